def attn_fwd(
    Q,
    K,
    V,
    Out,
    Lse,
    sm_scale,
    stride_qz,
    stride_qh,
    stride_qm,
    stride_qk,
    stride_kz,
    stride_kh,
    stride_kn,
    stride_kk,
    stride_vz,
    stride_vh,
    stride_vn,
    stride_vk,
    stride_oz,
    stride_oh,
    stride_om,
    stride_ok,
    seqlen_q,
    seqlen_k,
    BLOCK_M: tl.constexpr,
    BLOCK_N: tl.constexpr,
    HEAD_DIM: tl.constexpr,
    CAUSAL: tl.constexpr,
):
    start_m = tl.program_id(0)
    off_hz = tl.program_id(1)
    q_off = off_hz * stride_qh
    k_off = off_hz * stride_kh
    v_off = off_hz * stride_vh
    offs_m = start_m * BLOCK_M + tl.arange(0, BLOCK_M)
    offs_d = tl.arange(0, HEAD_DIM)
    offs_n = tl.arange(0, BLOCK_N)
    q_ptrs = Q + q_off + offs_m[:, None] * stride_qm + offs_d[None, :] * stride_qk
    k_ptrs = K + k_off + offs_d[:, None] * stride_kk + offs_n[None, :] * stride_kn
    v_ptrs = V + v_off + offs_n[:, None] * stride_vn + offs_d[None, :] * stride_vk
    m_i = tl.full([BLOCK_M], float("-inf"), dtype=tl.float32)
    l_i = tl.zeros([BLOCK_M], dtype=tl.float32) + 1.0
    acc = tl.zeros([BLOCK_M, HEAD_DIM], dtype=tl.float32)
    q = tl.load(q_ptrs)
    acc, l_i, m_i = _attn_fwd_inner(
        acc,
        l_i,
        m_i,
        q,
        k_ptrs,
        v_ptrs,
        sm_scale,
        stride_kn,
        stride_vn,
        start_m,
        seqlen_k,
        BLOCK_M,
        BLOCK_N,
        HEAD_DIM,
        CAUSAL,
    )
    acc = acc / l_i[:, None]
    lse = m_i + tl.math.log2(l_i) / 1.4426950408889634
    o_ptrs = (
        Out
        + off_hz * stride_oh
        + offs_m[:, None] * stride_om
        + offs_d[None, :] * stride_ok
    )
    tl.store(o_ptrs, acc.to(Out.dtype.element_ty))
    tl.store(Lse + off_hz * seqlen_q + offs_m, lse)

# config = {"BLOCK_M": 256, "BLOCK_N": 128, "HEAD_DIM": 256, "arch": "sm_100", "causal": true, "dtype": "fp16", "num_stages": 3, "num_warps": 16}
# arch = sm_100


// ===== COMPILED SASS (sm_100a) =====

	.target	sm_100a

	.elftype	@"ET_EXEC"


//--------------------- .note.nv.tkinfo           --------------------------
	.section	.note.nv.tkinfo,"",@"SHT_NOTE"
	.sectionflags	@"SHF_NOTE_NV_TKINFO"
	.tkinfo
        /*0018*/ 	.word	0x00000081
        /*0030*/ 	.string	""
        /*0030*/ 	.string	"ptxas-blackwell"
        /*0030*/ 	.string	"Cuda compilation tools, release 12.9, V12.9.86"
        /*0030*/ 	.string	"Build cuda_12.9.r12.9/compiler.36037853_0"
        /*0030*/ 	.string	"-v  -suppress-debug-info  -lineinfo  -arch sm_100a "



//--------------------- .note.nv.cuver            --------------------------
	.section	.note.nv.cuver,"",@"SHT_NOTE"
	.sectionflags	@"SHF_NOTE_NV_CUVER"
        /*0018*/ 	.short	0x0001
        /*001a*/ 	.short	0x0064
        /*001c*/ 	.short	0x0001
        /*001e*/ 	.short	0x0000
        /*0020*/ 	.short	0x0001
        /*0022*/ 	.short	0x0000


//--------------------- .nv.info                  --------------------------
	.section	.nv.info,"",@"SHT_CUDA_INFO"
	.align	4


	//----- nvinfo : EIATTR_REGCOUNT
	.align		4
        /*0000*/ 	.byte	0x04, 0x2f
        /*0002*/ 	.short	(.L_2 - .L_1)
	.align		4
.L_1:
        /*0004*/ 	.word	index@(attn_fwd)
        /*0008*/ 	.word	0x00000020


	//----- nvinfo : EIATTR_FRAME_SIZE
	.align		4
.L_2:
        /*000c*/ 	.byte	0x04, 0x11
        /*000e*/ 	.short	(.L_4 - .L_3)
	.align		4
.L_3:
        /*0010*/ 	.word	index@(attn_fwd)
        /*0014*/ 	.word	0x00002f38


	//----- nvinfo : EIATTR_MIN_STACK_SIZE
	.align		4
.L_4:
        /*0018*/ 	.byte	0x04, 0x12
        /*001a*/ 	.short	(.L_6 - .L_5)
	.align		4
.L_5:
        /*001c*/ 	.word	index@(attn_fwd)
        /*0020*/ 	.word	0x00002f38
.L_6:


//--------------------- .nv.info.attn_fwd         --------------------------
	.section	.nv.info.attn_fwd,"",@"SHT_CUDA_INFO"
	.sectionflags	@""
	.align	4


	//----- nvinfo : EIATTR_CUDA_API_VERSION
	.align		4
        /*0000*/ 	.byte	0x04, 0x37
        /*0002*/ 	.short	(.L_8 - .L_7)
.L_7:
        /*0004*/ 	.word	0x00000081


	//----- nvinfo : EIATTR_KPARAM_INFO
	.align		4
.L_8:
        /*0008*/ 	.byte	0x04, 0x17
        /*000a*/ 	.short	(.L_10 - .L_9)
.L_9:
        /*000c*/ 	.word	0x00000000
        /*0010*/ 	.short	0x0019
        /*0012*/ 	.short	0x0080
        /*0014*/ 	.byte	0x00, 0xf4, 0x21, 0x00


	//----- nvinfo : EIATTR_KPARAM_INFO
	.align		4
.L_10:
        /*0018*/ 	.byte	0x04, 0x17
        /*001a*/ 	.short	(.L_12 - .L_11)
.L_11:
        /*001c*/ 	.word	0x00000000
        /*0020*/ 	.short	0x0018
        /*0022*/ 	.short	0x0078
        /*0024*/ 	.byte	0x00, 0xf4, 0x21, 0x00


	//----- nvinfo : EIATTR_KPARAM_INFO
	.align		4
.L_12:
        /*0028*/ 	.byte	0x04, 0x17
        /*002a*/ 	.short	(.L_14 - .L_13)
.L_13:
        /*002c*/ 	.word	0x00000000
        /*0030*/ 	.short	0x0017
        /*0032*/ 	.short	0x0070
        /*0034*/ 	.byte	0x00, 0xf0, 0x11, 0x00


	//----- nvinfo : EIATTR_KPARAM_INFO
	.align		4
.L_14:
        /*0038*/ 	.byte	0x04, 0x17
        /*003a*/ 	.short	(.L_16 - .L_15)
.L_15:
        /*003c*/ 	.word	0x00000000
        /*0040*/ 	.short	0x0016
        /*0042*/ 	.short	0x006c
        /*0044*/ 	.byte	0x00, 0xf0, 0x11, 0x00


	//----- nvinfo : EIATTR_KPARAM_INFO
	.align		4
.L_16:
        /*0048*/ 	.byte	0x04, 0x17
        /*004a*/ 	.short	(.L_18 - .L_17)
.L_17:
        /*004c*/ 	.word	0x00000000
        /*0050*/ 	.short	0x0015
        /*0052*/ 	.short	0x0068
        /*0054*/ 	.byte	0x00, 0xf0, 0x11, 0x00


	//----- nvinfo : EIATTR_KPARAM_INFO
	.align		4
.L_18:
        /*0058*/ 	.byte	0x04, 0x17
        /*005a*/ 	.short	(.L_20 - .L_19)
.L_19:
        /*005c*/ 	.word	0x00000000
        /*0060*/ 	.short	0x0014
        /*0062*/ 	.short	0x0064
        /*0064*/ 	.byte	0x00, 0xf0, 0x11, 0x00


	//----- nvinfo : EIATTR_KPARAM_INFO
	.align		4
.L_20:
        /*0068*/ 	.byte	0x04, 0x17
        /*006a*/ 	.short	(.L_22 - .L_21)
.L_21:
        /*006c*/ 	.word	0x00000000
        /*0070*/ 	.short	0x0013
        /*0072*/ 	.short	0x0060
        /*0074*/ 	.byte	0x00, 0xf0, 0x11, 0x00


	//----- nvinfo : EIATTR_KPARAM_INFO
	.align		4
.L_22:
        /*0078*/ 	.byte	0x04, 0x17
        /*007a*/ 	.short	(.L_24 - .L_23)
.L_23:
        /*007c*/ 	.word	0x00000000
        /*0080*/ 	.short	0x0012
        /*0082*/ 	.short	0x005c
        /*0084*/ 	.byte	0x00, 0xf0, 0x11, 0x00


	//----- nvinfo : EIATTR_KPARAM_INFO
	.align		4
.L_24:
        /*0088*/ 	.byte	0x04, 0x17
        /*008a*/ 	.short	(.L_26 - .L_25)
.L_25:
        /*008c*/ 	.word	0x00000000
        /*0090*/ 	.short	0x0011
        /*0092*/ 	.short	0x0058
        /*0094*/ 	.byte	0x00, 0xf0, 0x11, 0x00


	//----- nvinfo : EIATTR_KPARAM_INFO
	.align		4
.L_26:
        /*0098*/ 	.byte	0x04, 0x17
        /*009a*/ 	.short	(.L_28 - .L_27)
.L_27:
        /*009c*/ 	.word	0x00000000
        /*00a0*/ 	.short	0x0010
        /*00a2*/ 	.short	0x0054
        /*00a4*/ 	.byte	0x00, 0xf0, 0x11, 0x00


	//----- nvinfo : EIATTR_KPARAM_INFO
	.align		4
.L_28:
        /*00a8*/ 	.byte	0x04, 0x17
        /*00aa*/ 	.short	(.L_30 - .L_29)
.L_29:
        /*00ac*/ 	.word	0x00000000
        /*00b0*/ 	.short	0x000f
        /*00b2*/ 	.short	0x0050
        /*00b4*/ 	.byte	0x00, 0xf0, 0x11, 0x00


	//----- nvinfo : EIATTR_KPARAM_INFO
	.align		4
.L_30:
        /*00b8*/ 	.byte	0x04, 0x17
        /*00ba*/ 	.short	(.L_32 - .L_31)
.L_31:
        /*00bc*/ 	.word	0x00000000
        /*00c0*/ 	.short	0x000e
        /*00c2*/ 	.short	0x004c
        /*00c4*/ 	.byte	0x00, 0xf0, 0x11, 0x00


	//----- nvinfo : EIATTR_KPARAM_INFO
	.align		4
.L_32:
        /*00c8*/ 	.byte	0x04, 0x17
        /*00ca*/ 	.short	(.L_34 - .L_33)
.L_33:
        /*00cc*/ 	.word	0x00000000
        /*00d0*/ 	.short	0x000d
        /*00d2*/ 	.short	0x0048
        /*00d4*/ 	.byte	0x00, 0xf0, 0x11, 0x00


	//----- nvinfo : EIATTR_KPARAM_INFO
	.align		4
.L_34:
        /*00d8*/ 	.byte	0x04, 0x17
        /*00da*/ 	.short	(.L_36 - .L_35)
.L_35:
        /*00dc*/ 	.word	0x00000000
        /*00e0*/ 	.short	0x000c
        /*00e2*/ 	.short	0x0044
        /*00e4*/ 	.byte	0x00, 0xf0, 0x11, 0x00


	//----- nvinfo : EIATTR_KPARAM_INFO
	.align		4
.L_36:
        /*00e8*/ 	.byte	0x04, 0x17
        /*00ea*/ 	.short	(.L_38 - .L_37)
.L_37:
        /*00ec*/ 	.word	0x00000000
        /*00f0*/ 	.short	0x000b
        /*00f2*/ 	.short	0x0040
        /*00f4*/ 	.byte	0x00, 0xf0, 0x11, 0x00


	//----- nvinfo : EIATTR_KPARAM_INFO
	.align		4
.L_38:
        /*00f8*/ 	.byte	0x04, 0x17
        /*00fa*/ 	.short	(.L_40 - .L_39)
.L_39:
        /*00fc*/ 	.word	0x00000000
        /*0100*/ 	.short	0x000a
        /*0102*/ 	.short	0x003c
        /*0104*/ 	.byte	0x00, 0xf0, 0x11, 0x00


	//----- nvinfo : EIATTR_KPARAM_INFO
	.align		4
.L_40:
        /*0108*/ 	.byte	0x04, 0x17
        /*010a*/ 	.short	(.L_42 - .L_41)
.L_41:
        /*010c*/ 	.word	0x00000000
        /*0110*/ 	.short	0x0009
        /*0112*/ 	.short	0x0038
        /*0114*/ 	.byte	0x00, 0xf0, 0x11, 0x00


	//----- nvinfo : EIATTR_KPARAM_INFO
	.align		4
.L_42:
        /*0118*/ 	.byte	0x04, 0x17
        /*011a*/ 	.short	(.L_44 - .L_43)
.L_43:
        /*011c*/ 	.word	0x00000000
        /*0120*/ 	.short	0x0008
        /*0122*/ 	.short	0x0034
        /*0124*/ 	.byte	0x00, 0xf0, 0x11, 0x00


	//----- nvinfo : EIATTR_KPARAM_INFO
	.align		4
.L_44:
        /*0128*/ 	.byte	0x04, 0x17
        /*012a*/ 	.short	(.L_46 - .L_45)
.L_45:
        /*012c*/ 	.word	0x00000000
        /*0130*/ 	.short	0x0007
        /*0132*/ 	.short	0x0030
        /*0134*/ 	.byte	0x00, 0xf0, 0x11, 0x00


	//----- nvinfo : EIATTR_KPARAM_INFO
	.align		4
.L_46:
        /*0138*/ 	.byte	0x04, 0x17
        /*013a*/ 	.short	(.L_48 - .L_47)
.L_47:
        /*013c*/ 	.word	0x00000000
        /*0140*/ 	.short	0x0006
        /*0142*/ 	.short	0x002c
        /*0144*/ 	.byte	0x00, 0xf0, 0x11, 0x00


	//----- nvinfo : EIATTR_KPARAM_INFO
	.align		4
.L_48:
        /*0148*/ 	.byte	0x04, 0x17
        /*014a*/ 	.short	(.L_50 - .L_49)
.L_49:
        /*014c*/ 	.word	0x00000000
        /*0150*/ 	.short	0x0005
        /*0152*/ 	.short	0x0028
        /*0154*/ 	.byte	0x00, 0xf0, 0x11, 0x00


	//----- nvinfo : EIATTR_KPARAM_INFO
	.align		4
.L_50:
        /*0158*/ 	.byte	0x04, 0x17
        /*015a*/ 	.short	(.L_52 - .L_51)
.L_51:
        /*015c*/ 	.word	0x00000000
        /*0160*/ 	.short	0x0004
        /*0162*/ 	.short	0x0020
        /*0164*/ 	.byte	0x00, 0xf4, 0x21, 0x00


	//----- nvinfo : EIATTR_KPARAM_INFO
	.align		4
.L_52:
        /*0168*/ 	.byte	0x04, 0x17
        /*016a*/ 	.short	(.L_54 - .L_53)
.L_53:
        /*016c*/ 	.word	0x00000000
        /*0170*/ 	.short	0x0003
        /*0172*/ 	.short	0x0018
        /*0174*/ 	.byte	0x00, 0xf4, 0x21, 0x00


	//----- nvinfo : EIATTR_KPARAM_INFO
	.align		4
.L_54:
        /*0178*/ 	.byte	0x04, 0x17
        /*017a*/ 	.short	(.L_56 - .L_55)
.L_55:
        /*017c*/ 	.word	0x00000000
        /*0180*/ 	.short	0x0002
        /*0182*/ 	.short	0x0010
        /*0184*/ 	.byte	0x00, 0xf4, 0x21, 0x00


	//----- nvinfo : EIATTR_KPARAM_INFO
	.align		4
.L_56:
        /*0188*/ 	.byte	0x04, 0x17
        /*018a*/ 	.short	(.L_58 - .L_57)
.L_57:
        /*018c*/ 	.word	0x00000000
        /*0190*/ 	.short	0x0001
        /*0192*/ 	.short	0x0008
        /*0194*/ 	.byte	0x00, 0xf4, 0x21, 0x00


	//----- nvinfo : EIATTR_KPARAM_INFO
	.align		4
.L_58:
        /*0198*/ 	.byte	0x04, 0x17
        /*019a*/ 	.short	(.L_60 - .L_59)
.L_59:
        /*019c*/ 	.word	0x00000000
        /*01a0*/ 	.short	0x0000
        /*01a2*/ 	.short	0x0000
        /*01a4*/ 	.byte	0x00, 0xf4, 0x21, 0x00


	//----- nvinfo : EIATTR_SPARSE_MMA_MASK
	.align		4
.L_60:
        /*01a8*/ 	.byte	0x03, 0x50
        /*01aa*/ 	.short	0x0000


	//----- nvinfo : EIATTR_MAXREG_COUNT
	.align		4
        /*01ac*/ 	.byte	0x03, 0x1b
        /*01ae*/ 	.short	0x0080


	//----- nvinfo : EIATTR_NUM_BARRIERS
	.align		4
        /*01b0*/ 	.byte	0x02, 0x4c
        /*01b2*/ 	.byte	0x01
	.zero		1


	//----- nvinfo : EIATTR_ANNOTATIONS
	.align		4
        /*01b4*/ 	.byte	0x04, 0x55
        /*01b6*/ 	.short	(.L_62 - .L_61)


	//   ....[0]....
.L_61:
        /*01b8*/ 	.word	0x00000001
        /*01bc*/ 	.byte	0x20, 0x01, 0x00, 0x00, 0x01, 0x00, 0x00, 0x00, 0x80, 0x01, 0x00, 0x00, 0x01, 0x00, 0x00, 0x00
        /* <DEDUP_REMOVED lines=179> */
        /*0cfc*/ 	.byte	0xa0, 0x3c, 0x00, 0x00, 0x01, 0x00, 0x00, 0x00, 0xc0, 0x3c, 0x00, 0x00


	//----- nvinfo : EIATTR_COOP_GROUP_MASK_REGIDS
	.align		4
.L_62:
        /*0d08*/ 	.byte	0x04, 0x29
        /*0d0a*/ 	.short	(.L_64 - .L_63)


	//   ....[0]....
.L_63:
        /*0d0c*/ 	.word	0xffffffff


	//   ....[1]....
        /*0d10*/ 	.word	0xffffffff


	//   ....[2]....
        /*0d14*/ 	.word	0xffffffff


	//   ....[3]....
        /*0d18*/ 	.word	0xffffffff


	//   ....[4]....
        /*0d1c*/ 	.word	0xffffffff


	//   ....[5]....
        /*0d20*/ 	.word	0xffffffff


	//   ....[6]....
        /*0d24*/ 	.word	0xffffffff


	//   ....[7]....
        /*0d28*/ 	.word	0xffffffff


	//----- nvinfo : EIATTR_COOP_GROUP_INSTR_OFFSETS
	.align		4
.L_64:
        /*0d2c*/ 	.byte	0x04, 0x28
        /*0d2e*/ 	.short	(.L_66 - .L_65)


	//   ....[0]....
.L_65:
        /*0d30*/ 	.word	0x0001ca50


	//   ....[1]....
        /*0d34*/ 	.word	0x0001ca60


	//   ....[2]....
        /*0d38*/ 	.word	0x0001cb10


	//   ....[3]....
        /*0d3c*/ 	.word	0x0001cb20


	//   ....[4]....
        /*0d40*/ 	.word	0x0002dea0


	//   ....[5]....
        /*0d44*/ 	.word	0x0002df90


	//   ....[6]....
        /*0d48*/ 	.word	0x0002dfb0


	//   ....[7]....
        /*0d4c*/ 	.word	0x0002e080


	//----- nvinfo : EIATTR_VRC_CTA_INIT_COUNT
	.align		4
.L_66:
        /*0d50*/ 	.byte	0x02, 0x4a
	.zero		1
	.zero		1


	//----- nvinfo : EIATTR_EXIT_INSTR_OFFSETS
	.align		4
        /*0d54*/ 	.byte	0x04, 0x1c
        /*0d56*/ 	.short	(.L_68 - .L_67)


	//   ....[0]....
.L_67:
        /*0d58*/ 	.word	0x00037e40


	//   ....[1]....
        /*0d5c*/ 	.word	0x00037e80


	//----- nvinfo : EIATTR_REQNTID
	.align		4
.L_68:
        /*0d60*/ 	.byte	0x04, 0x10
        /*0d62*/ 	.short	(.L_70 - .L_69)
.L_69:
        /*0d64*/ 	.word	0x00000200
        /*0d68*/ 	.word	0x00000001
        /*0d6c*/ 	.word	0x00000001


	//----- nvinfo : EIATTR_CBANK_PARAM_SIZE
	.align		4
.L_70:
        /*0d70*/ 	.byte	0x03, 0x19
        /*0d72*/ 	.short	0x0088


	//----- nvinfo : EIATTR_PARAM_CBANK
	.align		4
        /*0d74*/ 	.byte	0x04, 0x0a
        /*0d76*/ 	.short	(.L_72 - .L_71)
	.align		4
.L_71:
        /*0d78*/ 	.word	index@(.nv.constant0.attn_fwd)
        /*0d7c*/ 	.short	0x0380
        /*0d7e*/ 	.short	0x0088


	//----- nvinfo : EIATTR_SW_WAR
	.align		4
.L_72:
        /*0d80*/ 	.byte	0x04, 0x36
        /*0d82*/ 	.short	(.L_74 - .L_73)
.L_73:
        /*0d84*/ 	.word	0x00000008
.L_74:


//--------------------- .nv.compat                --------------------------
	.section	.nv.compat,"",@"SHT_CUDA_COMPAT_INFO"
	.align	4
        /*0000*/ 	.byte	0x02, 0x02, 0x01, 0x00, 0x02, 0x05, 0x05, 0x00, 0x02, 0x03, 0x00, 0x00, 0x02, 0x06, 0x01, 0x00


//--------------------- .nv.callgraph             --------------------------
	.section	.nv.callgraph,"",@"SHT_CUDA_CALLGRAPH"
	.align	4
	.sectionentsize	8
	.align		4
        /*0000*/ 	.word	0x00000000
	.align		4
        /*0004*/ 	.word	0xffffffff
	.align		4
        /*0008*/ 	.word	0x00000000
	.align		4
        /*000c*/ 	.word	0xfffffffe
	.align		4
        /*0010*/ 	.word	0x00000000
	.align		4
        /*0014*/ 	.word	0xfffffffd
	.align		4
        /*0018*/ 	.word	0x00000000
	.align		4
        /*001c*/ 	.word	0xfffffffc


//--------------------- .nv.constant4             --------------------------
	.section	.nv.constant4,"a",@progbits
	.align	8
	.align		8
.nv.constant4:
        /*0000*/ 	.dword	_$_str


//--------------------- .text.attn_fwd            --------------------------
	.section	.text.attn_fwd,"ax",@progbits
	.align	128
        .global         attn_fwd
        .type           attn_fwd,@function
        .size           attn_fwd,(.L_x_3 - attn_fwd)
        .other          attn_fwd,@"STO_CUDA_ENTRY STV_DEFAULT"
attn_fwd:
.text.attn_fwd:
[----:B------:R-:W0:Y:S01]  /*0000*/  LDC R1, c[0x0][0x37c] ;  /* 0x0000df00ff017b82 */ /* 0x000e220000000800 */
[----:B------:R-:W1:Y:S07]  /*0010*/  S2R R2, SR_TID.X ;  /* 0x0000000000027919 */ /* 0x000e6e0000002100 */
[----:B------:R-:W2:Y:S01]  /*0020*/  LDC R27, c[0x0][0x3b8] ;  /* 0x0000ee00ff1b7b82 */ /* 0x000ea20000000800 */
[----:B0-----:R-:W-:Y:S01]  /*0030*/  VIADD R1, R1, 0xffffd0c8 ;  /* 0xffffd0c801017836 */ /* 0x001fe20000000000 */
[----:B------:R-:W0:Y:S01]  /*0040*/  LDCU.64 UR4, c[0x0][0x3b0] ;  /* 0x00007600ff0477ac */ /* 0x000e220008000a00 */
[----:B------:R-:W3:Y:S01]  /*0050*/  S2R R4, SR_CTAID.X ;  /* 0x0000000000047919 */ /* 0x000ee20000002500 */
[----:B------:R-:W4:Y:S04]  /*0060*/  LDCU.64 UR10, c[0x0][0x358] ;  /* 0x00006b00ff0a77ac */ /* 0x000f280008000a00 */
[----:B------:R-:W0:Y:S08]  /*0070*/  S2UR UR6, SR_CTAID.Y ;  /* 0x00000000000679c3 */ /* 0x000e300000002600 */
[----:B------:R-:W5:Y:S01]  /*0080*/  LDC.64 R8, c[0x0][0x380] ;  /* 0x0000e000ff087b82 */ /* 0x000f620000000a00 */
[----:B-1----:R-:W-:Y:S01]  /*0090*/  SHF.R.U32.HI R0, RZ, 0x8, R2 ;  /* 0x00000008ff007819 */ /* 0x002fe20000011602 */
[----:B0-----:R-:W-:-:S03]  /*00a0*/  UIMAD UR4, UR6, UR4, URZ ;  /* 0x00000004060472a4 */ /* 0x001fc6000f8e02ff */
[----:B------:R-:W-:Y:S01]  /*00b0*/  SGXT.U32 R3, R0, 0x1 ;  /* 0x000000010003781a */ /* 0x000fe20000000000 */
[----:B------:R-:W-:Y:S01]  /*00c0*/  USHF.L.U32 UR7, UR4, 0x1, URZ ;  /* 0x0000000104077899 */ /* 0x000fe200080006ff */
[----:B---3--:R-:W-:-:S03]  /*00d0*/  PRMT R2, R2, 0x6540, R4 ;  /* 0x0000654002027816 */ /* 0x008fc60000000004 */
[----:B--2---:R-:W-:Y:S02]  /*00e0*/  IMAD R0, R3, R27, RZ ;  /* 0x0000001b03007224 */ /* 0x004fe400078e02ff */
[----:B------:R-:W-:Y:S01]  /*00f0*/  IMAD R2, R2, UR5, RZ ;  /* 0x0000000502027c24 */ /* 0x000fe2000f8e02ff */
[----:B------:R-:W-:Y:S01]  /*0100*/  UIMAD.WIDE UR4, UR4, 0x2, URZ ;  /* 0x00000002040478a5 */ /* 0x000fe2000f8e02ff */
[----:B------:R-:W-:-:S05]  /*0110*/  IMAD R3, R27, 0x2, R0 ;  /* 0x000000021b037824 */ /* 0x000fca00078e0200 */
[----:B------:R0:W-:Y:S02]  /*0120*/  STL [R1+0x44], R3 ;  /* 0x0000440301007387 */ /* 0x0001e40000100800 */
[----:B0-----:R-:W-:-:S05]  /*0130*/  LEA R3, R27, R3, 0x1 ;  /* 0x000000031b037211 */ /* 0x001fca00078e08ff */
[----:B------:R-:W-:-:S04]  /*0140*/  IMAD R3, R27, 0x2, R3 ;  /* 0x000000021b037824 */ /* 0x000fc800078e0203 */
[----:B------:R-:W-:-:S05]  /*0150*/  IMAD R13, R27, 0x2, R3 ;  /* 0x000000021b0d7824 */ /* 0x000fca00078e0203 */
[----:B------:R-:W-:-:S05]  /*0160*/  LEA R28, R27, R13, 0x1 ;  /* 0x0000000d1b1c7211 */ /* 0x000fca00078e08ff */
[C---:B------:R-:W-:Y:S01]  /*0170*/  IMAD R3, R27.reuse, 0x2, R28 ;  /* 0x000000021b037824 */ /* 0x040fe200078e021c */
[----:B------:R-:W-:Y:S04]  /*0180*/  STL [R1+0xad4], R28 ;  /* 0x000ad41c01007387 */ /* 0x000fe80000100800 */
[----:B------:R0:W-:Y:S02]  /*0190*/  STL [R1+0x5c], R3 ;  /* 0x00005c0301007387 */ /* 0x0001e40000100800 */
[----:B0-----:R-:W-:-:S05]  /*01a0*/  IMAD R3, R27, 0x2, R3 ;  /* 0x000000021b037824 */ /* 0x001fca00078e0203 */
[C---:B------:R-:W-:Y:S01]  /*01b0*/  LEA R15, R27.reuse, R3, 0x1 ;  /* 0x000000031b0f7211 */ /* 0x040fe200078e08ff */
[----:B------:R0:W-:Y:S04]  /*01c0*/  STL [R1+0xc0], R3 ;  /* 0x0000c00301007387 */ /* 0x0001e80000100800 */
[----:B------:R-:W-:-:S04]  /*01d0*/  IMAD R29, R27, 0x2, R15 ;  /* 0x000000021b1d7824 */ /* 0x000fc800078e020f */
[----:B0-----:R-:W-:-:S05]  /*01e0*/  IMAD R3, R27, 0x2, R29 ;  /* 0x000000021b037824 */ /* 0x001fca00078e021d */
[----:B------:R0:W-:Y:S02]  /*01f0*/  STL [R1+0x60], R3 ;  /* 0x0000600301007387 */ /* 0x0001e40000100800 */
[----:B0-----:R-:W-:-:S05]  /*0200*/  LEA R3, R27, R3, 0x1 ;  /* 0x000000031b037211 */ /* 0x001fca00078e08ff */
[C---:B------:R-:W-:Y:S01]  /*0210*/  IMAD R17, R27.reuse, 0x2, R3 ;  /* 0x000000021b117824 */ /* 0x040fe200078e0203 */
[----:B------:R0:W-:Y:S03]  /*0220*/  STL [R1+0xc8], R3 ;  /* 0x0000c80301007387 */ /* 0x0001e60000100800 */
[----:B0-----:R-:W-:-:S05]  /*0230*/  IMAD R3, R27, 0x2, R17 ;  /* 0x000000021b037824 */ /* 0x001fca00078e0211 */
[----:B------:R0:W-:Y:S02]  /*0240*/  STL [R1], R3 ;  /* 0x0000000301007387 */ /* 0x0001e40000100800 */
[----:B0-----:R-:W-:-:S05]  /*0250*/  LEA R3, R27, R3, 0x1 ;  /* 0x000000031b037211 */ /* 0x001fca00078e08ff */
[----:B------:R0:W-:Y:S02]  /*0260*/  STL [R1+0x64], R3 ;  /* 0x0000640301007387 */ /* 0x0001e40000100800 */
[----:B0-----:R-:W-:-:S04]  /*0270*/  IMAD R3, R27, 0x2, R3 ;  /* 0x000000021b037824 */ /* 0x001fc800078e0203 */
[C---:B------:R-:W-:Y:S01]  /*0280*/  IMAD R24, R27.reuse, 0x2, R3 ;  /* 0x000000021b187824 */ /* 0x040fe200078e0203 */
[----:B------:R0:W-:Y:S04]  /*0290*/  STL [R1+0xcc], R3 ;  /* 0x0000cc0301007387 */ /* 0x0001e80000100800 */
[----:B0-----:R-:W-:-:S05]  /*02a0*/  LEA R3, R27, R24, 0x1 ;  /* 0x000000181b037211 */ /* 0x001fca00078e08ff */
[----:B------:R0:W-:Y:S02]  /*02b0*/  STL [R1+0x4], R3 ;  /* 0x0000040301007387 */ /* 0x0001e40000100800 */
[----:B0-----:R-:W-:-:S05]  /*02c0*/  IMAD R3, R27, 0x2, R3 ;  /* 0x000000021b037824 */ /* 0x001fca00078e0203 */
[----:B------:R0:W-:Y:S02]  /*02d0*/  STL [R1+0x68], R3 ;  /* 0x0000680301007387 */ /* 0x0001e40000100800 */
[----:B0-----:R-:W-:-:S05]  /*02e0*/  IMAD R3, R27, 0x2, R3 ;  /* 0x000000021b037824 */ /* 0x001fca00078e0203 */
[C---:B------:R-:W-:Y:S01]  /*02f0*/  LEA R25, R27.reuse, R3, 0x1 ;  /* 0x000000031b197211 */ /* 0x040fe200078e08ff */
[----:B------:R0:W-:Y:S04]  /*0300*/  STL [R1+0xd4], R3 ;  /* 0x0000d40301007387 */ /* 0x0001e80000100800 */
[----:B0-----:R-:W-:-:S05]  /*0310*/  IMAD R3, R27, 0x2, R25 ;  /* 0x000000021b037824 */ /* 0x001fca00078e0219 */
[----:B------:R0:W-:Y:S02]  /*0320*/  STL [R1+0x8], R3 ;  /* 0x0000080301007387 */ /* 0x0001e40000100800 */
[----:B0-----:R-:W-:-:S05]  /*0330*/  IMAD R3, R27, 0x2, R3 ;  /* 0x000000021b037824 */ /* 0x001fca00078e0203 */
[----:B------:R0:W-:Y:S02]  /*0340*/  STL [R1+0x6c], R3 ;  /* 0x00006c0301007387 */ /* 0x0001e40000100800 */
[----:B0-----:R-:W-:-:S05]  /*0350*/  LEA R3, R27, R3, 0x1 ;  /* 0x000000031b037211 */ /* 0x001fca00078e08ff */
[C---:B------:R-:W-:Y:S01]  /*0360*/  IMAD R22, R27.reuse, 0x2, R3 ;  /* 0x000000021b167824 */ /* 0x040fe200078e0203 */
[----:B------:R0:W-:Y:S03]  /*0370*/  STL [R1+0xdc], R3 ;  /* 0x0000dc0301007387 */ /* 0x0001e60000100800 */
[----:B0-----:R-:W-:-:S05]  /*0380*/  IMAD R3, R27, 0x2, R22 ;  /* 0x000000021b037824 */ /* 0x001fca00078e0216 */
[----:B------:R0:W-:Y:S02]  /*0390*/  STL [R1+0xc], R3 ;  /* 0x00000c0301007387 */ /* 0x0001e40000100800 */
        /* <DEDUP_REMOVED lines=33> */
[----:B------:R-:W-:-:S05]  /*05b0*/  IMAD R4, R27, 0x2, R7 ;  /* 0x000000021b047824 */ /* 0x000fca00078e0207 */
[----:B------:R1:W-:Y:S01]  /*05c0*/  STL [R1+0x2c], R4 ;  /* 0x00002c0401007387 */ /* 0x0003e20000100800 */
[C---:B0-----:R-:W-:Y:S02]  /*05d0*/  IMAD.SHL.U32 R3, R2.reuse, 0x2, RZ ;  /* 0x0000000202037824 */ /* 0x041fe400078e00ff */
[----:B------:R-:W-:-:S03]  /*05e0*/  IMAD.HI R2, R2, 0x2, RZ ;  /* 0x0000000202027827 */ /* 0x000fc600078e02ff */
[----:B-----5:R-:W-:Y:S02]  /*05f0*/  IADD3 R8, P0, P1, R3, UR7, R8 ;  /* 0x0000000703087c10 */ /* 0x020fe4000f91e008 */
[----:B-1----:R-:W-:Y:S02]  /*0600*/  LEA R4, R27, R4, 0x1 ;  /* 0x000000041b047211 */ /* 0x002fe400078e08ff */
[----:B------:R-:W-:-:S03]  /*0610*/  IADD3.X R2, PT, PT, R2, UR5, R9, P0, P1 ;  /* 0x0000000502027c10 */ /* 0x000fc600087e2409 */
[----:B------:R0:W-:Y:S01]  /*0620*/  STL [R1+0x94], R4 ;  /* 0x0000940401007387 */ /* 0x0001e20000100800 */
[----:B------:R-:W-:Y:S01]  /*0630*/  IMAD R6, R27, 0x2, R4 ;  /* 0x000000021b067824 */ /* 0x000fe200078e0204 */
[----:B------:R-:W-:-:S03]  /*0640*/  LEA R14, P1, R15, R8, 0x1 ;  /* 0x000000080f0e7211 */ /* 0x000fc600078208ff */
[----:B------:R-:W-:Y:S01]  /*0650*/  IMAD R23, R27, 0x2, R6 ;  /* 0x000000021b177824 */ /* 0x000fe200078e0206 */
[C---:B0-----:R-:W-:Y:S01]  /*0660*/  LEA R4, P0, R0.reuse, R8, 0x1 ;  /* 0x0000000800047211 */ /* 0x041fe200078008ff */
[----:B------:R-:W-:Y:S01]  /*0670*/  STL [R1+0x104], R6 ;  /* 0x0001040601007387 */ /* 0x000fe20000100800 */
[-C--:B------:R-:W-:Y:S02]  /*0680*/  LEA.HI.X.SX32 R15, R15, R2.reuse, 0x1, P1 ;  /* 0x000000020f0f7211 */ /* 0x080fe400008f0eff */
[----:B------:R-:W-:Y:S02]  /*0690*/  LEA.HI.X.SX32 R5, R0, R2, 0x1, P0 ;  /* 0x0000000200057211 */ /* 0x000fe400000f0eff */
[----:B------:R-:W-:Y:S02]  /*06a0*/  LEA R12, P0, R13, R8, 0x1 ;  /* 0x000000080d0c7211 */ /* 0x000fe400078008ff */
[----:B------:R-:W-:Y:S01]  /*06b0*/  LEA R3, R27, R23, 0x1 ;  /* 0x000000171b037211 */ /* 0x000fe200078e08ff */
[----:B----4-:R0:W2:Y:S01]  /*06c0*/  LDG.E.U16 R28, desc[UR10][R4.64] ;  /* 0x0000000a041c7981 */ /* 0x0100a2000c1e1500 */
[----:B------:R-:W-:-:S03]  /*06d0*/  LEA.HI.X.SX32 R13, R13, R2, 0x1, P0 ;  /* 0x000000020d0d7211 */ /* 0x000fc600000f0eff */
[C---:B------:R-:W-:Y:S01]  /*06e0*/  IMAD R0, R27.reuse, 0x2, R3 ;  /* 0x000000021b007824 */ /* 0x040fe200078e0203 */
[----:B------:R-:W-:Y:S04]  /*06f0*/  STL [R1+0x28], R3 ;  /* 0x0000280301007387 */ /* 0x000fe80000100800 */
[----:B------:R-:W3:Y:S04]  /*0700*/  LDG.E.U16 R12, desc[UR10][R12.64] ;  /* 0x0000000a0c0c7981 */ /* 0x000ee8000c1e1500 */
[----:B------:R1:W4:Y:S04]  /*0710*/  LDG.E.U16 R13, desc[UR10][R14.64] ;  /* 0x0000000a0e0d7981 */ /* 0x000328000c1e1500 */
[----:B------:R5:W-:Y:S02]  /*0720*/  STL [R1+0x84], R0 ;  /* 0x0000840001007387 */ /* 0x000be40000100800 */
[----:B-----5:R-:W-:-:S05]  /*0730*/  IMAD R0, R27, 0x2, R0 ;  /* 0x000000021b007824 */ /* 0x020fca00078e0200 */
[C---:B------:R-:W-:Y:S01]  /*0740*/  LEA R26, R27.reuse, R0, 0x1 ;  /* 0x000000001b1a7211 */ /* 0x040fe200078e08ff */
[----:B------:R5:W-:Y:S04]  /*0750*/  STL [R1+0xfc], R0 ;  /* 0x0000fc0001007387 */ /* 0x000be80000100800 */
[----:B-----5:R-:W-:-:S05]  /*0760*/  IMAD R0, R27, 0x2, R26 ;  /* 0x000000021b007824 */ /* 0x020fca00078e021a */
[----:B------:R5:W-:Y:S02]  /*0770*/  STL [R1+0x24], R0 ;  /* 0x0000240001007387 */ /* 0x000be40000100800 */
[----:B-----5:R-:W-:-:S05]  /*0780*/  IMAD R0, R27, 0x2, R0 ;  /* 0x000000021b007824 */ /* 0x020fca00078e0200 */
[----:B------:R5:W-:Y:S02]  /*0790*/  STL [R1+0x80], R0 ;  /* 0x0000800001007387 */ /* 0x000be40000100800 */
[----:B-----5:R-:W-:-:S05]  /*07a0*/  LEA R0, R27, R0, 0x1 ;  /* 0x000000001b007211 */ /* 0x020fca00078e08ff */
[C---:B0-----:R-:W-:Y:S01]  /*07b0*/  IMAD R5, R27.reuse, 0x2, R0 ;  /* 0x000000021b057824 */ /* 0x041fe200078e0200 */
        /* <DEDUP_REMOVED lines=20> */
[----:B------:R0:W-:Y:S02]  /*0900*/  STL [R1+0x11c], R0 ;  /* 0x00011c0001007387 */ /* 0x0001e40000100800 */
[----:B0-----:R-:W-:-:S04]  /*0910*/  IMAD R0, R27, 0x2, R0 ;  /* 0x000000021b007824 */ /* 0x001fc800078e0200 */
[----:B------:R-:W-:-:S05]  /*0920*/  IMAD R3, R27, 0x2, R0 ;  /* 0x000000021b037824 */ /* 0x000fca00078e0200 */
[----:B------:R0:W-:Y:S02]  /*0930*/  STL [R1+0x48], R3 ;  /* 0x0000480301007387 */ /* 0x0001e40000100800 */
[----:B0-----:R-:W-:-:S05]  /*0940*/  LEA R3, R27, R3, 0x1 ;  /* 0x000000031b037211 */ /* 0x001fca00078e08ff */
[----:B------:R0:W-:Y:S02]  /*0950*/  STL [R1+0xa4], R3 ;  /* 0x0000a40301007387 */ /* 0x0001e40000100800 */
[----:B0-----:R-:W-:-:S05]  /*0960*/  IMAD R3, R27, 0x2, R3 ;  /* 0x000000021b037824 */ /* 0x001fca00078e0203 */
[----:B------:R0:W-:Y:S02]  /*0970*/  STL [R1+0x124], R3 ;  /* 0x0001240301007387 */ /* 0x0001e40000100800 */
[----:B0-----:R-:W-:-:S05]  /*0980*/  IMAD R3, R27, 0x2, R3 ;  /* 0x000000021b037824 */ /* 0x001fca00078e0203 */
[----:B------:R-:W-:-:S05]  /*0990*/  LEA R6, R27, R3, 0x1 ;  /* 0x000000031b067211 */ /* 0x000fca00078e08ff */
        /* <DEDUP_REMOVED lines=14> */
[----:B------:R-:W-:Y:S01]  /*0a80*/  LEA R20, R27, R16, 0x1 ;  /* 0x000000101b147211 */ /* 0x000fe200078e08ff */
[----:B------:R0:W-:Y:S04]  /*0a90*/  STL [R1+0x58], R16 ;  /* 0x0000581001007387 */ /* 0x0001e80000100800 */
[----:B------:R5:W-:Y:S01]  /*0aa0*/  STL [R1+0xb0], R20 ;  /* 0x0000b01401007387 */ /* 0x000be20000100800 */
[----:B0-----:R-:W-:Y:S01]  /*0ab0*/  LEA R16, P0, R17, R8, 0x1 ;  /* 0x0000000811107211 */ /* 0x001fe200078008ff */
[----:B-----5:R-:W-:-:S03]  /*0ac0*/  IMAD R20, R27, 0x2, R20 ;  /* 0x000000021b147824 */ /* 0x020fc600078e0214 */
[----:B------:R-:W-:Y:S02]  /*0ad0*/  LEA.HI.X.SX32 R17, R17, R2, 0x1, P0 ;  /* 0x0000000211117211 */ /* 0x000fe400000f0eff */
[----:B------:R0:W-:Y:S01]  /*0ae0*/  STL [R1+0x12c], R20 ;  /* 0x00012c1401007387 */ /* 0x0001e20000100800 */
[----:B-1----:R-:W-:-:S03]  /*0af0*/  LEA R14, P0, R24, R8, 0x1 ;  /* 0x00000008180e7211 */ /* 0x002fc600078008ff */
[----:B----4-:R1:W-:Y:S04]  /*0b00*/  STL [R1+0x244], R13 ;  /* 0x0002440d01007387 */ /* 0x0103e80000100800 */
[----:B------:R4:W5:Y:S01]  /*0b10*/  LDG.E.U16 R17, desc[UR10][R16.64] ;  /* 0x0000000a10117981 */ /* 0x000962000c1e1500 */
[----:B0-----:R-:W-:-:S03]  /*0b20*/  IMAD R20, R27, 0x2, R20 ;  /* 0x000000021b147824 */ /* 0x001fc600078e0214 */
[----:B---3--:R0:W-:Y:S02]  /*0b30*/  STL [R1+0x134], R12 ;  /* 0x0001340c01007387 */ /* 0x0081e40000100800 */
[----:B-1----:R-:W-:Y:S02]  /*0b40*/  LEA R13, R27, R20, 0x1 ;  /* 0x000000141b0d7211 */ /* 0x002fe400078e08ff */
[----:B------:R-:W-:Y:S02]  /*0b50*/  LEA.HI.X.SX32 R15, R24, R2, 0x1, P0 ;  /* 0x00000002180f7211 */ /* 0x000fe400000f0eff */
[C---:B0-----:R-:W-:Y:S01]  /*0b60*/  LEA R12, P1, R25.reuse, R8, 0x1 ;  /* 0x00000008190c7211 */ /* 0x041fe200078208ff */
[----:B------:R0:W-:Y:S04]  /*0b70*/  STL [R1+0x4c], R13 ;  /* 0x00004c0d01007387 */ /* 0x0001e80000100800 */
[----:B------:R-:W3:Y:S01]  /*0b80*/  LDG.E.U16 R15, desc[UR10][R14.64] ;  /* 0x0000000a0e0f7981 */ /* 0x000ee2000c1e1500 */
[----:B0-----:R-:W-:-:S05]  /*0b90*/  LEA.HI.X.SX32 R13, R25, R2, 0x1, P1 ;  /* 0x00000002190d7211 */ /* 0x001fca00008f0eff */
[----:B------:R-:W2:Y:S01]  /*0ba0*/  LDG.E.U16 R25, desc[UR10][R12.64] ;  /* 0x0000000a0c197981 */ /* 0x000ea2000c1e1500 */
[----:B------:R-:W-:-:S04]  /*0bb0*/  IMAD R24, R27, 0x2, R20 ;  /* 0x000000021b187824 */ /* 0x000fc800078e0214 */
[C---:B------:R-:W-:Y:S01]  /*0bc0*/  IMAD R24, R27.reuse, 0x2, R24 ;  /* 0x000000021b187824 */ /* 0x040fe200078e0218 */
[C---:B----4-:R-:W-:Y:S01]  /*0bd0*/  LEA R16, P0, R22.reuse, R8, 0x1 ;  /* 0x0000000816107211 */ /* 0x050fe200078008ff */
[----:B-----5:R0:W-:Y:S04]  /*0be0*/  STL [R1+0x240], R17 ;  /* 0x0002401101007387 */ /* 0x0201e80000100800 */
[----:B------:R1:W-:Y:S01]  /*0bf0*/  STL [R1+0x9c], R24 ;  /* 0x00009c1801007387 */ /* 0x0003e20000100800 */
[----:B0-----:R-:W-:Y:S02]  /*0c00*/  LEA.HI.X.SX32 R17, R22, R2, 0x1, P0 ;  /* 0x0000000216117211 */ /* 0x001fe400000f0eff */
[----:B-1----:R-:W-:-:S05]  /*0c10*/  LEA R24, R27, R24, 0x1 ;  /* 0x000000181b187211 */ /* 0x002fca00078e08ff */
[----:B------:R-:W-:Y:S04]  /*0c20*/  STL [R1+0x120], R24 ;  /* 0x0001201801007387 */ /* 0x000fe80000100800 */
[----:B---3--:R-:W-:Y:S04]  /*0c30*/  STL [R1+0x23c], R15 ;  /* 0x00023c0f01007387 */ /* 0x008fe80000100800 */
[----:B--2---:R0:W-:Y:S04]  /*0c40*/  STL [R1+0x238], R25 ;  /* 0x0002381901007387 */ /* 0x0041e80000100800 */
[----:B0-----:R0:W2:Y:S01]  /*0c50*/  LDG.E.U16 R25, desc[UR10][R16.64] ;  /* 0x0000000a10197981 */ /* 0x0010a2000c1e1500 */
[----:B------:R-:W-:Y:S01]  /*0c60*/  IMAD R22, R27, 0x2, R24 ;  /* 0x000000021b167824 */ /* 0x000fe200078e0218 */
[----:B------:R-:W-:-:S03]  /*0c70*/  LEA R12, P0, R19, R8, 0x1 ;  /* 0x00000008130c7211 */ /* 0x000fc600078008ff */
[----:B------:R-:W-:Y:S01]  /*0c80*/  IMAD R24, R27, 0x2, R22 ;  /* 0x000000021b187824 */ /* 0x000fe200078e0216 */
[----:B------:R-:W-:Y:S02]  /*0c90*/  LEA.HI.X.SX32 R13, R19, R2, 0x1, P0 ;  /* 0x00000002130d7211 */ /* 0x000fe400000f0eff */
[C---:B------:R-:W-:Y:S02]  /*0ca0*/  LEA R14, P1, R18.reuse, R8, 0x1 ;  /* 0x00000008120e7211 */ /* 0x040fe400078208ff */
[----:B------:R-:W-:Y:S01]  /*0cb0*/  LEA R19, R27, R24, 0x1 ;  /* 0x000000181b137211 */ /* 0x000fe200078e08ff */
[----:B------:R1:W-:Y:S01]  /*0cc0*/  STL [R1+0x34], R24 ;  /* 0x0000341801007387 */ /* 0x0003e20000100800 */
[----:B------:R-:W-:-:S03]  /*0cd0*/  LEA.HI.X.SX32 R15, R18, R2, 0x1, P1 ;  /* 0x00000002120f7211 */ /* 0x000fc600008f0eff */
[----:B------:R3:W-:Y:S04]  /*0ce0*/  STL [R1+0x7c], R19 ;  /* 0x00007c1301007387 */ /* 0x0007e80000100800 */
[----:B-1----:R1:W4:Y:S01]  /*0cf0*/  LDG.E.U16 R24, desc[UR10][R12.64] ;  /* 0x0000000a0c187981 */ /* 0x002322000c1e1500 */
[----:B0-----:R-:W-:-:S04]  /*0d00*/  LEA R16, P0, R11, R8, 0x1 ;  /* 0x000000080b107211 */ /* 0x001fc800078008ff */
[----:B------:R-:W-:Y:S01]  /*0d10*/  LEA.HI.X.SX32 R17, R11, R2, 0x1, P0 ;  /* 0x000000020b117211 */ /* 0x000fe200000f0eff */
[----:B------:R-:W-:-:S04]  /*0d20*/  IMAD R18, R27, 0x2, R19 ;  /* 0x000000021b127824 */ /* 0x000fc800078e0213 */
[----:B---3--:R0:W3:Y:S01]  /*0d30*/  LDG.E.U16 R19, desc[UR10][R16.64] ;  /* 0x0000000a10137981 */ /* 0x0080e2000c1e1500 */
[----:B-1----:R-:W-:-:S04]  /*0d40*/  LEA R12, P0, R21, R8, 0x1 ;  /* 0x00000008150c7211 */ /* 0x002fc800078008ff */
[----:B------:R-:W-:Y:S02]  /*0d50*/  LEA.HI.X.SX32 R13, R21, R2, 0x1, P0 ;  /* 0x00000002150d7211 */ /* 0x000fe400000f0eff */
[----:B0-----:R-:W-:-:S03]  /*0d60*/  LEA R16, P0, R23, R8, 0x1 ;  /* 0x0000000817107211 */ /* 0x001fc600078008ff */
[----:B------:R0:W5:Y:S01]  /*0d70*/  LDG.E.U16 R21, desc[UR10][R12.64] ;  /* 0x0000000a0c157981 */ /* 0x000162000c1e1500 */
[----:B------:R-:W-:Y:S02]  /*0d80*/  LEA.HI.X.SX32 R17, R23, R2, 0x1, P0 ;  /* 0x0000000217117211 */ /* 0x000fe400000f0eff */
[----:B0-----:R-:W-:-:S04]  /*0d90*/  LEA R12, P0, R26, R8, 0x1 ;  /* 0x000000081a0c7211 */ /* 0x001fc800078008ff */
[----:B------:R-:W-:Y:S02]  /*0da0*/  LEA.HI.X.SX32 R13, R26, R2, 0x1, P0 ;  /* 0x000000021a0d7211 */ /* 0x000fe400000f0eff */
[----:B------:R-:W3:Y:S04]  /*0db0*/  LDG.E.U16 R26, desc[UR10][R16.64] ;  /* 0x0000000a101a7981 */ /* 0x000ee8000c1e1500 */
[----:B--2---:R0:W-:Y:S04]  /*0dc0*/  STL [R1+0x234], R25 ;  /* 0x0002341901007387 */ /* 0x0041e80000100800 */
[----:B0-----:R0:W2:Y:S02]  /*0dd0*/  LDG.E.U16 R25, desc[UR10][R14.64] ;  /* 0x0000000a0e197981 */ /* 0x0010a4000c1e1500 */
[----:B0-----:R-:W-:-:S04]  /*0de0*/  LEA R14, P1, R7, R8, 0x1 ;  /* 0x00000008070e7211 */ /* 0x001fc800078208ff */
[----:B------:R-:W-:-:S05]  /*0df0*/  LEA.HI.X.SX32 R15, R7, R2, 0x1, P1 ;  /* 0x00000002070f7211 */ /* 0x000fca00008f0eff */
[----:B------:R0:W3:Y:S01]  /*0e00*/  LDG.E.U16 R23, desc[UR10][R14.64] ;  /* 0x0000000a0e177981 */ /* 0x0000e2000c1e1500 */
[----:B------:R-:W-:-:S03]  /*0e10*/  IMAD R11, R27, 0x2, R18 ;  /* 0x000000021b0b7824 */ /* 0x000fc600078e0212 */
[----:B------:R1:W-:Y:S02]  /*0e20*/  STL [R1+0x114], R18 ;  /* 0x0001141201007387 */ /* 0x0003e40000100800 */
[----:B-1----:R-:W-:-:S05]  /*0e30*/  LEA R18, R27, R11, 0x1 ;  /* 0x0000000b1b127211 */ /* 0x002fca00078e08ff */
[----:B------:R1:W-:Y:S02]  /*0e40*/  STL [R1+0x18], R18 ;  /* 0x0000181201007387 */ /* 0x0003e40000100800 */
[----:B-1----:R-:W-:-:S04]  /*0e50*/  IMAD R18, R27, 0x2, R18 ;  /* 0x000000021b127824 */ /* 0x002fc800078e0212 */
[C---:B------:R-:W-:Y:S01]  /*0e60*/  IMAD R7, R27.reuse, 0x2, R18 ;  /* 0x000000021b077824 */ /* 0x040fe200078e0212 */
[----:B------:R-:W-:Y:S04]  /*0e70*/  STL [R1+0x3c], R18 ;  /* 0x00003c1201007387 */ /* 0x000fe80000100800 */
[----:B------:R1:W-:Y:S04]  /*0e80*/  STL [R1+0x100], R7 ;  /* 0x0001000701007387 */ /* 0x0003e80000100800 */
[----:B----4-:R4:W-:Y:S01]  /*0e90*/  STL [R1+0x230], R24 ;  /* 0x0002301801007387 */ /* 0x0109e20000100800 */
[----:B-1----:R-:W-:-:S05]  /*0ea0*/  LEA R7, R27, R7, 0x1 ;  /* 0x000000071b077211 */ /* 0x002fca00078e08ff */
[----:B----4-:R-:W-:Y:S01]  /*0eb0*/  IMAD R24, R27, 0x2, R7 ;  /* 0x000000021b187824 */ /* 0x010fe200078e0207 */
[----:B0-----:R-:W-:-:S04]  /*0ec0*/  LEA R14, P1, R5, R8, 0x1 ;  /* 0x00000008050e7211 */ /* 0x001fc800078208ff */
[----:B------:R-:W-:Y:S02]  /*0ed0*/  LEA.HI.X.SX32 R15, R5, R2, 0x1, P1 ;  /* 0x00000002050f7211 */ /* 0x000fe400008f0eff */
[----:B------:R-:W-:-:S04]  /*0ee0*/  LEA R16, P0, R4, R8, 0x1 ;  /* 0x0000000804107211 */ /* 0x000fc800078008ff */
[----:B------:R-:W-:Y:S02]  /*0ef0*/  LEA.HI.X.SX32 R17, R4, R2, 0x1, P0 ;  /* 0x0000000204117211 */ /* 0x000fe400000f0eff */
[----:B------:R-:W-:Y:S01]  /*0f00*/  LEA R4, P0, R10, R8, 0x1 ;  /* 0x000000080a047211 */ /* 0x000fe200078008ff */
[----:B--2---:R0:W-:Y:S04]  /*0f10*/  STL [R1+0x22c], R25 ;  /* 0x00022c1901007387 */ /* 0x0041e80000100800 */
[----:B------:R1:W-:Y:S01]  /*0f20*/  STL [R1+0xac4], R24 ;  /* 0x000ac41801007387 */ /* 0x0003e20000100800 */
[----:B0-----:R-:W-:-:S03]  /*0f30*/  IMAD R25, R27, 0x2, R24 ;  /* 0x000000021b197824 */ /* 0x001fc600078e0218 */
[----:B-1----:R0:W2:Y:S02]  /*0f40*/  LDG.E.U16 R24, desc[UR10][R12.64] ;  /* 0x0000000a0c187981 */ /* 0x0020a4000c1e1500 */
[C---:B------:R-:W-:Y:S02]  /*0f50*/  LEA R5, R27.reuse, R25, 0x1 ;  /* 0x000000191b057211 */ /* 0x040fe400078e08ff */
[----:B------:R-:W-:Y:S04]  /*0f60*/  STL [R1+0xac8], R25 ;  /* 0x000ac81901007387 */ /* 0x000fe80000100800 */
[----:B---3--:R1:W-:Y:S01]  /*0f70*/  STL [R1+0x228], R19 ;  /* 0x0002281301007387 */ /* 0x0083e20000100800 */
[----:B------:R-:W-:-:S03]  /*0f80*/  IMAD R18, R27, 0x2, R5 ;  /* 0x000000021b127824 */ /* 0x000fc600078e0205 */
[----:B-1----:R1:W3:Y:S04]  /*0f90*/  LDG.E.U16 R19, desc[UR10][R14.64] ;  /* 0x0000000a0e137981 */ /* 0x0022e8000c1e1500 */
[----:B------:R4:W-:Y:S01]  /*0fa0*/  STL [R1+0xf0], R5 ;  /* 0x0000f00501007387 */ /* 0x0009e20000100800 */
[----:B0-----:R-:W-:-:S03]  /*0fb0*/  LEA R12, P1, R0, R8, 0x1 ;  /* 0x00000008000c7211 */ /* 0x001fc600078208ff */
[----:B-----5:R0:W-:Y:S01]  /*0fc0*/  STL [R1+0x224], R21 ;  /* 0x0002241501007387 */ /* 0x0201e20000100800 */
[----:B----4-:R-:W-:-:S03]  /*0fd0*/  LEA.HI.X.SX32 R5, R10, R2, 0x1, P0 ;  /* 0x000000020a057211 */ /* 0x010fc600000f0eff */
[----:B------:R4:W5:Y:S01]  /*0fe0*/  LDG.E.U16 R10, desc[UR10][R16.64] ;  /* 0x0000000a100a7981 */ /* 0x000962000c1e1500 */
[----:B0-----:R-:W-:-:S03]  /*0ff0*/  IMAD R21, R27, 0x2, R18 ;  /* 0x000000021b157824 */ /* 0x001fc600078e0212 */
[----:B------:R0:W-:Y:S01]  /*1000*/  STL [R1+0x220], R23 ;  /* 0x0002201701007387 */ /* 0x0001e20000100800 */
[----:B------:R-:W-:Y:S02]  /*1010*/  LEA.HI.X.SX32 R13, R0, R2, 0x1, P1 ;  /* 0x00000002000d7211 */ /* 0x000fe400008f0eff */
[----:B-1----:R-:W-:Y:S01]  /*1020*/  LEA R14, P0, R3, R8, 0x1 ;  /* 0x00000008030e7211 */ /* 0x002fe200078008ff */
[----:B------:R1:W-:Y:S01]  /*1030*/  STL [R1+0xacc], R21 ;  /* 0x000acc1501007387 */ /* 0x0003e20000100800 */
[----:B0-----:R-:W-:-:S03]  /*1040*/  LEA R23, R27, R21, 0x1 ;  /* 0x000000151b177211 */ /* 0x001fc600078e08ff */
[----:B------:R0:W-:Y:S01]  /*1050*/  STL [R1+0x21c], R26 ;  /* 0x00021c1a01007387 */ /* 0x0001e20000100800 */
[----:B------:R-:W-:Y:S01]  /*1060*/  LEA.HI.X.SX32 R15, R3, R2, 0x1, P0 ;  /* 0x00000002030f7211 */ /* 0x000fe200000f0eff */
[C---:B------:R-:W-:Y:S02]  /*1070*/  IMAD R0, R27.reuse, 0x2, R23 ;  /* 0x000000021b007824 */ /* 0x040fe400078e0217 */
[----:B------:R4:W-:Y:S04]  /*1080*/  STL [R1+0xad0], R23 ;  /* 0x000ad01701007387 */ /* 0x0009e80000100800 */
[----:B-1----:R-:W5:Y:S04]  /*1090*/  LDG.E.U16 R21, desc[UR10][R14.64] ;  /* 0x0000000a0e157981 */ /* 0x002f68000c1e1500 */
[----:B0-----:R0:W5:Y:S04]  /*10a0*/  LDG.E.U16 R26, desc[UR10][R4.64] ;  /* 0x0000000a041a7981 */ /* 0x001168000c1e1500 */
[----:B----4-:R1:W4:Y:S01]  /*10b0*/  LDG.E.U16 R23, desc[UR10][R12.64] ;  /* 0x0000000a0c177981 */ /* 0x010322000c1e1500 */
[----:B------:R-:W-:Y:S01]  /*10c0*/  IMAD R17, R27, 0x2, R0 ;  /* 0x000000021b117824 */ /* 0x000fe200078e0200 */
[----:B0-----:R-:W-:-:S02]  /*10d0*/  LEA R4, P0, R9, R8, 0x1 ;  /* 0x0000000809047211 */ /* 0x001fc400078008ff */
[----:B------:R0:W-:Y:S02]  /*10e0*/  STL [R1+0xe4], R0 ;  /* 0x0000e40001007387 */ /* 0x0001e40000100800 */
[----:B------:R-:W-:Y:S02]  /*10f0*/  LEA R16, R27, R17, 0x1 ;  /* 0x000000111b107211 */ /* 0x000fe400078e08ff */
[----:B------:R-:W-:Y:S02]  /*1100*/  LEA.HI.X.SX32 R5, R9, R2, 0x1, P0 ;  /* 0x0000000209057211 */ /* 0x000fe400000f0eff */
[-C--:B------:R-:W-:Y:S01]  /*1110*/  LEA R14, P0, R20, R8.reuse, 0x1 ;  /* 0x00000008140e7211 */ /* 0x080fe200078008ff */
[----:B0-----:R-:W-:Y:S01]  /*1120*/  IMAD R0, R27, 0x2, R16 ;  /* 0x000000021b007824 */ /* 0x001fe200078e0210 */
[----:B-1----:R-:W-:-:S03]  /*1130*/  LEA R12, P1, R6, R8, 0x1 ;  /* 0x00000008060c7211 */ /* 0x002fc600078208ff */
[----:B------:R-:W-:Y:S01]  /*1140*/  IMAD R3, R27, 0x2, R0 ;  /* 0x000000021b037824 */ /* 0x000fe200078e0200 */
[-C--:B------:R-:W-:Y:S02]  /*1150*/  LEA.HI.X.SX32 R15, R20, R2.reuse, 0x1, P0 ;  /* 0x00000002140f7211 */ /* 0x080fe400000f0eff */
[----:B------:R-:W-:-:S05]  /*1160*/  LEA.HI.X.SX32 R13, R6, R2, 0x1, P1 ;  /* 0x00000002060d7211 */ /* 0x000fca00008f0eff */
[----:B------:R0:W4:Y:S02]  /*1170*/  LDG.E.U16 R20, desc[UR10][R12.64] ;  /* 0x0000000a0c147981 */ /* 0x000124000c1e1500 */
[----:B0-----:R-:W-:-:S04]  /*1180*/  LEA R12, P1, R11, R8, 0x1 ;  /* 0x000000080b0c7211 */ /* 0x001fc800078208ff */
[----:B------:R-:W-:Y:S01]  /*1190*/  LEA.HI.X.SX32 R13, R11, R2, 0x1, P1 ;  /* 0x000000020b0d7211 */ /* 0x000fe200008f0eff */
[----:B--2---:R0:W-:Y:S04]  /*11a0*/  STL [R1+0x218], R24 ;  /* 0x0002181801007387 */ /* 0x0041e80000100800 */
[----:B0-----:R0:W2:Y:S04]  /*11b0*/  LDG.E.U16 R24, desc[UR10][R4.64] ;  /* 0x0000000a04187981 */ /* 0x0010a8000c1e1500 */
[----:B---3--:R1:W-:Y:S01]  /*11c0*/  STL [R1+0x214], R19 ;  /* 0x0002141301007387 */ /* 0x0083e20000100800 */
[----:B0-----:R-:W-:-:S03]  /*11d0*/  LEA R4, P0, R22, R8, 0x1 ;  /* 0x0000000816047211 */ /* 0x001fc600078008ff */
[----:B------:R0:W-:Y:S01]  /*11e0*/  STL [R1+0xe0], R3 ;  /* 0x0000e00301007387 */ /* 0x0001e20000100800 */
[----:B------:R-:W-:-:S03]  /*11f0*/  LEA.HI.X.SX32 R5, R22, R2, 0x1, P0 ;  /* 0x0000000216057211 */ /* 0x000fc600000f0eff */
[----:B------:R-:W3:Y:S01]  /*1200*/  LDG.E.U16 R22, desc[UR10][R14.64] ;  /* 0x0000000a0e167981 */ /* 0x000ee2000c1e1500 */
[----:B-1----:R-:W-:-:S03]  /*1210*/  LEA R19, R27, R3, 0x1 ;  /* 0x000000031b137211 */ /* 0x002fc600078e08ff */
[----:B------:R1:W3:Y:S02]  /*1220*/  LDG.E.U16 R25, desc[UR10][R4.64] ;  /* 0x0000000a04197981 */ /* 0x0002e4000c1e1500 */
[----:B0-----:R-:W-:Y:S02]  /*1230*/  IMAD R3, R27, 0x2, R19 ;  /* 0x000000021b037824 */ /* 0x001fe400078e0213 */
[----:B-----5:R0:W-:Y:S01]  /*1240*/  STL [R1+0x210], R10 ;  /* 0x0002100a01007387 */ /* 0x0201e20000100800 */
[----:B------:R-:W-:Y:S01]  /*1250*/  LEA R6, P0, R7, R8, 0x1 ;  /* 0x0000000807067211 */ /* 0x000fe200078008ff */
[----:B0-----:R-:W-:-:S03]  /*1260*/  IMAD R10, R27, 0x2, R3 ;  /* 0x000000021b0a7824 */ /* 0x001fc600078e0203 */
[----:B------:R-:W-:Y:S02]  /*1270*/  LEA.HI.X.SX32 R7, R7, R2, 0x1, P0 ;  /* 0x0000000207077211 */ /* 0x000fe400000f0eff */
[C---:B-1----:R-:W-:Y:S02]  /*1280*/  LEA R4, P0, R18.reuse, R8, 0x1 ;  /* 0x0000000812047211 */ /* 0x042fe400078008ff */
[C---:B------:R-:W-:Y:S02]  /*1290*/  LEA R9, R27.reuse, R10, 0x1 ;  /* 0x0000000a1b097211 */ /* 0x040fe400078e08ff */
[----:B------:R-:W-:Y:S02]  /*12a0*/  LEA.HI.X.SX32 R5, R18, R2, 0x1, P0 ;  /* 0x0000000212057211 */ /* 0x000fe400000f0eff */
[----:B------:R0:W5:Y:S04]  /*12b0*/  LDG.E.U16 R18, desc[UR10][R6.64] ;  /* 0x0000000a06127981 */ /* 0x000168000c1e1500 */
[----:B------:R-:W-:Y:S04]  /*12c0*/  STL [R1+0x20c], R26 ;  /* 0x00020c1a01007387 */ /* 0x000fe80000100800 */
[----:B------:R-:W-:Y:S04]  /*12d0*/  STL [R1+0xd8], R9 ;  /* 0x0000d80901007387 */ /* 0x000fe80000100800 */
[----:B----4-:R1:W-:Y:S04]  /*12e0*/  STL [R1+0x208], R23 ;  /* 0x0002081701007387 */ /* 0x0103e80000100800 */
[----:B------:R4:W-:Y:S04]  /*12f0*/  STL [R1+0x204], R21 ;  /* 0x0002041501007387 */ /* 0x0009e80000100800 */
[----:B-1----:R1:W5:Y:S04]  /*1300*/  LDG.E.U16 R23, desc[UR10][R12.64] ;  /* 0x0000000a0c177981 */ /* 0x002368000c1e1500 */
[----:B----4-:R4:W5:Y:S01]  /*1310*/  LDG.E.U16 R21, desc[UR10][R4.64] ;  /* 0x0000000a04157981 */ /* 0x010962000c1e1500 */
[----:B------:R-:W-:Y:S01]  /*1320*/  IMAD R11, R27, 0x2, R9 ;  /* 0x000000021b0b7824 */ /* 0x000fe200078e0209 */
[----:B0-----:R-:W-:-:S03]  /*1330*/  LEA R6, P1, R19, R8, 0x1 ;  /* 0x0000000813067211 */ /* 0x001fc600078208ff */
[----:B-1----:R-:W-:Y:S01]  /*1340*/  IMAD R13, R27, 0x2, R11 ;  /* 0x000000021b0d7824 */ /* 0x002fe200078e020b */
[----:B------:R-:W-:Y:S02]  /*1350*/  LEA.HI.X.SX32 R7, R19, R2, 0x1, P1 ;  /* 0x0000000213077211 */ /* 0x000fe400008f0eff */
[----:B------:R-:W0:Y:S02]  /*1360*/  S2R R19, SR_TID.X ;  /* 0x0000000000137919 */ /* 0x000e240000002100 */
[----:B------:R-:W-:Y:S02]  /*1370*/  LEA R9, R27, R13, 0x1 ;  /* 0x0000000d1b097211 */ /* 0x000fe400078e08ff */
[----:B------:R-:W-:-:S03]  /*1380*/  LEA R14, P0, R17, R8, 0x1 ;  /* 0x00000008110e7211 */ /* 0x000fc600078008ff */
[----:B------:R-:W-:Y:S01]  /*1390*/  IMAD R12, R27, 0x2, R9 ;  /* 0x000000021b0c7824 */ /* 0x000fe200078e0209 */
[----:B------:R-:W-:Y:S02]  /*13a0*/  LEA.HI.X.SX32 R15, R17, R2, 0x1, P0 ;  /* 0x00000002110f7211 */ /* 0x000fe400000f0eff */
[C---:B----4-:R-:W-:Y:S01]  /*13b0*/  LEA R4, P0, R11.reuse, R8, 0x1 ;  /* 0x000000080b047211 */ /* 0x050fe200078008ff */
[----:B------:R-:W1:Y:S01]  /*13c0*/  S2UR UR5, SR_CgaCtaId ;  /* 0x00000000000579c3 */ /* 0x000e620000008800 */
[----:B------:R0:W4:Y:S02]  /*13d0*/  LDG.E.U16 R17, desc[UR10][R6.64] ;  /* 0x0000000a06117981 */ /* 0x000124000c1e1500 */
[----:B------:R-:W-:-:S05]  /*13e0*/  LEA.HI.X.SX32 R5, R11, R2, 0x1, P0 ;  /* 0x000000020b057211 */ /* 0x000fca00000f0eff */
[----:B------:R0:W4:Y:S01]  /*13f0*/  LDG.E.U16 R11, desc[UR10][R4.64] ;  /* 0x0000000a040b7981 */ /* 0x000122000c1e1500 */
[----:B------:R-:W-:Y:S01]  /*1400*/  UMOV UR4, 0x400 ;  /* 0x0000040000047882 */ /* 0x000fe20000000000 */
[----:B0-----:R-:W-:Y:S01]  /*1410*/  SHF.R.S32.HI R7, RZ, 0x8, R19 ;  /* 0x00000008ff077819 */ /* 0x001fe20000011413 */
[----:B-1----:R-:W-:-:S03]  /*1420*/  ULEA UR4, UR5, UR4, 0x18 ;  /* 0x0000000405047291 */ /* 0x002fc6000f8ec0ff */
[----:B------:R-:W-:Y:S01]  /*1430*/  SGXT R7, R7, 0x1 ;  /* 0x000000010707781a */ /* 0x000fe20000000200 */
[----:B--2---:R0:W-:Y:S04]  /*1440*/  STL [R1+0x200], R24 ;  /* 0x0002001801007387 */ /* 0x0041e80000100800 */
[----:B------:R1:W-:Y:S04]  /*1450*/  STL [R1+0xd0], R12 ;  /* 0x0000d00c01007387 */ /* 0x0003e80000100800 */
[----:B0-----:R0:W2:Y:S01]  /*1460*/  LDG.E.U16 R24, desc[UR10][R14.64] ;  /* 0x0000000a0e187981 */ /* 0x0010a2000c1e1500 */
[----:B-1----:R-:W-:-:S05]  /*1470*/  IMAD R12, R27, 0x2, R12 ;  /* 0x000000021b0c7824 */ /* 0x002fca00078e020c */
[----:B------:R-:W-:-:S05]  /*1480*/  LEA R6, R27, R12, 0x1 ;  /* 0x0000000c1b067211 */ /* 0x000fca00078e08ff */
[C---:B------:R-:W-:Y:S01]  /*1490*/  IMAD R5, R27.reuse, 0x2, R6 ;  /* 0x000000021b057824 */ /* 0x040fe200078e0206 */
[C---:B0-----:R-:W-:Y:S01]  /*14a0*/  LEA R14, P0, R12.reuse, R8, 0x1 ;  /* 0x000000080c0e7211 */ /* 0x041fe200078008ff */
[----:B------:R0:W-:Y:S02]  /*14b0*/  STL [R1+0x1fc], R20 ;  /* 0x0001fc1401007387 */ /* 0x0001e40000100800 */
[----:B------:R-:W-:Y:S01]  /*14c0*/  IMAD R4, R27, 0x2, R5 ;  /* 0x000000021b047824 */ /* 0x000fe200078e0205 */
[----:B------:R-:W-:-:S04]  /*14d0*/  LEA.HI.X.SX32 R15, R12, R2, 0x1, P0 ;  /* 0x000000020c0f7211 */ /* 0x000fc800000f0eff */
[----:B------:R-:W-:Y:S01]  /*14e0*/  LEA R12, R27, R4, 0x1 ;  /* 0x000000041b0c7211 */ /* 0x000fe200078e08ff */
[----:B0-----:R-:W4:Y:S04]  /*14f0*/  LDL.LU R20, [R1+0x44] ;  /* 0x0000440001147983 */ /* 0x001f280000300800 */
[----:B---3--:R0:W-:Y:S04]  /*1500*/  STL [R1+0x1f8], R22 ;  /* 0x0001f81601007387 */ /* 0x0081e80000100800 */
[----:B------:R-:W-:Y:S04]  /*1510*/  STL [R1+0x1f4], R25 ;  /* 0x0001f41901007387 */ /* 0x000fe80000100800 */
[----:B------:R1:W-:Y:S04]  /*1520*/  STL [R1+0xbc], R4 ;  /* 0x0000bc0401007387 */ /* 0x0003e80000100800 */
[----:B0-----:R0:W3:Y:S01]  /*1530*/  LDG.E.U16 R22, desc[UR10][R14.64] ;  /* 0x0000000a0e167981 */ /* 0x0010e2000c1e1500 */
[----:B-1----:R-:W-:-:S05]  /*1540*/  LOP3.LUT R4, R19, 0xff, RZ, 0xc0, !PT ;  /* 0x000000ff13047812 */ /* 0x002fca00078ec0ff */
[----:B------:R-:W-:-:S05]  /*1550*/  IMAD.SHL.U32 R4, R4, 0x2, RZ ;  /* 0x0000000204047824 */ /* 0x000fca00078e00ff */
[----:B------:R-:W-:Y:S01]  /*1560*/  LOP3.LUT R4, R4, 0x210, R7, 0x78, !PT ;  /* 0x0000021004047812 */ /* 0x000fe200078e7807 */
[----:B-----5:R1:W-:Y:S04]  /*1570*/  STL [R1+0x1f0], R23 ;  /* 0x0001f01701007387 */ /* 0x0203e80000100800 */
[----:B------:R-:W-:Y:S04]  /*1580*/  STS.U16 [R4+UR4], R28 ;  /* 0x0000001c04007988 */ /* 0x000fe80008000404 */
[----:B-1----:R-:W5:Y:S04]  /*1590*/  LDL.LU R23, [R1] ;  /* 0x0000000001177983 */ /* 0x002f680000300800 */
[----:B------:R-:W-:Y:S04]  /*15a0*/  STL [R1+0x1ec], R18 ;  /* 0x0001ec1201007387 */ /* 0x000fe80000100800 */
[----:B------:R-:W5:Y:S04]  /*15b0*/  LDL.LU R26, [R1+0x4] ;  /* 0x00000400011a7983 */ /* 0x000f680000300800 */
[----:B------:R1:W-:Y:S04]  /*15c0*/  STL [R1+0x1e8], R21 ;  /* 0x0001e81501007387 */ /* 0x0003e80000100800 */
[----:B-1----:R-:W5:Y:S04]  /*15d0*/  LDL.LU R21, [R1+0x8] ;  /* 0x0000080001157983 */ /* 0x002f680000300800 */
[----:B------:R-:W5:Y:S01]  /*15e0*/  LDL.LU R28, [R1+0xad4] ;  /* 0x000ad400011c7983 */ /* 0x000f620000300800 */
[----:B0-----:R-:W-:-:S03]  /*15f0*/  LEA R14, P0, R12, R8, 0x1 ;  /* 0x000000080c0e7211 */ /* 0x001fc600078008ff */
[----:B------:R-:W5:Y:S01]  /*1600*/  LDL.LU R25, [R1+0xc] ;  /* 0x00000c0001197983 */ /* 0x000f620000300800 */
[----:B------:R-:W-:Y:S01]  /*1610*/  LEA.HI.X.SX32 R15, R12, R2, 0x1, P0 ;  /* 0x000000020c0f7211 */ /* 0x000fe200000f0eff */
[----:B------:R-:W-:-:S04]  /*1620*/  IMAD R12, R27, 0x2, R12 ;  /* 0x000000021b0c7824 */ /* 0x000fc800078e020c */
[----:B------:R0:W5:Y:S01]  /*1630*/  LDG.E.U16 R18, desc[UR10][R14.64] ;  /* 0x0000000a0e127981 */ /* 0x000162000c1e1500 */
[----:B------:R-:W-:-:S03]  /*1640*/  LEA R7, R27, R12, 0x1 ;  /* 0x0000000c1b077211 */ /* 0x000fc600078e08ff */
[----:B--2---:R1:W-:Y:S04]  /*1650*/  STL [R1+0x1e4], R24 ;  /* 0x0001e41801007387 */ /* 0x0043e80000100800 */
[----:B-1----:R-:W2:Y:S04]  /*1660*/  LDL.LU R24, [R1+0x10] ;  /* 0x0000100001187983 */ /* 0x002ea80000300800 */
[----:B----4-:R1:W-:Y:S04]  /*1670*/  STL [R1+0x1e0], R17 ;  /* 0x0001e01101007387 */ /* 0x0103e80000100800 */
[----:B------:R4:W-:Y:S01]  /*1680*/  STL [R1+0x1dc], R11 ;  /* 0x0001dc0b01007387 */ /* 0x0009e20000100800 */
[----:B-1----:R-:W-:-:S04]  /*1690*/  IMAD R17, R27, 0x2, R7 ;  /* 0x000000021b117824 */ /* 0x002fc800078e0207 */
[----:B----4-:R-:W-:-:S05]  /*16a0*/  IMAD R11, R27, 0x2, R17 ;  /* 0x000000021b0b7824 */ /* 0x010fca00078e0211 */
[----:B0-----:R-:W-:-:S04]  /*16b0*/  LEA R14, P0, R11, R8, 0x1 ;  /* 0x000000080b0e7211 */ /* 0x001fc800078008ff */
[----:B------:R-:W-:Y:S01]  /*16c0*/  LEA.HI.X.SX32 R15, R11, R2, 0x1, P0 ;  /* 0x000000020b0f7211 */ /* 0x000fe200000f0eff */
[----:B---3--:R0:W-:Y:S04]  /*16d0*/  STL [R1+0x1d8], R22 ;  /* 0x0001d81601007387 */ /* 0x0081e80000100800 */
[----:B------:R-:W3:Y:S04]  /*16e0*/  LDL.LU R27, [R1+0x14] ;  /* 0x00001400011b7983 */ /* 0x000ee80000300800 */
[----:B0-----:R0:W4:Y:S02]  /*16f0*/  LDG.E.U16 R22, desc[UR10][R14.64] ;  /* 0x0000000a0e167981 */ /* 0x001124000c1e1500 */
[----:B0-----:R-:W-:-:S04]  /*1700*/  LEA R14, P0, R20, R8, 0x1 ;  /* 0x00000008140e7211 */ /* 0x001fc800078008ff */
[----:B------:R-:W-:-:S05]  /*1710*/  LEA.HI.X.SX32 R15, R20, R2, 0x1, P0 ;  /* 0x00000002140f7211 */ /* 0x000fca00000f0eff */
[----:B------:R5:W2:Y:S02]  /*1720*/  LDG.E.U16 R20, desc[UR10][R14.64] ;  /* 0x0000000a0e147981 */ /* 0x000aa4000c1e1500 */
[----:B-----5:R-:W-:-:S04]  /*1730*/  LEA R14, P0, R28, R8, 0x1 ;  /* 0x000000081c0e7211 */ /* 0x020fc800078008ff */
[----:B------:R-:W-:-:S05]  /*1740*/  LEA.HI.X.SX32 R15, R28, R2, 0x1, P0 ;  /* 0x000000021c0f7211 */ /* 0x000fca00000f0eff */
[----:B------:R0:W5:Y:S02]  /*1750*/  LDG.E.U16 R28, desc[UR10][R14.64] ;  /* 0x0000000a0e1c7981 */ /* 0x000164000c1e1500 */
[----:B0-----:R-:W-:-:S04]  /*1760*/  LEA R14, P0, R29, R8, 0x1 ;  /* 0x000000081d0e7211 */ /* 0x001fc800078008ff */
[----:B------:R-:W-:-:S05]  /*1770*/  LEA.HI.X.SX32 R15, R29, R2, 0x1, P0 ;  /* 0x000000021d0f7211 */ /* 0x000fca00000f0eff */
[----:B------:R0:W3:Y:S02]  /*1780*/  LDG.E.U16 R29, desc[UR10][R14.64] ;  /* 0x0000000a0e1d7981 */ /* 0x0000e4000c1e1500 */
[----:B0-----:R-:W-:-:S04]  /*1790*/  LEA R14, P0, R23, R8, 0x1 ;  /* 0x00000008170e7211 */ /* 0x001fc800078008ff */
[----:B------:R-:W-:Y:S01]  /*17a0*/  LEA.HI.X.SX32 R15, R23, R2, 0x1, P0 ;  /* 0x00000002170f7211 */ /* 0x000fe200000f0eff */
[----:B------:R0:W-:Y:S04]  /*17b0*/  STL [R1+0x1d4], R18 ;  /* 0x0001d41201007387 */ /* 0x0001e80000100800 */
[----:B------:R1:W3:Y:S04]  /*17c0*/  LDG.E.U16 R23, desc[UR10][R14.64] ;  /* 0x0000000a0e177981 */ /* 0x0002e8000c1e1500 */
[----:B0-----:R-:W3:Y:S01]  /*17d0*/  LDL.LU R18, [R1+0x1c] ;  /* 0x00001c0001127983 */ /* 0x001ee20000300800 */
[----:B-1----:R-:W-:-:S04]  /*17e0*/  LEA R14, P0, R26, R8, 0x1 ;  /* 0x000000081a0e7211 */ /* 0x002fc800078008ff */
[----:B------:R-:W-:Y:S01]  /*17f0*/  LEA.HI.X.SX32 R15, R26, R2, 0x1, P0 ;  /* 0x000000021a0f7211 */ /* 0x000fe200000f0eff */
[----:B----4-:R0:W-:Y:S04]  /*1800*/  STL [R1+0x1d0], R22 ;  /* 0x0001d01601007387 */ /* 0x0101e80000100800 */
[----:B0-----:R-:W4:Y:S04]  /*1810*/  LDL.LU R22, [R1+0x20] ;  /* 0x0000200001167983 */ /* 0x001f280000300800 */
[----:B--2---:R0:W-:Y:S04]  /*1820*/  STL [R1+0x1cc], R20 ;  /* 0x0001cc1401007387 */ /* 0x0041e80000100800 */
[----:B0-----:R-:W2:Y:S04]  /*1830*/  LDL.LU R20, [R1+0x2c] ;  /* 0x00002c0001147983 */ /* 0x001ea80000300800 */
[----:B-----5:R0:W-:Y:S04]  /*1840*/  STL [R1+0x1c8], R28 ;  /* 0x0001c81c01007387 */ /* 0x0201e80000100800 */
[----:B------:R-:W5:Y:S04]  /*1850*/  LDL.LU R26, [R1+0x28] ;  /* 0x00002800011a7983 */ /* 0x000f680000300800 */
[----:B0-----:R0:W2:Y:S02]  /*1860*/  LDG.E.U16 R28, desc[UR10][R14.64] ;  /* 0x0000000a0e1c7981 */ /* 0x0010a4000c1e1500 */
[----:B0-----:R-:W-:-:S04]  /*1870*/  LEA R14, P0, R21, R8, 0x1 ;  /* 0x00000008150e7211 */ /* 0x001fc800078008ff */
[----:B------:R-:W-:Y:S01]  /*1880*/  LEA.HI.X.SX32 R15, R21, R2, 0x1, P0 ;  /* 0x00000002150f7211 */ /* 0x000fe200000f0eff */
[----:B---3--:R0:W-:Y:S04]  /*1890*/  STL [R1+0x1c4], R29 ;  /* 0x0001c41d01007387 */ /* 0x0081e80000100800 */
[----:B0-----:R0:W3:Y:S04]  /*18a0*/  LDG.E.U16 R29, desc[UR10][R14.64] ;  /* 0x0000000a0e1d7981 */ /* 0x0010e8000c1e1500 */
[----:B------:R1:W-:Y:S01]  /*18b0*/  STL [R1+0x1c0], R23 ;  /* 0x0001c01701007387 */ /* 0x0003e20000100800 */
[----:B0-----:R-:W-:-:S04]  /*18c0*/  LEA R14, P0, R25, R8, 0x1 ;  /* 0x00000008190e7211 */ /* 0x001fc800078008ff */
[----:B------:R-:W-:Y:S01]  /*18d0*/  LEA.HI.X.SX32 R15, R25, R2, 0x1, P0 ;  /* 0x00000002190f7211 */ /* 0x000fe200000f0eff */
[----:B-1----:R-:W4:Y:S04]  /*18e0*/  LDL.LU R23, [R1+0x24] ;  /* 0x0000240001177983 */ /* 0x002f280000300800 */
[----:B--2---:R0:W-:Y:S04]  /*18f0*/  STL [R1+0x1bc], R28 ;  /* 0x0001bc1c01007387 */ /* 0x0041e80000100800 */
[----:B------:R-:W2:Y:S04]  /*1900*/  LDL.LU R21, [R1+0x30] ;  /* 0x0000300001157983 */ /* 0x000ea80000300800 */
[----:B------:R-:W2:Y:S04]  /*1910*/  LDL.LU R25, [R1+0x38] ;  /* 0x0000380001197983 */ /* 0x000ea80000300800 */
[----:B0-----:R0:W2:Y:S02]  /*1920*/  LDG.E.U16 R28, desc[UR10][R14.64] ;  /* 0x0000000a0e1c7981 */ /* 0x0010a4000c1e1500 */
[----:B0-----:R-:W-:-:S04]  /*1930*/  LEA R14, P0, R24, R8, 0x1 ;  /* 0x00000008180e7211 */ /* 0x001fc800078008ff */
[----:B------:R-:W-:Y:S01]  /*1940*/  LEA.HI.X.SX32 R15, R24, R2, 0x1, P0 ;  /* 0x00000002180f7211 */ /* 0x000fe200000f0eff */
[----:B---3--:R0:W-:Y:S04]  /*1950*/  STL [R1+0x1b8], R29 ;  /* 0x0001b81d01007387 */ /* 0x0081e80000100800 */
[----:B------:R-:W3:Y:S04]  /*1960*/  LDL.LU R24, [R1+0x40] ;  /* 0x0000400001187983 */ /* 0x000ee80000300800 */
[----:B0-----:R0:W3:Y:S02]  /*1970*/  LDG.E.U16 R29, desc[UR10][R14.64] ;  /* 0x0000000a0e1d7981 */ /* 0x0010e4000c1e1500 */
[----:B0-----:R-:W-:-:S04]  /*1980*/  LEA R14, P0, R27, R8, 0x1 ;  /* 0x000000081b0e7211 */ /* 0x001fc800078008ff */
[----:B------:R-:W-:Y:S01]  /*1990*/  LEA.HI.X.SX32 R15, R27, R2, 0x1, P0 ;  /* 0x000000021b0f7211 */ /* 0x000fe200000f0eff */
[----:B--2---:R0:W-:Y:S04]  /*19a0*/  STL [R1+0x1b4], R28 ;  /* 0x0001b41c01007387 */ /* 0x0041e80000100800 */
[----:B------:R-:W2:Y:S04]  /*19b0*/  LDL.LU R27, [R1+0x48] ;  /* 0x00004800011b7983 */ /* 0x000ea80000300800 */
[----:B0-----:R0:W2:Y:S02]  /*19c0*/  LDG.E.U16 R28, desc[UR10][R14.64] ;  /* 0x0000000a0e1c7981 */ /* 0x0010a4000c1e1500 */
[----:B0-----:R-:W-:-:S04]  /*19d0*/  LEA R14, P0, R18, R8, 0x1 ;  /* 0x00000008120e7211 */ /* 0x001fc800078008ff */
[----:B------:R-:W-:-:S05]  /*19e0*/  LEA.HI.X.SX32 R15, R18, R2, 0x1, P0 ;  /* 0x00000002120f7211 */ /* 0x000fca00000f0eff */
[----:B------:R4:W2:Y:S02]  /*19f0*/  LDG.E.U16 R18, desc[UR10][R14.64] ;  /* 0x0000000a0e127981 */ /* 0x0008a4000c1e1500 */
[----:B----4-:R-:W-:-:S04]  /*1a00*/  LEA R14, P0, R22, R8, 0x1 ;  /* 0x00000008160e7211 */ /* 0x010fc800078008ff */
[----:B------:R-:W-:-:S05]  /*1a10*/  LEA.HI.X.SX32 R15, R22, R2, 0x1, P0 ;  /* 0x00000002160f7211 */ /* 0x000fca00000f0eff */
[----:B------:R0:W4:Y:S02]  /*1a20*/  LDG.E.U16 R22, desc[UR10][R14.64] ;  /* 0x0000000a0e167981 */ /* 0x000124000c1e1500 */
[----:B0-----:R-:W-:-:S04]  /*1a30*/  LEA R14, P0, R20, R8, 0x1 ;  /* 0x00000008140e7211 */ /* 0x001fc800078008ff */
[----:B------:R-:W-:-:S06]  /*1a40*/  LEA.HI.X.SX32 R15, R20, R2, 0x1, P0 ;  /* 0x00000002140f7211 */ /* 0x000fcc00000f0eff */
[----:B------:R5:W4:Y:S04]  /*1a50*/  LDG.E.U16 R15, desc[UR10][R14.64] ;  /* 0x0000000a0e0f7981 */ /* 0x000b28000c1e1500 */
[----:B---3--:R0:W-:Y:S04]  /*1a60*/  STL [R1+0x1b0], R29 ;  /* 0x0001b01d01007387 */ /* 0x0081e80000100800 */
[----:B0-----:R-:W3:Y:S01]  /*1a70*/  LDL.LU R29, [R1+0x50] ;  /* 0x00005000011d7983 */ /* 0x001ee20000300800 */
[----:B-----5:R-:W-:-:S03]  /*1a80*/  LEA R14, P0, R26, R8, 0x1 ;  /* 0x000000081a0e7211 */ /* 0x020fc600078008ff */
[----:B--2---:R0:W-:Y:S04]  /*1a90*/  STL [R1+0x1ac], R28 ;  /* 0x0001ac1c01007387 */ /* 0x0041e80000100800 */
[----:B0-----:R-:W2:Y:S04]  /*1aa0*/  LDL.LU R28, [R1+0x54] ;  /* 0x00005400011c7983 */ /* 0x001ea80000300800 */
[----:B------:R0:W-:Y:S04]  /*1ab0*/  STL [R1+0x1a8], R18 ;  /* 0x0001a81201007387 */ /* 0x0001e80000100800 */
[----:B0-----:R-:W5:Y:S04]  /*1ac0*/  LDL.LU R18, [R1+0x58] ;  /* 0x0000580001127983 */ /* 0x001f680000300800 */
[----:B----4-:R0:W-:Y:S04]  /*1ad0*/  STL [R1+0x1a4], R22 ;  /* 0x0001a41601007387 */ /* 0x0101e80000100800 */
[----:B0-----:R-:W4:Y:S04]  /*1ae0*/  LDL.LU R22, [R1+0x4c] ;  /* 0x00004c0001167983 */ /* 0x001f280000300800 */
[----:B------:R-:W2:Y:S04]  /*1af0*/  LDL.LU R20, [R1+0x34] ;  /* 0x0000340001147983 */ /* 0x000ea80000300800 */
[----:B------:R0:W-:Y:S02]  /*1b00*/  STL [R1+0x1a0], R15 ;  /* 0x0001a00f01007387 */ /* 0x0001e40000100800 */
[----:B0-----:R-:W-:-:S02]  /*1b10*/  LEA.HI.X.SX32 R15, R26, R2, 0x1, P0 ;  /* 0x000000021a0f7211 */ /* 0x001fc400000f0eff */
[----:B------:R-:W2:Y:S04]  /*1b20*/  LDL.LU R26, [R1+0x18] ;  /* 0x00001800011a7983 */ /* 0x000ea80000300800 */
[----:B------:R0:W2:Y:S02]  /*1b30*/  LDG.E.U16 R15, desc[UR10][R14.64] ;  /* 0x0000000a0e0f7981 */ /* 0x0000a4000c1e1500 */
[C---:B0-----:R-:W-:Y:S02]  /*1b40*/  LEA R14, P0, R23.reuse, R8, 0x1 ;  /* 0x00000008170e7211 */ /* 0x041fe400078008ff */
[----:B--2---:R0:W-:Y:S02]  /*1b50*/  STL [R1+0x19c], R15 ;  /* 0x00019c0f01007387 */ /* 0x0041e40000100800 */
        /* <DEDUP_REMOVED lines=21> */
[----:B------:R-:W0:Y:S04]  /*1cb0*/  LDC R27, c[0x0][0x3b8] ;  /* 0x0000ee00ff1b7b82 */ /* 0x000e280000000800 */
[----:B------:R3:W2:Y:S02]  /*1cc0*/  LDG.E.U16 R15, desc[UR10][R14.64] ;  /* 0x0000000a0e0f7981 */ /* 0x0006a4000c1e1500 */
[C---:B---3--:R-:W-:Y:S02]  /*1cd0*/  LEA R14, P0, R29.reuse, R8, 0x1 ;  /* 0x000000081d0e7211 */ /* 0x048fe400078008ff */
[----:B--2---:R1:W-:Y:S02]  /*1ce0*/  STL [R1+0x188], R15 ;  /* 0x0001880f01007387 */ /* 0x0043e40000100800 */
[----:B-1----:R-:W-:-:S05]  /*1cf0*/  LEA.HI.X.SX32 R15, R29, R2, 0x1, P0 ;  /* 0x000000021d0f7211 */ /* 0x002fca00000f0eff */
[----:B------:R1:W2:Y:S02]  /*1d00*/  LDG.E.U16 R29, desc[UR10][R14.64] ;  /* 0x0000000a0e1d7981 */ /* 0x0002a4000c1e1500 */
[----:B-1----:R-:W-:-:S04]  /*1d10*/  LEA R14, P0, R28, R8, 0x1 ;  /* 0x000000081c0e7211 */ /* 0x002fc800078008ff */
[----:B------:R-:W-:-:S05]  /*1d20*/  LEA.HI.X.SX32 R15, R28, R2, 0x1, P0 ;  /* 0x000000021c0f7211 */ /* 0x000fca00000f0eff */
[----:B------:R5:W3:Y:S02]  /*1d30*/  LDG.E.U16 R28, desc[UR10][R14.64] ;  /* 0x0000000a0e1c7981 */ /* 0x000ae4000c1e1500 */
[----:B-----5:R-:W-:-:S04]  /*1d40*/  LEA R14, P0, R18, R8, 0x1 ;  /* 0x00000008120e7211 */ /* 0x020fc800078008ff */
[----:B------:R-:W-:-:S05]  /*1d50*/  LEA.HI.X.SX32 R15, R18, R2, 0x1, P0 ;  /* 0x00000002120f7211 */ /* 0x000fca00000f0eff */
[----:B------:R4:W5:Y:S02]  /*1d60*/  LDG.E.U16 R18, desc[UR10][R14.64] ;  /* 0x0000000a0e127981 */ /* 0x000964000c1e1500 */
[----:B----4-:R-:W-:-:S04]  /*1d70*/  LEA R14, P0, R22, R8, 0x1 ;  /* 0x00000008160e7211 */ /* 0x010fc800078008ff */
[----:B------:R-:W-:Y:S01]  /*1d80*/  LEA.HI.X.SX32 R15, R22, R2, 0x1, P0 ;  /* 0x00000002160f7211 */ /* 0x000fe200000f0eff */
[----:B--2---:R1:W-:Y:S04]  /*1d90*/  STL [R1+0x184], R29 ;  /* 0x0001841d01007387 */ /* 0x0043e80000100800 */
[----:B-1----:R1:W2:Y:S02]  /*1da0*/  LDG.E.U16 R29, desc[UR10][R14.64] ;  /* 0x0000000a0e1d7981 */ /* 0x0022a4000c1e1500 */
[----:B-1----:R-:W-:-:S04]  /*1db0*/  LEA R14, P0, R20, R8, 0x1 ;  /* 0x00000008140e7211 */ /* 0x002fc800078008ff */
[----:B------:R-:W-:-:S05]  /*1dc0*/  LEA.HI.X.SX32 R15, R20, R2, 0x1, P0 ;  /* 0x00000002140f7211 */ /* 0x000fca00000f0eff */
[----:B------:R1:W4:Y:S02]  /*1dd0*/  LDG.E.U16 R22, desc[UR10][R14.64] ;  /* 0x0000000a0e167981 */ /* 0x000324000c1e1500 */
        /* <DEDUP_REMOVED lines=8> */
[----:B------:R1:W4:Y:S04]  /*1e60*/  LDG.E.U16 R24, desc[UR10][R14.64] ;  /* 0x0000000a0e187981 */ /* 0x000328000c1e1500 */
[----:B---3--:R3:W-:Y:S01]  /*1e70*/  STL [R1+0x180], R28 ;  /* 0x0001801c01007387 */ /* 0x0087e20000100800 */
[----:B-1----:R-:W-:-:S04]  /*1e80*/  LEA R14, P0, R16, R8, 0x1 ;  /* 0x00000008100e7211 */ /* 0x002fc800078008ff */
[----:B------:R-:W-:Y:S01]  /*1e90*/  LEA.HI.X.SX32 R15, R16, R2, 0x1, P0 ;  /* 0x00000002100f7211 */ /* 0x000fe200000f0eff */
[----:B---3--:R-:W3:Y:S04]  /*1ea0*/  LDL.LU R28, [R1+0x134] ;  /* 0x00013400011c7983 */ /* 0x008ee80000300800 */
[----:B-----5:R1:W-:Y:S04]  /*1eb0*/  STL [R1+0x17c], R18 ;  /* 0x00017c1201007387 */ /* 0x0203e80000100800 */
[----:B-1----:R-:W5:Y:S04]  /*1ec0*/  LDL.LU R18, [R1+0x5c] ;  /* 0x00005c0001127983 */ /* 0x002f680000300800 */
[----:B--2---:R1:W-:Y:S04]  /*1ed0*/  STL [R1+0x178], R29 ;  /* 0x0001781d01007387 */ /* 0x0043e80000100800 */
[----:B-1----:R1:W2:Y:S02]  /*1ee0*/  LDG.E.U16 R29, desc[UR10][R14.64] ;  /* 0x0000000a0e1d7981 */ /* 0x0022a4000c1e1500 */
[----:B-1----:R-:W-:-:S04]  /*1ef0*/  LEA R14, P0, R3, R8, 0x1 ;  /* 0x00000008030e7211 */ /* 0x002fc800078008ff */
[----:B------:R-:W-:-:S05]  /*1f00*/  LEA.HI.X.SX32 R15, R3, R2, 0x1, P0 ;  /* 0x00000002030f7211 */ /* 0x000fca00000f0eff */
[----:B------:R1:W5:Y:S04]  /*1f10*/  LDG.E.U16 R3, desc[UR10][R14.64] ;  /* 0x0000000a0e037981 */ /* 0x000368000c1e1500 */
[----:B----4-:R4:W-:Y:S01]  /*1f20*/  STL [R1+0x174], R22 ;  /* 0x0001741601007387 */ /* 0x0109e20000100800 */
[----:B-1----:R-:W-:-:S03]  /*1f30*/  LEA R14, P0, R13, R8, 0x1 ;  /* 0x000000080d0e7211 */ /* 0x002fc600078008ff */
[----:B----4-:R-:W4:Y:S01]  /*1f40*/  LDL.LU R22, [R1+0x60] ;  /* 0x0000600001167983 */ /* 0x010f220000300800 */
[----:B------:R-:W-:-:S03]  /*1f50*/  LEA.HI.X.SX32 R15, R13, R2, 0x1, P0 ;  /* 0x000000020d0f7211 */ /* 0x000fc600000f0eff */
[----:B------:R1:W-:Y:S04]  /*1f60*/  STL [R1+0x170], R20 ;  /* 0x0001701401007387 */ /* 0x0003e80000100800 */
[----:B------:R0:W4:Y:S04]  /*1f70*/  LDG.E.U16 R16, desc[UR10][R14.64] ;  /* 0x0000000a0e107981 */ /* 0x000128000c1e1500 */
[----:B-1----:R-:W4:Y:S01]  /*1f80*/  LDL.LU R20, [R1+0x64] ;  /* 0x0000640001147983 */ /* 0x002f220000300800 */
[----:B0-----:R-:W-:-:S04]  /*1f90*/  LEA R14, P0, R6, R8, 0x1 ;  /* 0x00000008060e7211 */ /* 0x001fc800078008ff */
[----:B------:R-:W-:Y:S01]  /*1fa0*/  LEA.HI.X.SX32 R15, R6, R2, 0x1, P0 ;  /* 0x00000002060f7211 */ /* 0x000fe200000f0eff */
[----:B------:R0:W-:Y:S04]  /*1fb0*/  STL [R1+0x16c], R26 ;  /* 0x00016c1a01007387 */ /* 0x0001e80000100800 */
[----:B------:R1:W4:Y:S04]  /*1fc0*/  LDG.E.U16 R21, desc[UR10][R14.64] ;  /* 0x0000000a0e157981 */ /* 0x000328000c1e1500 */
[----:B0-----:R-:W4:Y:S01]  /*1fd0*/  LDL.LU R26, [R1+0x68] ;  /* 0x00006800011a7983 */ /* 0x001f220000300800 */
[----:B-1----:R-:W-:-:S04]  /*1fe0*/  LEA R14, P0, R12, R8, 0x1 ;  /* 0x000000080c0e7211 */ /* 0x002fc800078008ff */
[----:B------:R-:W-:-:S05]  /*1ff0*/  LEA.HI.X.SX32 R15, R12, R2, 0x1, P0 ;  /* 0x000000020c0f7211 */ /* 0x000fca00000f0eff */
[----:B------:R-:W4:Y:S01]  /*2000*/  LDG.E.U16 R6, desc[UR10][R14.64] ;  /* 0x0000000a0e067981 */ /* 0x000f22000c1e1500 */
[----:B------:R-:W-:-:S04]  /*2010*/  SHF.R.U32.HI R19, RZ, 0x8, R19 ;  /* 0x00000008ff137819 */ /* 0x000fc80000011613 */
[----:B------:R-:W-:Y:S02]  /*2020*/  SGXT.U32 R19, R19, 0x1 ;  /* 0x000000011313781a */ /* 0x000fe40000000000 */
[----:B------:R-:W-:-:S03]  /*2030*/  LEA R11, R27, R11, 0x1 ;  /* 0x0000000b1b0b7211 */ /* 0x000fc600078e08ff */
[----:B------:R-:W-:Y:S01]  /*2040*/  IMAD R19, R19, R27, RZ ;  /* 0x0000001b13137224 */ /* 0x000fe200078e02ff */
[----:B------:R-:W-:-:S03]  /*2050*/  LEA R12, P0, R11, R8, 0x1 ;  /* 0x000000080b0c7211 */ /* 0x000fc600078008ff */
[----:B------:R-:W-:Y:S01]  /*2060*/  IMAD R19, R27, 0x2, R19 ;  /* 0x000000021b137824 */ /* 0x000fe200078e0213 */
[----:B------:R-:W-:-:S03]  /*2070*/  LEA.HI.X.SX32 R13, R11, R2, 0x1, P0 ;  /* 0x000000020b0d7211 */ /* 0x000fc600000f0eff */
[----:B------:R-:W-:Y:S01]  /*2080*/  IMAD R19, R27, 0x2, R19 ;  /* 0x000000021b137824 */ /* 0x000fe200078e0213 */
[----:B------:R0:W-:Y:S04]  /*2090*/  STL [R1+0x168], R24 ;  /* 0x0001681801007387 */ /* 0x0001e80000100800 */
[----:B------:R1:W4:Y:S04]  /*20a0*/  LDG.E.U16 R15, desc[UR10][R12.64] ;  /* 0x0000000a0c0f7981 */ /* 0x000328000c1e1500 */
[----:B0-----:R-:W4:Y:S01]  /*20b0*/  LDL.LU R24, [R1+0x6c] ;  /* 0x00006c0001187983 */ /* 0x001f220000300800 */
[----:B-1----:R-:W-:-:S03]  /*20c0*/  LEA R12, P0, R19, R8, 0x1 ;  /* 0x00000008130c7211 */ /* 0x002fc600078008ff */
[----:B---3--:R-:W-:Y:S01]  /*20d0*/  STS.U16 [R4+UR4+0x1000], R28 ;  /* 0x0010001c04007988 */ /* 0x008fe20008000404 */
[----:B------:R-:W-:-:S03]  /*20e0*/  LEA.HI.X.SX32 R13, R19, R2, 0x1, P0 ;  /* 0x00000002130d7211 */ /* 0x000fc600000f0eff */
[----:B--2---:R0:W-:Y:S04]  /*20f0*/  STL [R1+0x164], R29 ;  /* 0x0001641d01007387 */ /* 0x0041e80000100800 */
[----:B0-----:R-:W2:Y:S04]  /*2100*/  LDL.LU R29, [R1+0x70] ;  /* 0x00007000011d7983 */ /* 0x001ea80000300800 */
[----:B------:R-:W3:Y:S04]  /*2110*/  LDL.LU R28, [R1+0x74] ;  /* 0x00007400011c7983 */ /* 0x000ee80000300800 */
[----:B------:R-:W3:Y:S04]  /*2120*/  LDL.LU R19, [R1+0x78] ;  /* 0x0000780001137983 */ /* 0x000ee80000300800 */
[----:B-----5:R0:W-:Y:S04]  /*2130*/  STL [R1+0x160], R3 ;  /* 0x0001600301007387 */ /* 0x0201e80000100800 */
[----:B0-----:R0:W5:Y:S02]  /*2140*/  LDG.E.U16 R3, desc[UR10][R12.64] ;  /* 0x0000000a0c037981 */ /* 0x001164000c1e1500 */
[----:B0-----:R-:W-:-:S04]  /*2150*/  LEA R12, P0, R18, R8, 0x1 ;  /* 0x00000008120c7211 */ /* 0x001fc800078008ff */
[----:B------:R-:W-:Y:S02]  /*2160*/  LEA.HI.X.SX32 R13, R18, R2, 0x1, P0 ;  /* 0x00000002120d7211 */ /* 0x000fe400000f0eff */
[----:B------:R-:W3:Y:S04]  /*2170*/  LDL.LU R18, [R1+0x88] ;  /* 0x0000880001127983 */ /* 0x000ee80000300800 */
[----:B------:R4:W3:Y:S02]  /*2180*/  LDG.E.U16 R14, desc[UR10][R12.64] ;  /* 0x0000000a0c0e7981 */ /* 0x0008e4000c1e1500 */
[----:B----4-:R-:W-:-:S04]  /*2190*/  LEA R12, P0, R22, R8, 0x1 ;  /* 0x00000008160c7211 */ /* 0x010fc800078008ff */
[----:B------:R-:W-:Y:S01]  /*21a0*/  LEA.HI.X.SX32 R13, R22, R2, 0x1, P0 ;  /* 0x00000002160d7211 */ /* 0x000fe200000f0eff */
[----:B------:R0:W-:Y:S04]  /*21b0*/  STL [R1+0x15c], R16 ;  /* 0x00015c1001007387 */ /* 0x0001e80000100800 */
[----:B------:R-:W4:Y:S04]  /*21c0*/  LDL.LU R22, [R1+0x90] ;  /* 0x0000900001167983 */ /* 0x000f280000300800 */
[----:B0-----:R0:W4:Y:S02]  /*21d0*/  LDG.E.U16 R16, desc[UR10][R12.64] ;  /* 0x0000000a0c107981 */ /* 0x001124000c1e1500 */
[----:B0-----:R-:W-:-:S04]  /*21e0*/  LEA R12, P0, R20, R8, 0x1 ;  /* 0x00000008140c7211 */ /* 0x001fc800078008ff */
        /* <DEDUP_REMOVED lines=12> */
[----:B0-----:R2:W4:Y:S02]  /*22b0*/  LDG.E.U16 R15, desc[UR10][R12.64] ;  /* 0x0000000a0c0f7981 */ /* 0x001524000c1e1500 */
[----:B--2---:R-:W-:-:S04]  /*22c0*/  LEA R12, P0, R29, R8, 0x1 ;  /* 0x000000081d0c7211 */ /* 0x004fc800078008ff */
[----:B------:R-:W-:Y:S01]  /*22d0*/  LEA.HI.X.SX32 R13, R29, R2, 0x1, P0 ;  /* 0x000000021d0d7211 */ /* 0x000fe200000f0eff */
[----:B-----5:R0:W-:Y:S04]  /*22e0*/  STL [R1+0x14c], R3 ;  /* 0x00014c0301007387 */ /* 0x0201e80000100800 */
[----:B0-----:R-:W2:Y:S04]  /*22f0*/  LDL.LU R3, [R1+0x80] ;  /* 0x0000800001037983 */ /* 0x001ea80000300800 */
[----:B---3--:R0:W-:Y:S04]  /*2300*/  STL [R1+0x148], R14 ;  /* 0x0001480e01007387 */ /* 0x0081e80000100800 */
[----:B0-----:R0:W3:Y:S02]  /*2310*/  LDG.E.U16 R14, desc[UR10][R12.64] ;  /* 0x0000000a0c0e7981 */ /* 0x0010e4000c1e1500 */
[----:B0-----:R-:W-:-:S04]  /*2320*/  LEA R12, P0, R28, R8, 0x1 ;  /* 0x000000081c0c7211 */ /* 0x001fc800078008ff */
[----:B------:R-:W-:Y:S01]  /*2330*/  LEA.HI.X.SX32 R13, R28, R2, 0x1, P0 ;  /* 0x000000021c0d7211 */ /* 0x000fe200000f0eff */
[----:B----4-:R0:W-:Y:S04]  /*2340*/  STL [R1+0x144], R16 ;  /* 0x0001441001007387 */ /* 0x0101e80000100800 */
[----:B0-----:R-:W4:Y:S04]  /*2350*/  LDL.LU R16, [R1+0x8c] ;  /* 0x00008c0001107983 */ /* 0x001f280000300800 */
[----:B------:R0:W-:Y:S04]  /*2360*/  STL [R1+0x140], R21 ;  /* 0x0001401501007387 */ /* 0x0001e80000100800 */
[----:B0-----:R-:W5:Y:S04]  /*2370*/  LDL.LU R21, [R1+0x98] ;  /* 0x0000980001157983 */ /* 0x001f680000300800 */
[----:B------:R0:W-:Y:S04]  /*2380*/  STL [R1+0x13c], R6 ;  /* 0x00013c0601007387 */ /* 0x0001e80000100800 */
[----:B------:R-:W2:Y:S04]  /*2390*/  LDL.LU R24, [R1+0xa0] ;  /* 0x0000a00001187983 */ /* 0x000ea80000300800 */
[----:B0-----:R0:W2:Y:S02]  /*23a0*/  LDG.E.U16 R6, desc[UR10][R12.64] ;  /* 0x0000000a0c067981 */ /* 0x0010a4000c1e1500 */
[----:B0-----:R-:W-:-:S04]  /*23b0*/  LEA R12, P0, R19, R8, 0x1 ;  /* 0x00000008130c7211 */ /* 0x001fc800078008ff */
[----:B------:R-:W-:Y:S01]  /*23c0*/  LEA.HI.X.SX32 R13, R19, R2, 0x1, P0 ;  /* 0x00000002130d7211 */ /* 0x000fe200000f0eff */
[----:B------:R0:W-:Y:S04]  /*23d0*/  STL [R1+0x138], R15 ;  /* 0x0001380f01007387 */ /* 0x0001e80000100800 */
[----:B------:R-:W4:Y:S04]  /*23e0*/  LDL.LU R29, [R1+0xa4] ;  /* 0x0000a400011d7983 */ /* 0x000f280000300800 */
[----:B------:R-:W4:Y:S04]  /*23f0*/  LDL.LU R28, [R1+0xa8] ;  /* 0x0000a800011c7983 */ /* 0x000f280000300800 */
[----:B0-----:R0:W4:Y:S02]  /*2400*/  LDG.E.U16 R15, desc[UR10][R12.64] ;  /* 0x0000000a0c0f7981 */ /* 0x001124000c1e1500 */
        /* <DEDUP_REMOVED lines=9> */
[----:B------:R-:W2:Y:S04]  /*24a0*/  LDL.LU R22, [R1+0x9c] ;  /* 0x00009c0001167983 */ /* 0x000ea80000300800 */
[----:B0-----:R0:W2:Y:S02]  /*24b0*/  LDG.E.U16 R6, desc[UR10][R12.64] ;  /* 0x0000000a0c067981 */ /* 0x0010a4000c1e1500 */
[----:B0-----:R-:W-:-:S04]  /*24c0*/  LEA R12, P0, R20, R8, 0x1 ;  /* 0x00000008140c7211 */ /* 0x001fc800078008ff */
[----:B------:R-:W-:Y:S01]  /*24d0*/  LEA.HI.X.SX32 R13, R20, R2, 0x1, P0 ;  /* 0x00000002140d7211 */ /* 0x000fe200000f0eff */
[----:B----4-:R0:W-:Y:S04]  /*24e0*/  STL [R1+0xb4], R15 ;  /* 0x0000b40f01007387 */ /* 0x0101e80000100800 */
        /* <DEDUP_REMOVED lines=10> */
[----:B0-----:R0:W2:Y:S02]  /*2590*/  LDG.E.U16 R6, desc[UR10][R12.64] ;  /* 0x0000000a0c067981 */ /* 0x0010a4000c1e1500 */
        /* <DEDUP_REMOVED lines=8> */
[----:B------:R0:W5:Y:S02]  /*2620*/  LDG.E.U16 R16, desc[UR10][R12.64] ;  /* 0x0000000a0c107981 */ /* 0x000164000c1e1500 */
[----:B0-----:R-:W-:-:S04]  /*2630*/  LEA R12, P0, R29, R8, 0x1 ;  /* 0x000000081d0c7211 */ /* 0x001fc800078008ff */
[----:B------:R-:W-:Y:S01]  /*2640*/  LEA.HI.X.SX32 R13, R29, R2, 0x1, P0 ;  /* 0x000000021d0d7211 */ /* 0x000fe200000f0eff */
[----:B----4-:R0:W-:Y:S04]  /*2650*/  STL [R1+0x70], R15 ;  /* 0x0000700f01007387 */ /* 0x0101e80000100800 */
[----:B0-----:R0:W4:Y:S02]  /*2660*/  LDG.E.U16 R15, desc[UR10][R12.64] ;  /* 0x0000000a0c0f7981 */ /* 0x001124000c1e1500 */
[----:B0-----:R-:W-:-:S04]  /*2670*/  LEA R12, P0, R28, R8, 0x1 ;  /* 0x000000081c0c7211 */ /* 0x001fc800078008ff */
[----:B------:R-:W-:Y:S01]  /*2680*/  LEA.HI.X.SX32 R13, R28, R2, 0x1, P0 ;  /* 0x000000021c0d7211 */ /* 0x000fe200000f0eff */
[----:B---3--:R0:W-:Y:S04]  /*2690*/  STL [R1+0x6c], R14 ;  /* 0x00006c0e01007387 */ /* 0x0081e80000100800 */
[----:B0-----:R0:W3:Y:S02]  /*26a0*/  LDG.E.U16 R14, desc[UR10][R12.64] ;  /* 0x0000000a0c0e7981 */ /* 0x0010e4000c1e1500 */
[----:B0-----:R-:W-:-:S04]  /*26b0*/  LEA R12, P0, R19, R8, 0x1 ;  /* 0x00000008130c7211 */ /* 0x001fc800078008ff */
[----:B------:R-:W-:-:S05]  /*26c0*/  LEA.HI.X.SX32 R13, R19, R2, 0x1, P0 ;  /* 0x00000002130d7211 */ /* 0x000fca00000f0eff */
[----:B------:R0:W3:Y:S02]  /*26d0*/  LDG.E.U16 R28, desc[UR10][R12.64] ;  /* 0x0000000a0c1c7981 */ /* 0x0000e4000c1e1500 */
[----:B0-----:R-:W-:-:S04]  /*26e0*/  LEA R12, P0, R18, R8, 0x1 ;  /* 0x00000008120c7211 */ /* 0x001fc800078008ff */
[----:B------:R-:W-:-:S05]  /*26f0*/  LEA.HI.X.SX32 R13, R18, R2, 0x1, P0 ;  /* 0x00000002120d7211 */ /* 0x000fca00000f0eff */
[----:B------:R0:W3:Y:S02]  /*2700*/  LDG.E.U16 R29, desc[UR10][R12.64] ;  /* 0x0000000a0c1d7981 */ /* 0x0000e4000c1e1500 */
[----:B0-----:R-:W-:-:S04]  /*2710*/  LEA R12, P0, R22, R8, 0x1 ;  /* 0x00000008160c7211 */ /* 0x001fc800078008ff */
[----:B------:R-:W-:-:S05]  /*2720*/  LEA.HI.X.SX32 R13, R22, R2, 0x1, P0 ;  /* 0x00000002160d7211 */ /* 0x000fca00000f0eff */
[----:B------:R0:W3:Y:S02]  /*2730*/  LDG.E.U16 R24, desc[UR10][R12.64] ;  /* 0x0000000a0c187981 */ /* 0x0000e4000c1e1500 */
[----:B0-----:R-:W-:-:S04]  /*2740*/  LEA R12, P0, R20, R8, 0x1 ;  /* 0x00000008140c7211 */ /* 0x001fc800078008ff */
[----:B------:R-:W-:Y:S01]  /*2750*/  LEA.HI.X.SX32 R13, R20, R2, 0x1, P0 ;  /* 0x00000002140d7211 */ /* 0x000fe200000f0eff */
[----:B--2---:R0:W-:Y:S04]  /*2760*/  STL [R1+0x68], R6 ;  /* 0x0000680601007387 */ /* 0x0041e80000100800 */
[----:B------:R-:W2:Y:S04]  /*2770*/  LDL.LU R19, [R1+0xc0] ;  /* 0x0000c00001137983 */ /* 0x000ea80000300800 */
[----:B0-----:R0:W2:Y:S02]  /*2780*/  LDG.E.U16 R6, desc[UR10][R12.64] ;  /* 0x0000000a0c067981 */ /* 0x0010a4000c1e1500 */
[----:B0-----:R-:W-:-:S04]  /*2790*/  LEA R12, P0, R26, R8, 0x1 ;  /* 0x000000081a0c7211 */ /* 0x001fc800078008ff */
[----:B------:R-:W-:Y:S01]  /*27a0*/  LEA.HI.X.SX32 R13, R26, R2, 0x1, P0 ;  /* 0x000000021a0d7211 */ /* 0x000fe200000f0eff */
[----:B------:R0:W-:Y:S04]  /*27b0*/  STL [R1+0x64], R3 ;  /* 0x0000640301007387 */ /* 0x0001e80000100800 */
[----:B------:R-:W2:Y:S04]  /*27c0*/  LDL.LU R18, [R1+0xc8] ;  /* 0x0000c80001127983 */ /* 0x000ea80000300800 */
[----:B0-----:R0:W2:Y:S02]  /*27d0*/  LDG.E.U16 R3, desc[UR10][R12.64] ;  /* 0x0000000a0c037981 */ /* 0x0010a4000c1e1500 */
[----:B0-----:R-:W-:-:S04]  /*27e0*/  LEA R12, P0, R25, R8, 0x1 ;  /* 0x00000008190c7211 */ /* 0x001fc800078008ff */
[----:B------:R-:W-:Y:S01]  /*27f0*/  LEA.HI.X.SX32 R13, R25, R2, 0x1, P0 ;  /* 0x00000002190d7211 */ /* 0x000fe200000f0eff */
[----:B-----5:R0:W-:Y:S04]  /*2800*/  STL [R1+0x60], R21 ;  /* 0x0000601501007387 */ /* 0x0201e80000100800 */
[----:B------:R-:W5:Y:S04]  /*2810*/  LDL.LU R26, [R1+0xcc] ;  /* 0x0000cc00011a7983 */ /* 0x000f680000300800 */
[----:B0-----:R0:W5:Y:S02]  /*2820*/  LDG.E.U16 R21, desc[UR10][R12.64] ;  /* 0x0000000a0c157981 */ /* 0x001164000c1e1500 */
[----:B0-----:R-:W-:-:S04]  /*2830*/  LEA R12, P0, R23, R8, 0x1 ;  /* 0x00000008170c7211 */ /* 0x001fc800078008ff */
[----:B------:R-:W-:Y:S01]  /*2840*/  LEA.HI.X.SX32 R13, R23, R2, 0x1, P0 ;  /* 0x00000002170d7211 */ /* 0x000fe200000f0eff */
[----:B------:R0:W-:Y:S04]  /*2850*/  STL [R1+0x5c], R16 ;  /* 0x00005c1001007387 */ /* 0x0001e80000100800 */
[----:B------:R-:W5:Y:S04]  /*2860*/  LDL.LU R22, [R1+0xd4] ;  /* 0x0000d40001167983 */ /* 0x000f680000300800 */
[----:B0-----:R0:W5:Y:S02]  /*2870*/  LDG.E.U16 R16, desc[UR10][R12.64] ;  /* 0x0000000a0c107981 */ /* 0x001164000c1e1500 */
        /* <DEDUP_REMOVED lines=8> */
[----:B0-----:R0:W3:Y:S02]  /*2900*/  LDG.E.U16 R14, desc[UR10][R12.64] ;  /* 0x0000000a0c0e7981 */ /* 0x0010e4000c1e1500 */
[----:B0-----:R-:W-:-:S04]  /*2910*/  LEA R12, P0, R9, R8, 0x1 ;  /* 0x00000008090c7211 */ /* 0x001fc800078008ff */
[----:B------:R-:W-:-:S05]  /*2920*/  LEA.HI.X.SX32 R13, R9, R2, 0x1, P0 ;  /* 0x00000002090d7211 */ /* 0x000fca00000f0eff */
[----:B------:R0:W3:Y:S04]  /*2930*/  LDG.E.U16 R10, desc[UR10][R12.64] ;  /* 0x0000000a0c0a7981 */ /* 0x0000e8000c1e1500 */
[----:B------:R-:W-:Y:S01]  /*2940*/  STL [R1+0x50], R28 ;  /* 0x0000501c01007387 */ /* 0x000fe20000100800 */
[----:B0-----:R-:W-:-:S03]  /*2950*/  LEA R12, P0, R5, R8, 0x1 ;  /* 0x00000008050c7211 */ /* 0x001fc600078008ff */
[----:B------:R-:W-:Y:S01]  /*2960*/  STL [R1+0x4c], R29 ;  /* 0x00004c1d01007387 */ /* 0x000fe20000100800 */
[----:B------:R-:W-:-:S05]  /*2970*/  LEA.HI.X.SX32 R13, R5, R2, 0x1, P0 ;  /* 0x00000002050d7211 */ /* 0x000fca00000f0eff */
[----:B------:R-:W3:Y:S04]  /*2980*/  LDG.E.U16 R9, desc[UR10][R12.64] ;  /* 0x0000000a0c097981 */ /* 0x000ee8000c1e1500 */
[----:B------:R-:W-:Y:S04]  /*2990*/  STL [R1+0x48], R24 ;  /* 0x0000481801007387 */ /* 0x000fe80000100800 */
[----:B--2---:R0:W-:Y:S02]  /*29a0*/  STL [R1+0x44], R6 ;  /* 0x0000440601007387 */ /* 0x0041e40000100800 */
[----:B0-----:R-:W-:-:S04]  /*29b0*/  LEA R6, P0, R7, R8, 0x1 ;  /* 0x0000000807067211 */ /* 0x001fc800078008ff */
[----:B------:R-:W-:Y:S01]  /*29c0*/  LEA.HI.X.SX32 R7, R7, R2, 0x1, P0 ;  /* 0x0000000207077211 */ /* 0x000fe200000f0eff */
[----:B------:R0:W-:Y:S04]  /*29d0*/  STL [R1+0x40], R3 ;  /* 0x0000400301007387 */ /* 0x0001e80000100800 */
[----:B0-----:R0:W2:Y:S01]  /*29e0*/  LDG.E.U16 R3, desc[UR10][R6.64] ;  /* 0x0000000a06037981 */ /* 0x0010a2000c1e1500 */
[----:B------:R-:W1:Y:S02]  /*29f0*/  S2R R28, SR_TID.X ;  /* 0x00000000001c7919 */ /* 0x000e640000002100 */
[----:B-1----:R-:W-:-:S04]  /*2a00*/  SHF.R.U32.HI R28, RZ, 0x8, R28 ;  /* 0x00000008ff1c7819 */ /* 0x002fc8000001161c */
[----:B------:R-:W-:-:S05]  /*2a10*/  SGXT.U32 R28, R28, 0x1 ;  /* 0x000000011c1c781a */ /* 0x000fca0000000000 */
[----:B------:R-:W-:-:S05]  /*2a20*/  IMAD R28, R28, R27, RZ ;  /* 0x0000001b1c1c7224 */ /* 0x000fca00078e02ff */
[----:B------:R-:W-:-:S05]  /*2a30*/  LEA R28, R27, R28, 0x1 ;  /* 0x0000001c1b1c7211 */ /* 0x000fca00078e08ff */
[----:B------:R-:W-:-:S04]  /*2a40*/  IMAD R28, R27, 0x2, R28 ;  /* 0x000000021b1c7824 */ /* 0x000fc800078e021c */
[----:B------:R-:W-:-:S05]  /*2a50*/  IMAD R28, R27, 0x2, R28 ;  /* 0x000000021b1c7824 */ /* 0x000fca00078e021c */
[----:B0-----:R-:W-:-:S04]  /*2a60*/  LEA R6, P0, R28, R8, 0x1 ;  /* 0x000000081c067211 */ /* 0x001fc800078008ff */
[----:B------:R-:W-:-:S05]  /*2a70*/  LEA.HI.X.SX32 R7, R28, R2, 0x1, P0 ;  /* 0x000000021c077211 */ /* 0x000fca00000f0eff */
[----:B------:R0:W2:Y:S02]  /*2a80*/  LDG.E.U16 R0, desc[UR10][R6.64] ;  /* 0x0000000a06007981 */ /* 0x0000a4000c1e1500 */
[----:B0-----:R-:W-:-:S04]  /*2a90*/  LEA R6, P0, R19, R8, 0x1 ;  /* 0x0000000813067211 */ /* 0x001fc800078008ff */
[----:B------:R-:W-:-:S05]  /*2aa0*/  LEA.HI.X.SX32 R7, R19, R2, 0x1, P0 ;  /* 0x0000000213077211 */ /* 0x000fca00000f0eff */
[----:B------:R0:W2:Y:S02]  /*2ab0*/  LDG.E.U16 R5, desc[UR10][R6.64] ;  /* 0x0000000a06057981 */ /* 0x0000a4000c1e1500 */
[----:B0-----:R-:W-:-:S04]  /*2ac0*/  LEA R6, P0, R18, R8, 0x1 ;  /* 0x0000000812067211 */ /* 0x001fc800078008ff */
[----:B------:R-:W-:-:S05]  /*2ad0*/  LEA.HI.X.SX32 R7, R18, R2, 0x1, P0 ;  /* 0x0000000212077211 */ /* 0x000fca00000f0eff */
[----:B------:R5:W2:Y:S02]  /*2ae0*/  LDG.E.U16 R13, desc[UR10][R6.64] ;  /* 0x0000000a060d7981 */ /* 0x000aa4000c1e1500 */
[----:B-----5:R-:W-:-:S04]  /*2af0*/  LEA R6, P0, R26, R8, 0x1 ;  /* 0x000000081a067211 */ /* 0x020fc800078008ff */
[----:B------:R-:W-:Y:S01]  /*2b00*/  LEA.HI.X.SX32 R7, R26, R2, 0x1, P0 ;  /* 0x000000021a077211 */ /* 0x000fe200000f0eff */
[----:B------:R-:W-:Y:S04]  /*2b10*/  STL [R1+0x3c], R21 ;  /* 0x00003c1501007387 */ /* 0x000fe80000100800 */
[----:B------:R0:W5:Y:S04]  /*2b20*/  LDG.E.U16 R12, desc[UR10][R6.64] ;  /* 0x0000000a060c7981 */ /* 0x000168000c1e1500 */
[----:B------:R-:W5:Y:S04]  /*2b30*/  LDL.LU R24, [R1+0xe8] ;  /* 0x0000e80001187983 */ /* 0x000f680000300800 */
[----:B------:R-:W-:Y:S01]  /*2b40*/  STL [R1+0x38], R16 ;  /* 0x0000381001007387 */ /* 0x000fe20000100800 */
[----:B0-----:R-:W-:-:S03]  /*2b50*/  LEA R6, P0, R22, R8, 0x1 ;  /* 0x0000000816067211 */ /* 0x001fc600078008ff */
[----:B------:R-:W5:Y:S01]  /*2b60*/  LDL.LU R29, [R1+0xec] ;  /* 0x0000ec00011d7983 */ /* 0x000f620000300800 */
[----:B------:R-:W-:-:S03]  /*2b70*/  LEA.HI.X.SX32 R7, R22, R2, 0x1, P0 ;  /* 0x0000000216077211 */ /* 0x000fc600000f0eff */
[----:B----4-:R-:W-:Y:S04]  /*2b80*/  STL [R1+0x34], R15 ;  /* 0x0000340f01007387 */ /* 0x010fe80000100800 */
[----:B------:R-:W4:Y:S01]  /*2b90*/  LDL.LU R28, [R1+0xf4] ;  /* 0x0000f400011c7983 */ /* 0x000f220000300800 */
[----:B------:R-:W-:-:S03]  /*2ba0*/  LEA R11, R27, R11, 0x1 ;  /* 0x0000000b1b0b7211 */ /* 0x000fc600078e08ff */
[----:B---3--:R-:W-:Y:S04]  /*2bb0*/  STL [R1+0x30], R14 ;  /* 0x0000300e01007387 */ /* 0x008fe80000100800 */
[----:B------:R-:W3:Y:S04]  /*2bc0*/  LDL.LU R26, [R1+0xf8] ;  /* 0x0000f800011a7983 */ /* 0x000ee80000300800 */
[----:B------:R0:W-:Y:S04]  /*2bd0*/  STL [R1+0x2c], R10 ;  /* 0x00002c0a01007387 */ /* 0x0001e80000100800 */
[----:B------:R-:W3:Y:S04]  /*2be0*/  LDL.LU R19, [R1+0x108] ;  /* 0x0001080001137983 */ /* 0x000ee80000300800 */
[----:B0-----:R0:W3:Y:S02]  /*2bf0*/  LDG.E.U16 R10, desc[UR10][R6.64] ;  /* 0x0000000a060a7981 */ /* 0x0010e4000c1e1500 */
[----:B0-----:R-:W-:-:S04]  /*2c00*/  LEA R6, P0, R20, R8, 0x1 ;  /* 0x0000000814067211 */ /* 0x001fc800078008ff */
[----:B------:R-:W-:Y:S01]  /*2c10*/  LEA.HI.X.SX32 R7, R20, R2, 0x1, P0 ;  /* 0x0000000214077211 */ /* 0x000fe200000f0eff */
[----:B------:R0:W-:Y:S04]  /*2c20*/  STL [R1+0x28], R9 ;  /* 0x0000280901007387 */ /* 0x0001e80000100800 */
[----:B------:R-:W3:Y:S04]  /*2c30*/  LDL.LU R22, [R1+0x104] ;  /* 0x0001040001167983 */ /* 0x000ee80000300800 */
[----:B------:R-:W3:Y:S04]  /*2c40*/  LDL.LU R20, [R1+0xfc] ;  /* 0x0000fc0001147983 */ /* 0x000ee80000300800 */
[----:B0-----:R0:W3:Y:S04]  /*2c50*/  LDG.E.U16 R9, desc[UR10][R6.64] ;  /* 0x0000000a06097981 */ /* 0x0010e8000c1e1500 */
[----:B------:R-:W3:Y:S01]  /*2c60*/  LDL.LU R18, [R1+0x10c] ;  /* 0x00010c0001127983 */ /* 0x000ee20000300800 */
[----:B0-----:R-:W-:-:S04]  /*2c70*/  LEA R6, P0, R11, R8, 0x1 ;  /* 0x000000080b067211 */ /* 0x001fc800078008ff */
[----:B------:R-:W-:Y:S01]  /*2c80*/  LEA.HI.X.SX32 R7, R11, R2, 0x1, P0 ;  /* 0x000000020b077211 */ /* 0x000fe200000f0eff */
[----:B--2---:R0:W-:Y:S04]  /*2c90*/  STL [R1+0xc], R3 ;  /* 0x00000c0301007387 */ /* 0x0041e80000100800 */
[----:B0-----:R0:W2:Y:S01]  /*2ca0*/  LDG.E.U16 R3, desc[UR10][R6.64] ;  /* 0x0000000a06037981 */ /* 0x0010a2000c1e1500 */
[----:B------:R-:W-:-:S05]  /*2cb0*/  IMAD R27, R27, 0x2, R11 ;  /* 0x000000021b1b7824 */ /* 0x000fca00078e020b */
[----:B0-----:R-:W-:-:S04]  /*2cc0*/  LEA R6, P0, R27, R8, 0x1 ;  /* 0x000000081b067211 */ /* 0x001fc800078008ff */
[----:B------:R-:W-:Y:S01]  /*2cd0*/  LEA.HI.X.SX32 R7, R27, R2, 0x1, P0 ;  /* 0x000000021b077211 */ /* 0x000fe200000f0eff */
[----:B--2---:R-:W-:Y:S04]  /*2ce0*/  STL [R1+0xa78], R3 ;  /* 0x000a780301007387 */ /* 0x004fe80000100800 */
[----:B------:R0:W-:Y:S04]  /*2cf0*/  STL [R1+0x24], R0 ;  /* 0x0000240001007387 */ /* 0x0001e80000100800 */
[----:B0-----:R5:W2:Y:S02]  /*2d00*/  LDG.E.U16 R0, desc[UR10][R6.64] ;  /* 0x0000000a06007981 */ /* 0x001aa4000c1e1500 */
[----:B-----5:R-:W-:-:S04]  /*2d10*/  LEA R6, P0, R24, R8, 0x1 ;  /* 0x0000000818067211 */ /* 0x020fc800078008ff */
[----:B------:R-:W-:Y:S01]  /*2d20*/  LEA.HI.X.SX32 R7, R24, R2, 0x1, P0 ;  /* 0x0000000218077211 */ /* 0x000fe200000f0eff */
[----:B--2---:R-:W-:Y:S04]  /*2d30*/  STL [R1+0xa68], R0 ;  /* 0x000a680001007387 */ /* 0x004fe80000100800 */
[----:B------:R0:W-:Y:S04]  /*2d40*/  STL [R1+0x20], R5 ;  /* 0x0000200501007387 */ /* 0x0001e80000100800 */
[----:B0-----:R0:W2:Y:S02]  /*2d50*/  LDG.E.U16 R5, desc[UR10][R6.64] ;  /* 0x0000000a06057981 */ /* 0x0010a4000c1e1500 */
[----:B0-----:R-:W-:-:S04]  /*2d60*/  LEA R6, P0, R29, R8, 0x1 ;  /* 0x000000081d067211 */ /* 0x001fc800078008ff */
[----:B------:R-:W-:-:S05]  /*2d70*/  LEA.HI.X.SX32 R7, R29, R2, 0x1, P0 ;  /* 0x000000021d077211 */ /* 0x000fca00000f0eff */
[----:B------:R4:W5:Y:S02]  /*2d80*/  LDG.E.U16 R3, desc[UR10][R6.64] ;  /* 0x0000000a06037981 */ /* 0x000964000c1e1500 */
[----:B----4-:R-:W-:-:S04]  /*2d90*/  LEA R6, P0, R28, R8, 0x1 ;  /* 0x000000081c067211 */ /* 0x010fc800078008ff */
[----:B------:R-:W-:Y:S02]  /*2da0*/  LEA.HI.X.SX32 R7, R28, R2, 0x1, P0 ;  /* 0x000000021c077211 */ /* 0x000fe400000f0eff */
[C---:B---3--:R-:W-:Y:S01]  /*2db0*/  LEA R28, P0, R26.reuse, R8, 0x1 ;  /* 0x000000081a1c7211 */ /* 0x048fe200078008ff */
[----:B------:R-:W-:Y:S03]  /*2dc0*/  STL [R1+0x1c], R13 ;  /* 0x00001c0d01007387 */ /* 0x000fe60000100800 */
[----:B------:R-:W-:Y:S01]  /*2dd0*/  LEA.HI.X.SX32 R29, R26, R2, 0x1, P0 ;  /* 0x000000021a1d7211 */ /* 0x000fe200000f0eff */
[----:B------:R-:W3:Y:S01]  /*2de0*/  LDL.LU R15, [R1+0x110] ;  /* 0x00011000010f7983 */ /* 0x000ee20000300800 */
[----:B------:R-:W-:-:S03]  /*2df0*/  LEA R26, P0, R19, R8, 0x1 ;  /* 0x00000008131a7211 */ /* 0x000fc600078008ff */
[----:B------:R-:W4:Y:S01]  /*2e00*/  LDG.E.U16 R28, desc[UR10][R28.64] ;  /* 0x0000000a1c1c7981 */ /* 0x000f22000c1e1500 */
[----:B------:R-:W-:Y:S02]  /*2e10*/  LEA.HI.X.SX32 R27, R19, R2, 0x1, P0 ;  /* 0x00000002131b7211 */ /* 0x000fe400000f0eff */
[C---:B------:R-:W-:Y:S01]  /*2e20*/  LEA R24, P0, R22.reuse, R8, 0x1 ;  /* 0x0000000816187211 */ /* 0x040fe200078008ff */
[----:B------:R0:W2:Y:S04]  /*2e30*/  LDG.E.U16 R0, desc[UR10][R6.64] ;  /* 0x0000000a06007981 */ /* 0x0000a8000c1e1500 */
[----:B------:R-:W2:Y:S01]  /*2e40*/  LDG.E.U16 R26, desc[UR10][R26.64] ;  /* 0x0000000a1a1a7981 */ /* 0x000ea2000c1e1500 */
[----:B------:R-:W-:Y:S02]  /*2e50*/  LEA.HI.X.SX32 R25, R22, R2, 0x1, P0 ;  /* 0x0000000216197211 */ /* 0x000fe400000f0eff */
[----:B------:R-:W-:-:S03]  /*2e60*/  LEA R22, P0, R20, R8, 0x1 ;  /* 0x0000000814167211 */ /* 0x000fc600078008ff */
[----:B------:R-:W5:Y:S01]  /*2e70*/  LDG.E.U16 R24, desc[UR10][R24.64] ;  /* 0x0000000a18187981 */ /* 0x000f62000c1e1500 */
[----:B------:R-:W-:-:S05]  /*2e80*/  LEA.HI.X.SX32 R23, R20, R2, 0x1, P0 ;  /* 0x0000000214177211 */ /* 0x000fca00000f0eff */
[----:B------:R-:W5:Y:S04]  /*2e90*/  LDG.E.U16 R22, desc[UR10][R22.64] ;  /* 0x0000000a16167981 */ /* 0x000f68000c1e1500 */
[----:B------:R-:W-:Y:S04]  /*2ea0*/  STL [R1+0x18], R12 ;  /* 0x0000180c01007387 */ /* 0x000fe80000100800 */
[----:B------:R-:W0:Y:S01]  /*2eb0*/  LDL.LU R16, [R1+0x118] ;  /* 0x0001180001107983 */ /* 0x000e220000300800 */
[----:B------:R-:W-:-:S03]  /*2ec0*/  LEA R20, P0, R18, R8, 0x1 ;  /* 0x0000000812147211 */ /* 0x000fc600078008ff */
[----:B------:R1:W-:Y:S01]  /*2ed0*/  STL [R1+0x14], R10 ;  /* 0x0000140a01007387 */ /* 0x0003e20000100800 */
[----:B------:R-:W-:-:S05]  /*2ee0*/  LEA.HI.X.SX32 R21, R18, R2, 0x1, P0 ;  /* 0x0000000212157211 */ /* 0x000fca00000f0eff */
[----:B------:R-:W5:Y:S04]  /*2ef0*/  LDG.E.U16 R20, desc[UR10][R20.64] ;  /* 0x0000000a14147981 */ /* 0x000f68000c1e1500 */
[----:B-1----:R-:W5:Y:S04]  /*2f00*/  LDL.LU R10, [R1+0x11c] ;  /* 0x00011c00010a7983 */ /* 0x002f680000300800 */
[----:B----4-:R-:W-:Y:S04]  /*2f10*/  STL [R1+0xa6c], R28 ;  /* 0x000a6c1c01007387 */ /* 0x010fe80000100800 */
[----:B------:R1:W-:Y:S01]  /*2f20*/  STL [R1+0x10], R9 ;  /* 0x0000100901007387 */ /* 0x0003e20000100800 */
[----:B---3--:R-:W-:-:S03]  /*2f30*/  LEA R18, P0, R15, R8, 0x1 ;  /* 0x000000080f127211 */ /* 0x008fc600078008ff */
[----:B------:R-:W3:Y:S01]  /*2f40*/  LDL.LU R12, [R1+0x124] ;  /* 0x00012400010c7983 */ /* 0x000ee20000300800 */
[----:B------:R-:W-:-:S03]  /*2f50*/  LEA.HI.X.SX32 R19, R15, R2, 0x1, P0 ;  /* 0x000000020f137211 */ /* 0x000fc600000f0eff */
[----:B--2---:R-:W-:Y:S04]  /*2f60*/  STL [R1+0xa70], R26 ;  /* 0x000a701a01007387 */ /* 0x004fe80000100800 */
[----:B-1----:R-:W2:Y:S04]  /*2f70*/  LDL.LU R9, [R1+0x128] ;  /* 0x0001280001097983 */ /* 0x002ea80000300800 */
[----:B------:R-:W4:Y:S04]  /*2f80*/  LDG.E.U16 R18, desc[UR10][R18.64] ;  /* 0x0000000a12127981 */ /* 0x000f28000c1e1500 */
[----:B-----5:R-:W-:Y:S04]  /*2f90*/  STL [R1+0xa74], R24 ;  /* 0x000a741801007387 */ /* 0x020fe80000100800 */
[----:B------:R-:W5:Y:S04]  /*2fa0*/  LDL.LU R13, [R1+0x130] ;  /* 0x00013000010d7983 */ /* 0x000f680000300800 */
[----:B------:R-:W-:Y:S04]  /*2fb0*/  STL [R1+0xa7c], R22 ;  /* 0x000a7c1601007387 */ /* 0x000fe80000100800 */
[----:B------:R1:W-:Y:S04]  /*2fc0*/  STL [R1+0x8], R5 ;  /* 0x0000080501007387 */ /* 0x0003e80000100800 */
[----:B------:R-:W5:Y:S01]  /*2fd0*/  LDL.LU R14, [R1+0x12c] ;  /* 0x00012c00010e7983 */ /* 0x000f620000300800 */
[----:B0-----:R-:W-:-:S04]  /*2fe0*/  LEA R6, P0, R16, R8, 0x1 ;  /* 0x0000000810067211 */ /* 0x001fc800078008ff */
[----:B------:R-:W-:-:S05]  /*2ff0*/  LEA.HI.X.SX32 R7, R16, R2, 0x1, P0 ;  /* 0x0000000210077211 */ /* 0x000fca00000f0eff */
[----:B-1----:R0:W5:Y:S04]  /*3000*/  LDG.E.U16 R5, desc[UR10][R6.64] ;  /* 0x0000000a06057981 */ /* 0x002168000c1e1500 */
[----:B------:R-:W-:Y:S01]  /*3010*/  STL [R1+0xa80], R20 ;  /* 0x000a801401007387 */ /* 0x000fe20000100800 */
[----:B0-----:R-:W-:-:S03]  /*3020*/  LEA R6, P0, R10, R8, 0x1 ;  /* 0x000000080a067211 */ /* 0x001fc600078008ff */
[----:B------:R-:W-:Y:S01]  /*3030*/  STL [R1+0x4], R3 ;  /* 0x0000040301007387 */ /* 0x000fe20000100800 */
[----:B------:R-:W-:-:S03]  /*3040*/  LEA.HI.X.SX32 R7, R10, R2, 0x1, P0 ;  /* 0x000000020a077211 */ /* 0x000fc600000f0eff */
[----:B------:R-:W5:Y:S04]  /*3050*/  LDL.LU R15, [R1+0x120] ;  /* 0x00012000010f7983 */ /* 0x000f680000300800 */
[----:B------:R-:W5:Y:S04]  /*3060*/  LDG.E.U16 R6, desc[UR10][R6.64] ;  /* 0x0000000a06067981 */ /* 0x000f68000c1e1500 */
[----:B------:R0:W-:Y:S01]  /*3070*/  STL [R1], R0 ;  /* 0x0000000001007387 */ /* 0x0001e20000100800 */
[----:B---3--:R-:W-:-:S04]  /*3080*/  LEA R10, P0, R12, R8, 0x1 ;  /* 0x000000080c0a7211 */ /* 0x008fc800078008ff */
[----:B------:R-:W-:-:S05]  /*3090*/  LEA.HI.X.SX32 R11, R12, R2, 0x1, P0 ;  /* 0x000000020c0b7211 */ /* 0x000fca00000f0eff */
[----:B------:R2:W3:Y:S04]  /*30a0*/  LDG.E.U16 R7, desc[UR10][R10.64] ;  /* 0x0000000a0a077981 */ /* 0x0004e8000c1e1500 */
[----:B----4-:R-:W-:Y:S04]  /*30b0*/  STL [R1+0xa84], R18 ;  /* 0x000a841201007387 */ /* 0x010fe80000100800 */
[----:B------:R-:W4:Y:S01]  /*30c0*/  LDL.LU R16, [R1+0x114] ;  /* 0x0001140001107983 */ /* 0x000f220000300800 */
[----:B--2---:R-:W-:-:S04]  /*30d0*/  LEA R10, P0, R9, R8, 0x1 ;  /* 0x00000008090a7211 */ /* 0x004fc800078008ff */
[----:B------:R-:W-:-:S05]  /*30e0*/  LEA.HI.X.SX32 R11, R9, R2, 0x1, P0 ;  /* 0x00000002090b7211 */ /* 0x000fca00000f0eff */
[----:B------:R5:W2:Y:S02]  /*30f0*/  LDG.E.U16 R9, desc[UR10][R10.64] ;  /* 0x0000000a0a097981 */ /* 0x000aa4000c1e1500 */
[----:B-----5:R-:W-:-:S04]  /*3100*/  LEA R10, P0, R13, R8, 0x1 ;  /* 0x000000080d0a7211 */ /* 0x020fc800078008ff */
[----:B------:R-:W-:Y:S02]  /*3110*/  LEA.HI.X.SX32 R11, R13, R2, 0x1, P0 ;  /* 0x000000020d0b7211 */ /* 0x000fe400000f0eff */
[----:B------:R-:W-:-:S03]  /*3120*/  LEA R12, P0, R14, R8, 0x1 ;  /* 0x000000080e0c7211 */ /* 0x000fc600078008ff */
[----:B------:R-:W5:Y:S01]  /*3130*/  LDG.E.U16 R10, desc[UR10][R10.64] ;  /* 0x0000000a0a0a7981 */ /* 0x000f62000c1e1500 */
[----:B------:R-:W-:-:S05]  /*3140*/  LEA.HI.X.SX32 R13, R14, R2, 0x1, P0 ;  /* 0x000000020e0d7211 */ /* 0x000fca00000f0eff */
[----:B------:R1:W5:Y:S04]  /*3150*/  LDG.E.U16 R11, desc[UR10][R12.64] ;  /* 0x0000000a0c0b7981 */ /* 0x000368000c1e1500 */
[----:B------:R-:W-:Y:S04]  /*3160*/  STL [R1+0xa88], R5 ;  /* 0x000a880501007387 */ /* 0x000fe80000100800 */
[----:B0-----:R-:W5:Y:S01]  /*3170*/  LDL.LU R0, [R1+0x100] ;  /* 0x0001000001007983 */ /* 0x001f620000300800 */
[----:B-1----:R-:W-:-:S03]  /*3180*/  LEA R12, P0, R15, R8, 0x1 ;  /* 0x000000080f0c7211 */ /* 0x002fc600078008ff */
[----:B------:R-:W-:Y:S01]  /*3190*/  STL [R1+0xa8c], R6 ;  /* 0x000a8c0601007387 */ /* 0x000fe20000100800 */
[----:B------:R-:W-:-:S03]  /*31a0*/  LEA.HI.X.SX32 R13, R15, R2, 0x1, P0 ;  /* 0x000000020f0d7211 */ /* 0x000fc600000f0eff */
[----:B------:R-:W5:Y:S04]  /*31b0*/  LDL.LU R27, [R1+0xf0] ;  /* 0x0000f000011b7983 */ /* 0x000f680000300800 */
[----:B------:R-:W5:Y:S04]  /*31c0*/  LDG.E.U16 R12, desc[UR10][R12.64] ;  /* 0x0000000a0c0c7981 */ /* 0x000f68000c1e1500 */
[----:B---3--:R-:W-:Y:S04]  /*31d0*/  STL [R1+0xa90], R7 ;  /* 0x000a900701007387 */ /* 0x008fe80000100800 */
[----:B------:R-:W3:Y:S01]  /*31e0*/  LDL.LU R28, [R1+0xe4] ;  /* 0x0000e400011c7983 */ /* 0x000ee20000300800 */
[----:B----4-:R-:W-:-:S04]  /*31f0*/  LEA R14, P0, R16, R8, 0x1 ;  /* 0x00000008100e7211 */ /* 0x010fc800078008ff */
[----:B------:R-:W-:-:S05]  /*3200*/  LEA.HI.X.SX32 R15, R16, R2, 0x1, P0 ;  /* 0x00000002100f7211 */ /* 0x000fca00000f0eff */
[----:B------:R0:W4:Y:S04]  /*3210*/  LDG.E.U16 R13, desc[UR10][R14.64] ;  /* 0x0000000a0e0d7981 */ /* 0x000128000c1e1500 */
[----:B--2---:R-:W-:Y:S04]  /*3220*/  STL [R1+0xa94], R9 ;  /* 0x000a940901007387 */ /* 0x004fe80000100800 */
[----:B------:R-:W2:Y:S04]  /*3230*/  LDL.LU R29, [R1+0xe0] ;  /* 0x0000e000011d7983 */ /* 0x000ea80000300800 */
[----:B-----5:R1:W-:Y:S04]  /*3240*/  STL [R1+0xa98], R10 ;  /* 0x000a980a01007387 */ /* 0x0203e80000100800 */
[----:B------:R-:W-:Y:S04]  /*3250*/  STL [R1+0xa9c], R11 ;  /* 0x000a9c0b01007387 */ /* 0x000fe80000100800 */
[----:B------:R-:W5:Y:S01]  /*3260*/  LDL.LU R3, [R1+0xd8] ;  /* 0x0000d80001037983 */ /* 0x000f620000300800 */
[----:B0-----:R-:W-:-:S04]  /*3270*/  LEA R14, P0, R0, R8, 0x1 ;  /* 0x00000008000e7211 */ /* 0x001fc800078008ff */
[----:B------:R-:W-:-:S05]  /*3280*/  LEA.HI.X.SX32 R15, R0, R2, 0x1, P0 ;  /* 0x00000002000f7211 */ /* 0x000fca00000f0eff */
[----:B------:R0:W5:Y:S02]  /*3290*/  LDG.E.U16 R19, desc[UR10][R14.64] ;  /* 0x0000000a0e137981 */ /* 0x000164000c1e1500 */
[C---:B0-----:R-:W-:Y:S02]  /*32a0*/  LEA R14, P0, R27.reuse, R8, 0x1 ;  /* 0x000000081b0e7211 */ /* 0x041fe400078008ff */
[----:B------:R-:W-:Y:S02]  /*32b0*/  STL [R1+0xaa0], R12 ;  /* 0x000aa00c01007387 */ /* 0x000fe40000100800 */
[----:B------:R-:W-:Y:S02]  /*32c0*/  LEA.HI.X.SX32 R15, R27, R2, 0x1, P0 ;  /* 0x000000021b0f7211 */ /* 0x000fe400000f0eff */
[----:B------:R-:W5:Y:S04]  /*32d0*/  LDL.LU R16, [R1+0xd0] ;  /* 0x0000d00001107983 */ /* 0x000f680000300800 */
[----:B------:R3:W5:Y:S02]  /*32e0*/  LDG.E.U16 R21, desc[UR10][R14.64] ;  /* 0x0000000a0e157981 */ /* 0x000764000c1e1500 */
        /* <DEDUP_REMOVED lines=9> */
[----:B------:R-:W-:-:S05]  /*3380*/  LEA.HI.X.SX32 R15, R3, R2, 0x1, P0 ;  /* 0x00000002030f7211 */ /* 0x000fca00000f0eff */
[----:B------:R0:W5:Y:S04]  /*3390*/  LDG.E.U16 R27, desc[UR10][R14.64] ;  /* 0x0000000a0e1b7981 */ /* 0x000168000c1e1500 */
[----:B------:R-:W-:Y:S01]  /*33a0*/  STL [R1+0xaa8], R19 ;  /* 0x000aa81301007387 */ /* 0x000fe20000100800 */
[----:B0-----:R-:W-:-:S04]  /*33b0*/  LEA R14, P0, R16, R8, 0x1 ;  /* 0x00000008100e7211 */ /* 0x001fc800078008ff */
[----:B------:R-:W-:-:S05]  /*33c0*/  LEA.HI.X.SX32 R15, R16, R2, 0x1, P0 ;  /* 0x00000002100f7211 */ /* 0x000fca00000f0eff */
[----:B------:R4:W5:Y:S04]  /*33d0*/  LDG.E.U16 R29, desc[UR10][R14.64] ;  /* 0x0000000a0e1d7981 */ /* 0x000968000c1e1500 */
[----:B------:R-:W-:Y:S04]  /*33e0*/  STL [R1+0xaac], R21 ;  /* 0x000aac1501007387 */ /* 0x000fe80000100800 */
[----:B-1----:R-:W5:Y:S04]  /*33f0*/  LDL.LU R10, [R1+0x244] ;  /* 0x00024400010a7983 */ /* 0x002f680000300800 */
[----:B------:R-:W5:Y:S04]  /*3400*/  LDL.LU R9, [R1+0x240] ;  /* 0x0002400001097983 */ /* 0x000f680000300800 */
[----:B------:R-:W5:Y:S04]  /*3410*/  LDL.LU R7, [R1+0x23c] ;  /* 0x00023c0001077983 */ /* 0x000f680000300800 */
[----:B------:R-:W5:Y:S01]  /*3420*/  LDL.LU R28, [R1+0x238] ;  /* 0x00023800011c7983 */ /* 0x000f620000300800 */
[----:B----4-:R-:W-:-:S04]  /*3430*/  LEA R14, P0, R0, R8, 0x1 ;  /* 0x00000008000e7211 */ /* 0x010fc800078008ff */
[----:B------:R-:W-:-:S05]  /*3440*/  LEA.HI.X.SX32 R15, R0, R2, 0x1, P0 ;  /* 0x00000002000f7211 */ /* 0x000fca00000f0eff */
[----:B------:R-:W4:Y:S04]  /*3450*/  LDG.E.U16 R14, desc[UR10][R14.64] ;  /* 0x0000000a0e0e7981 */ /* 0x000f28000c1e1500 */
[----:B---3--:R-:W-:Y:S04]  /*3460*/  STL [R1+0xab0], R23 ;  /* 0x000ab01701007387 */ /* 0x008fe80000100800 */
[----:B------:R-:W3:Y:S04]  /*3470*/  LDL.LU R6, [R1+0x234] ;  /* 0x0002340001067983 */ /* 0x000ee80000300800 */
[----:B------:R-:W3:Y:S04]  /*3480*/  LDL.LU R18, [R1+0x230] ;  /* 0x0002300001127983 */ /* 0x000ee80000300800 */
[----:B------:R-:W3:Y:S04]  /*3490*/  LDL.LU R20, [R1+0x22c] ;  /* 0x00022c0001147983 */ /* 0x000ee80000300800 */
[----:B--2---:R-:W-:Y:S04]  /*34a0*/  STL [R1+0xab4], R25 ;  /* 0x000ab41901007387 */ /* 0x004fe80000100800 */
[----:B-----5:R-:W-:Y:S04]  /*34b0*/  STL [R1+0xab8], R27 ;  /* 0x000ab81b01007387 */ /* 0x020fe80000100800 */
[----:B------:R-:W2:Y:S01]  /*34c0*/  LDL.LU R3, [R1+0x228] ;  /* 0x0002280001037983 */ /* 0x000ea20000300800 */
[----:B------:R-:W-:-:S04]  /*34d0*/  LEA R16, P1, R17, R8, 0x1 ;  /* 0x0000000811107211 */ /* 0x000fc800078208ff */
[----:B------:R-:W-:-:S05]  /*34e0*/  LEA.HI.X.SX32 R17, R17, R2, 0x1, P1 ;  /* 0x0000000211117211 */ /* 0x000fca00008f0eff */
[----:B------:R0:W5:Y:S04]  /*34f0*/  LDG.E.U16 R16, desc[UR10][R16.64] ;  /* 0x0000000a10107981 */ /* 0x000168000c1e1500 */
[----:B------:R-:W-:Y:S04]  /*3500*/  STL [R1+0xabc], R29 ;  /* 0x000abc1d01007387 */ /* 0x000fe80000100800 */
[----:B------:R-:W3:Y:S04]  /*3510*/  LDL.LU R0, [R1+0x224] ;  /* 0x0002240001007983 */ /* 0x000ee80000300800 */
[----:B------:R-:W3:Y:S04]  /*3520*/  LDL.LU R22, [R1+0x220] ;  /* 0x0002200001167983 */ /* 0x000ee80000300800 */
[----:B------:R-:W5:Y:S04]  /*3530*/  LDL.LU R5, [R1+0x21c] ;  /* 0x00021c0001057983 */ /* 0x000f680000300800 */
[----:B------:R-:W5:Y:S04]  /*3540*/  LDL.LU R24, [R1+0x218] ;  /* 0x0002180001187983 */ /* 0x000f680000300800 */
[----:B------:R-:W5:Y:S04]  /*3550*/  LDL.LU R26, [R1+0x214] ;  /* 0x00021400011a7983 */ /* 0x000f680000300800 */
[----:B------:R1:W-:Y:S04]  /*3560*/  STS.U16 [R4+UR4+0x5000], R28 ;  /* 0x0050001c04007988 */ /* 0x0003e80008000404 */
[----:B------:R0:W-:Y:S04]  /*3570*/  STS.U16 [R4+UR4+0x2000], R10 ;  /* 0x0020000a04007988 */ /* 0x0001e80008000404 */
[----:B----4-:R-:W-:Y:S04]  /*3580*/  STL [R1+0xac0], R14 ;  /* 0x000ac00e01007387 */ /* 0x010fe80000100800 */
[----:B-1----:R-:W4:Y:S04]  /*3590*/  LDL.LU R28, [R1+0x210] ;  /* 0x00021000011c7983 */ /* 0x002f280000300800 */
[----:B------:R-:W4:Y:S04]  /*35a0*/  LDL.LU R2, [R1+0x20c] ;  /* 0x00020c0001027983 */ /* 0x000f280000300800 */
        /* <DEDUP_REMOVED lines=10> */
[----:B0-----:R-:W4:Y:S04]  /*3650*/  LDL.LU R10, [R1+0x1e0] ;  /* 0x0001e000010a7983 */ /* 0x001f280000300800 */
[----:B--2---:R0:W-:Y:S04]  /*3660*/  STS.U16 [R4+UR4+0x9000], R3 ;  /* 0x0090000304007988 */ /* 0x0041e80008000404 */
[----:B0-----:R-:W2:Y:S04]  /*3670*/  LDL.LU R3, [R1+0x1dc] ;  /* 0x0001dc0001037983 */ /* 0x001ea80000300800 */
[----:B---3--:R0:W-:Y:S04]  /*3680*/  STS.U16 [R4+UR4+0xa000], R0 ;  /* 0x00a0000004007988 */ /* 0x0081e80008000404 */
[----:B------:R1:W-:Y:S04]  /*3690*/  STS.U16 [R4+UR4+0x7000], R18 ;  /* 0x0070001204007988 */ /* 0x0003e80008000404 */
[----:B------:R3:W-:Y:S04]  /*36a0*/  STS.U16 [R4+UR4+0x8000], R20 ;  /* 0x0080001404007988 */ /* 0x0007e80008000404 */
[----:B0-----:R-:W2:Y:S04]  /*36b0*/  LDL.LU R0, [R1+0x1d8] ;  /* 0x0001d80001007983 */ /* 0x001ea80000300800 */
[----:B-1----:R-:W2:Y:S04]  /*36c0*/  LDL.LU R18, [R1+0x1d4] ;  /* 0x0001d40001127983 */ /* 0x002ea80000300800 */
[----:B------:R0:W-:Y:S04]  /*36d0*/  STS.U16 [R4+UR4+0xb000], R22 ;  /* 0x00b0001604007988 */ /* 0x0001e80008000404 */
[----:B---3--:R-:W3:Y:S04]  /*36e0*/  LDL.LU R20, [R1+0x1d0] ;  /* 0x0001d00001147983 */ /* 0x008ee80000300800 */
[----:B------:R1:W-:Y:S04]  /*36f0*/  STS.U16 [R4+UR4+0x3000], R9 ;  /* 0x0030000904007988 */ /* 0x0003e80008000404 */
[----:B0-----:R-:W3:Y:S04]  /*3700*/  LDL.LU R22, [R1+0x1cc] ;  /* 0x0001cc0001167983 */ /* 0x001ee80000300800 */
[----:B------:R0:W-:Y:S04]  /*3710*/  STS.U16 [R4+UR4+0x4000], R7 ;  /* 0x0040000704007988 */ /* 0x0001e80008000404 */
[----:B-1----:R-:W3:Y:S04]  /*3720*/  LDL.LU R9, [R1+0x1c8] ;  /* 0x0001c80001097983 */ /* 0x002ee80000300800 */
[----:B------:R1:W-:Y:S04]  /*3730*/  STS.U16 [R4+UR4+0x6000], R6 ;  /* 0x0060000604007988 */ /* 0x0003e80008000404 */
[----:B0-----:R-:W3:Y:S04]  /*3740*/  LDL.LU R7, [R1+0x1c4] ;  /* 0x0001c40001077983 */ /* 0x001ee80000300800 */
[----:B-----5:R0:W-:Y:S04]  /*3750*/  STS.U16 [R4+UR4+0xd000], R24 ;  /* 0x00d0001804007988 */ /* 0x0201e80008000404 */
[----:B-1----:R-:W5:Y:S04]  /*3760*/  LDL.LU R6, [R1+0x1c0] ;  /* 0x0001c00001067983 */ /* 0x002f680000300800 */
[----:B0-----:R-:W3:Y:S04]  /*3770*/  LDL.LU R24, [R1+0x1bc] ;  /* 0x0001bc0001187983 */ /* 0x001ee80000300800 */
[----:B------:R0:W-:Y:S04]  /*3780*/  STS.U16 [R4+UR4+0xc000], R5 ;  /* 0x00c0000504007988 */ /* 0x0001e80008000404 */
[----:B------:R1:W-:Y:S04]  /*3790*/  STS.U16 [R4+UR4+0xe000], R26 ;  /* 0x00e0001a04007988 */ /* 0x0003e80008000404 */
[----:B0-----:R-:W5:Y:S04]  /*37a0*/  LDL.LU R5, [R1+0x1b8] ;  /* 0x0001b80001057983 */ /* 0x001f680000300800 */
[----:B-1----:R-:W5:Y:S04]  /*37b0*/  LDL.LU R26, [R1+0x1b4] ;  /* 0x0001b400011a7983 */ /* 0x002f680000300800 */
[----:B----4-:R0:W-:Y:S04]  /*37c0*/  STS.U16 [R4+UR4+0xf000], R28 ;  /* 0x00f0001c04007988 */ /* 0x0101e80008000404 */
[----:B0-----:R-:W4:Y:S04]  /*37d0*/  LDL.LU R28, [R1+0x1b0] ;  /* 0x0001b000011c7983 */ /* 0x001f280000300800 */
[----:B--2---:R0:W-:Y:S04]  /*37e0*/  STS.U16 [R4+UR4+0x1c000], R3 ;  /* 0x01c0000304007988 */ /* 0x0041e80008000404 */
[----:B0-----:R-:W2:Y:S04]  /*37f0*/  LDL.LU R3, [R1+0x1ac] ;  /* 0x0001ac0001037983 */ /* 0x001ea80000300800 */
[----:B------:R0:W-:Y:S04]  /*3800*/  STS.U16 [R4+UR4+0x10000], R2 ;  /* 0x0100000204007988 */ /* 0x0001e80008000404 */
[----:B------:R1:W-:Y:S01]  /*3810*/  STS.U16 [R4+UR4+0x1d000], R0 ;  /* 0x01d0000004007988 */ /* 0x0003e20008000404 */
[----:B0-----:R-:W-:-:S03]  /*3820*/  LOP3.LUT R2, R4, 0x20, RZ, 0x3c, !PT ;  /* 0x0000002004027812 */ /* 0x001fc600078e3cff */
[----:B------:R0:W-:Y:S04]  /*3830*/  STS.U16 [R4+UR4+0x1e000], R18 ;  /* 0x01e0001204007988 */ /* 0x0001e80008000404 */
[----:B-1----:R-:W4:Y:S04]  /*3840*/  LDL.LU R0, [R1+0x1a8] ;  /* 0x0001a80001007983 */ /* 0x002f280000300800 */
[----:B------:R-:W-:Y:S04]  /*3850*/  STS.U16 [R4+UR4+0x11000], R8 ;  /* 0x0110000804007988 */ /* 0x000fe80008000404 */
        /* <DEDUP_REMOVED lines=10> */
[----:B---3--:R1:W-:Y:S04]  /*3900*/  STS.U16 [R4+UR4+0x1f000], R20 ;  /* 0x01f0001404007988 */ /* 0x0083e80008000404 */
[----:B0-----:R-:W3:Y:S04]  /*3910*/  LDL.LU R18, [R1+0x1a4] ;  /* 0x0001a40001127983 */ /* 0x001ee80000300800 */
[----:B------:R0:W-:Y:S04]  /*3920*/  STS.U16 [R2+UR4+0x400], R22 ;  /* 0x0004001602007988 */ /* 0x0001e80008000404 */
[----:B-1----:R-:W3:Y:S04]  /*3930*/  LDL.LU R20, [R1+0x1a0] ;  /* 0x0001a00001147983 */ /* 0x002ee80000300800 */
[----:B------:R1:W-:Y:S04]  /*3940*/  STS.U16 [R2+UR4+0x4400], R24 ;  /* 0x0044001802007988 */ /* 0x0003e80008000404 */
[----:B0-----:R-:W3:Y:S04]  /*3950*/  LDL.LU R22, [R1+0x19c] ;  /* 0x00019c0001167983 */ /* 0x001ee80000300800 */
[----:B-1----:R-:W3:Y:S04]  /*3960*/  LDL.LU R24, [R1+0x198] ;  /* 0x0001980001187983 */ /* 0x002ee80000300800 */
[----:B------:R-:W3:Y:S04]  /*3970*/  LDL.LU R14, [R1+0x194] ;  /* 0x00019400010e7983 */ /* 0x000ee80000300800 */
        /* <DEDUP_REMOVED lines=11> */
[----:B------:R0:W-:Y:S04]  /*3a30*/  STS.U16 [R2+UR4+0x1400], R9 ;  /* 0x0014000902007988 */ /* 0x0001e80008000404 */
[----:B------:R-:W3:Y:S04]  /*3a40*/  LDL.LU R10, [R1+0x164] ;  /* 0x00016400010a7983 */ /* 0x000ee80000300800 */
[----:B0-----:R-:W3:Y:S04]  /*3a50*/  LDL.LU R9, [R1+0x160] ;  /* 0x0001600001097983 */ /* 0x001ee80000300800 */
[----:B--2---:R0:W-:Y:S04]  /*3a60*/  STS.U16 [R2+UR4+0x8400], R3 ;  /* 0x0084000302007988 */ /* 0x0041e80008000404 */
[----:B0-----:R-:W2:Y:S04]  /*3a70*/  LDL.LU R3, [R1+0x15c] ;  /* 0x00015c0001037983 */ /* 0x001ea80000300800 */
[----:B-----5:R0:W-:Y:S04]  /*3a80*/  STS.U16 [R2+UR4+0x6400], R26 ;  /* 0x0064001a02007988 */ /* 0x0201e80008000404 */
[----:B----4-:R1:W-:Y:S04]  /*3a90*/  STS.U16 [R2+UR4+0x7400], R28 ;  /* 0x0074001c02007988 */ /* 0x0103e80008000404 */
[----:B------:R4:W-:Y:S04]  /*3aa0*/  STS.U16 [R2+UR4+0x9400], R0 ;  /* 0x0094000002007988 */ /* 0x0009e80008000404 */
[----:B0-----:R-:W5:Y:S04]  /*3ab0*/  LDL.LU R26, [R1+0x158] ;  /* 0x00015800011a7983 */ /* 0x001f680000300800 */
[----:B-1----:R-:W5:Y:S04]  /*3ac0*/  LDL.LU R28, [R1+0x154] ;  /* 0x00015400011c7983 */ /* 0x002f680000300800 */
[----:B----4-:R-:W4:Y:S04]  /*3ad0*/  LDL.LU R0, [R1+0x150] ;  /* 0x0001500001007983 */ /* 0x010f280000300800 */
[----:B------:R0:W-:Y:S04]  /*3ae0*/  STS.U16 [R2+UR4+0x2400], R7 ;  /* 0x0024000702007988 */ /* 0x0001e80008000404 */
[----:B------:R1:W-:Y:S04]  /*3af0*/  STS.U16 [R2+UR4+0x3400], R6 ;  /* 0x0034000602007988 */ /* 0x0003e80008000404 */
[----:B------:R1:W-:Y:S04]  /*3b00*/  STS.U16 [R2+UR4+0x5400], R5 ;  /* 0x0054000502007988 */ /* 0x0003e80008000404 */
[----:B0-----:R-:W4:Y:S04]  /*3b10*/  LDL.LU R7, [R1+0x14c] ;  /* 0x00014c0001077983 */ /* 0x001f280000300800 */
[----:B-1----:R-:W4:Y:S04]  /*3b20*/  LDL.LU R6, [R1+0x148] ;  /* 0x0001480001067983 */ /* 0x002f280000300800 */
[----:B------:R-:W4:Y:S04]  /*3b30*/  LDL.LU R5, [R1+0x144] ;  /* 0x0001440001057983 */ /* 0x000f280000300800 */
[----:B---3--:R0:W-:Y:S04]  /*3b40*/  STS.U16 [R2+UR4+0xa400], R18 ;  /* 0x00a4001202007988 */ /* 0x0081e80008000404 */
[----:B------:R1:W-:Y:S04]  /*3b50*/  STS.U16 [R2+UR4+0xb400], R20 ;  /* 0x00b4001402007988 */ /* 0x0003e80008000404 */
[----:B0-----:R-:W3:Y:S04]  /*3b60*/  LDL.LU R18, [R1+0x140] ;  /* 0x0001400001127983 */ /* 0x001ee80000300800 */
[----:B------:R0:W-:Y:S04]  /*3b70*/  STS.U16 [R2+UR4+0xc400], R22 ;  /* 0x00c4001602007988 */ /* 0x0001e80008000404 */
[----:B-1----:R-:W3:Y:S04]  /*3b80*/  LDL.LU R20, [R1+0x13c] ;  /* 0x00013c0001147983 */ /* 0x002ee80000300800 */
[----:B------:R1:W-:Y:S04]  /*3b90*/  STS.U16 [R2+UR4+0xd400], R24 ;  /* 0x00d4001802007988 */ /* 0x0003e80008000404 */
[----:B0-----:R-:W3:Y:S04]  /*3ba0*/  LDL.LU R22, [R1+0x138] ;  /* 0x0001380001167983 */ /* 0x001ee80000300800 */
[----:B-1----:R-:W3:Y:S04]  /*3bb0*/  LDL.LU R24, [R1+0x134] ;  /* 0x0001340001187983 */ /* 0x002ee80000300800 */
[----:B--2---:R0:W-:Y:S04]  /*3bc0*/  STS.U16 [R2+UR4+0x1c400], R3 ;  /* 0x01c4000302007988 */ /* 0x0041e80008000404 */
[----:B0-----:R-:W2:Y:S04]  /*3bd0*/  LDL.LU R3, [R1+0xc4] ;  /* 0x0000c40001037983 */ /* 0x001ea80000300800 */
[----:B-----5:R0:W-:Y:S04]  /*3be0*/  STS.U16 [R2+UR4+0x1d400], R26 ;  /* 0x01d4001a02007988 */ /* 0x0201e80008000404 */
[----:B------:R1:W-:Y:S04]  /*3bf0*/  STS.U16 [R2+UR4+0x1e400], R28 ;  /* 0x01e4001c02007988 */ /* 0x0003e80008000404 */
[----:B----4-:R4:W-:Y:S04]  /*3c00*/  STS.U16 [R2+UR4+0x1f400], R0 ;  /* 0x01f4000002007988 */ /* 0x0109e80008000404 */
        /* <DEDUP_REMOVED lines=8> */
[----:B------:R0:W-:Y:S04]  /*3c90*/  STS.U16 [R2+UR4+0x12400], R27 ;  /* 0x0124001b02007988 */ /* 0x0001e80008000404 */
[----:B------:R-:W4:Y:S04]  /*3ca0*/  LDL.LU R29, [R1+0x68] ;  /* 0x00006800011d7983 */ /* 0x000f280000300800 */
[----:B------:R1:W-:Y:S04]  /*3cb0*/  STS.U16 [R2+UR4+0x13400], R25 ;  /* 0x0134001902007988 */ /* 0x0003e80008000404 */
[----:B0-----:R-:W4:Y:S04]  /*3cc0*/  LDL.LU R27, [R1+0x64] ;  /* 0x00006400011b7983 */ /* 0x001f280000300800 */
[----:B------:R0:W-:Y:S04]  /*3cd0*/  STS.U16 [R2+UR4+0x14400], R23 ;  /* 0x0144001702007988 */ /* 0x0001e80008000404 */
[----:B-1----:R-:W4:Y:S04]  /*3ce0*/  LDL.LU R25, [R1+0x60] ;  /* 0x0000600001197983 */ /* 0x002f280000300800 */
[----:B------:R1:W-:Y:S04]  /*3cf0*/  STS.U16 [R2+UR4+0x15400], R21 ;  /* 0x0154001502007988 */ /* 0x0003e80008000404 */
[----:B0-----:R-:W4:Y:S04]  /*3d00*/  LDL.LU R23, [R1+0x5c] ;  /* 0x00005c0001177983 */ /* 0x001f280000300800 */
[----:B------:R0:W-:Y:S04]  /*3d10*/  STS.U16 [R2+UR4+0x10400], R8 ;  /* 0x0104000802007988 */ /* 0x0001e80008000404 */
[----:B------:R3:W-:Y:S04]  /*3d20*/  STS.U16 [R2+UR4+0x16400], R19 ;  /* 0x0164001302007988 */ /* 0x0007e80008000404 */
[----:B-1----:R-:W4:Y:S01]  /*3d30*/  LDL.LU R21, [R1+0x58] ;  /* 0x0000580001157983 */ /* 0x002f220000300800 */
[----:B0-----:R-:W-:-:S03]  /*3d40*/  LOP3.LUT R8, R4, 0x40, RZ, 0x3c, !PT ;  /* 0x0000004004087812 */ /* 0x001fc600078e3cff */
        /* <DEDUP_REMOVED lines=22> */
[----:B0-----:R-:W3:Y:S04]  /*3eb0*/  LDL.LU R22, [R1+0x28] ;  /* 0x0000280001167983 */ /* 0x001ee80000300800 */
[----:B--2---:R0:W-:Y:S04]  /*3ec0*/  STS.U16 [R8+UR4+0x7800], R3 ;  /* 0x0078000308007988 */ /* 0x0041e80008000404 */
[----:B0-----:R-:W2:Y:S04]  /*3ed0*/  LDL.LU R3, [R1+0xc] ;  /* 0x00000c0001037983 */ /* 0x001ea80000300800 */
[----:B------:R0:W-:Y:S04]  /*3ee0*/  STS.U16 [R8+UR4+0x6800], R24 ;  /* 0x0068001808007988 */ /* 0x0001e80008000404 */
[----:B-----5:R1:W-:Y:S04]  /*3ef0*/  STS.U16 [R8+UR4+0x8800], R26 ;  /* 0x0088001a08007988 */ /* 0x0203e80008000404 */
[----:B------:R5:W-:Y:S04]  /*3f00*/  STS.U16 [R8+UR4+0x9800], R28 ;  /* 0x0098001c08007988 */ /* 0x000be80008000404 */
[----:B0-----:R-:W2:Y:S04]  /*3f10*/  LDL.LU R24, [R1+0x24] ;  /* 0x0000240001187983 */ /* 0x001ea80000300800 */
[----:B-1----:R-:W2:Y:S04]  /*3f20*/  LDL.LU R26, [R1+0x20] ;  /* 0x00002000011a7983 */ /* 0x002ea80000300800 */
[----:B----4-:R0:W-:Y:S04]  /*3f30*/  STS.U16 [R8+UR4+0xa800], R0 ;  /* 0x00a8000008007988 */ /* 0x0101e80008000404 */
[----:B-----5:R-:W4:Y:S04]  /*3f40*/  LDL.LU R28, [R1+0x1c] ;  /* 0x00001c00011c7983 */ /* 0x020f280000300800 */
[----:B------:R1:W-:Y:S04]  /*3f50*/  STS.U16 [R8+UR4+0xb800], R15 ;  /* 0x00b8000f08007988 */ /* 0x0003e80008000404 */
[----:B0-----:R-:W5:Y:S04]  /*3f60*/  LDL.LU R0, [R1+0x18] ;  /* 0x0000180001007983 */ /* 0x001f680000300800 */
[----:B------:R-:W4:Y:S04]  /*3f70*/  LDL.LU R2, [R1+0x8] ;  /* 0x0000080001027983 */ /* 0x000f280000300800 */
[----:B------:R-:W4:Y:S04]  /*3f80*/  LDL.LU R17, [R1+0x4] ;  /* 0x0000040001117983 */ /* 0x000f280000300800 */
[----:B-1----:R-:W4:Y:S04]  /*3f90*/  LDL.LU R15, [R1] ;  /* 0x00000000010f7983 */ /* 0x002f280000300800 */
[----:B------:R0:W-:Y:S04]  /*3fa0*/  STS.U16 [R8+UR4+0xc800], R14 ;  /* 0x00c8000e08007988 */ /* 0x0001e80008000404 */
[----:B------:R1:W-:Y:S04]  /*3fb0*/  STS.U16 [R8+UR4+0xd800], R29 ;  /* 0x00d8001d08007988 */ /* 0x0003e80008000404 */
[----:B------:R1:W-:Y:S04]  /*3fc0*/  STS.U16 [R8+UR4+0xe800], R27 ;  /* 0x00e8001b08007988 */ /* 0x0003e80008000404 */
[----:B0-----:R-:W4:Y:S04]  /*3fd0*/  LDL.LU R14, [R1+0xac0] ;  /* 0x000ac000010e7983 */ /* 0x001f280000300800 */
[----:B-1----:R-:W4:Y:S04]  /*3fe0*/  LDL.LU R29, [R1+0xabc] ;  /* 0x000abc00011d7983 */ /* 0x002f280000300800 */
[----:B------:R-:W4:Y:S04]  /*3ff0*/  LDL.LU R27, [R1+0xab8] ;  /* 0x000ab800011b7983 */ /* 0x000f280000300800 */
        /* <DEDUP_REMOVED lines=8> */
[----:B------:R3:W-:Y:S04]  /*4080*/  STS.U16 [R8+UR4+0x14800], R12 ;  /* 0x0148000c08007988 */ /* 0x0007e80008000404 */
[----:B0-----:R-:W4:Y:S04]  /*4090*/  LDL.LU R19, [R1+0xaa8] ;  /* 0x000aa80001137983 */ /* 0x001f280000300800 */
[----:B-1----:R-:W4:Y:S04]  /*40a0*/  LDL.LU R13, [R1+0xaa4] ;  /* 0x000aa400010d7983 */ /* 0x002f280000300800 */
[----:B---3--:R-:W3:Y:S04]  /*40b0*/  LDL.LU R12, [R1+0xaa0] ;  /* 0x000aa000010c7983 */ /* 0x008ee80000300800 */
[----:B------:R0:W-:Y:S04]  /*40c0*/  STS.U16 [R8+UR4+0x15800], R11 ;  /* 0x0158000b08007988 */ /* 0x0001e80008000404 */
[----:B------:R1:W-:Y:S04]  /*40d0*/  STS.U16 [R8+UR4+0x16800], R10 ;  /* 0x0168000a08007988 */ /* 0x0003e80008000404 */
[----:B------:R1:W-:Y:S04]  /*40e0*/  STS.U16 [R8+UR4+0x17800], R9 ;  /* 0x0178000908007988 */ /* 0x0003e80008000404 */
[----:B0-----:R-:W3:Y:S04]  /*40f0*/  LDL.LU R11, [R1+0xa9c] ;  /* 0x000a9c00010b7983 */ /* 0x001ee80000300800 */
[----:B-1----:R-:W3:Y:S04]  /*4100*/  LDL.LU R10, [R1+0xa98] ;  /* 0x000a9800010a7983 */ /* 0x002ee80000300800 */
[----:B------:R-:W3:Y:S04]  /*4110*/  LDL.LU R9, [R1+0xa94] ;  /* 0x000a940001097983 */ /* 0x000ee80000300800 */
        /* <DEDUP_REMOVED lines=12> */
[----:B--2---:R0:W-:Y:S04]  /*41e0*/  STS.U16 [R8+UR4+0x1e800], R3 ;  /* 0x01e8000308007988 */ /* 0x0041e80008000404 */
[----:B0-----:R-:W2:Y:S01]  /*41f0*/  LDL.LU R3, [R1+0xa78] ;  /* 0x000a780001037983 */ /* 0x001ea20000300800 */
[----:B------:R-:W-:-:S03]  /*4200*/  LOP3.LUT R4, R4, 0x60, RZ, 0x3c, !PT ;  /* 0x0000006004047812 */ /* 0x000fc600078e3cff */
[----:B--2---:R0:W-:Y:S04]  /*4210*/  STS.U16 [R8+UR4+0x1f800], R3 ;  /* 0x01f8000308007988 */ /* 0x0041e80008000404 */
[----:B------:R1:W-:Y:S04]  /*4220*/  STS.U16 [R4+UR4+0xc00], R24 ;  /* 0x000c001804007988 */ /* 0x0003e80008000404 */
[----:B------:R2:W-:Y:S04]  /*4230*/  STS.U16 [R4+UR4+0x1c00], R26 ;  /* 0x001c001a04007988 */ /* 0x0005e80008000404 */
[----:B0-----:R-:W3:Y:S04]  /*4240*/  LDL.LU R3, [R1+0x14] ;  /* 0x0000140001037983 */ /* 0x001ee80000300800 */
[----:B------:R-:W3:Y:S04]  /*4250*/  LDL.LU R8, [R1+0x10] ;  /* 0x0000100001087983 */ /* 0x000ee80000300800 */
[----:B-1----:R-:W3:Y:S04]  /*4260*/  LDL.LU R24, [R1+0xa74] ;  /* 0x000a740001187983 */ /* 0x002ee80000300800 */
[----:B--2---:R-:W2:Y:S04]  /*4270*/  LDL.LU R26, [R1+0xa70] ;  /* 0x000a7000011a7983 */ /* 0x004ea80000300800 */
[----:B----4-:R0:W-:Y:S04]  /*4280*/  STS.U16 [R4+UR4+0x2c00], R28 ;  /* 0x002c001c04007988 */ /* 0x0101e80008000404 */
[----:B-----5:R1:W-:Y:S04]  /*4290*/  STS.U16 [R4+UR4+0x3c00], R0 ;  /* 0x003c000004007988 */ /* 0x0203e80008000404 */
[----:B0-----:R-:W4:Y:S04]  /*42a0*/  LDL.LU R28, [R1+0xa6c] ;  /* 0x000a6c00011c7983 */ /* 0x001f280000300800 */
[----:B-1----:R-:W5:Y:S04]  /*42b0*/  LDL.LU R0, [R1+0xa68] ;  /* 0x000a680001007983 */ /* 0x002f680000300800 */
[----:B------:R0:W-:Y:S02]  /*42c0*/  STS.U16 [R4+UR4+0x6c00], R2 ;  /* 0x006c000204007988 */ /* 0x0001e40008000404 */
[----:B0-----:R-:W-:-:S02]  /*42d0*/  IMAD.MOV.U32 R2, RZ, RZ, 0x3f800000 ;  /* 0x3f800000ff027424 */ /* 0x001fc400078e00ff */
[----:B------:R0:W-:Y:S02]  /*42e0*/  STS.U16 [R4+UR4+0x8c00], R15 ;  /* 0x008c000f04007988 */ /* 0x0001e40008000404 */
[----:B0-----:R-:W0:Y:S02]  /*42f0*/  S2R R15, SR_CTAID.X ;  /* 0x00000000000f7919 */ /* 0x001e240000002500 */
[----:B------:R0:W-:Y:S04]  /*4300*/  STS.U16 [R4+UR4+0x7c00], R17 ;  /* 0x007c001104007988 */ /* 0x0001e80008000404 */
[----:B---3--:R-:W-:Y:S01]  /*4310*/  STS.U16 [R4+UR4+0xcc00], R22 ;  /* 0x00cc001604007988 */ /* 0x008fe20008000404 */
[----:B0-----:R-:W-:-:S03]  /*4320*/  IMAD.SHL.U32 R17, R15, 0x100, RZ ;  /* 0x000001000f117824 */ /* 0x001fc600078e00ff */
        /* <DEDUP_REMOVED lines=15> */
[----:B------:R0:W-:Y:S02]  /*4420*/  STS.U16 [R4+UR4+0x4c00], R3 ;  /* 0x004c000304007988 */ /* 0x0001e40008000404 */
[----:B0-----:R-:W-:-:S02]  /*4430*/  MOV R3, 0x3f800000 ;  /* 0x3f80000000037802 */ /* 0x001fc40000000f00 */
[----:B-----5:R0:W-:Y:S02]  /*4440*/  STS.U16 [R4+UR4+0x1fc00], R0 ;  /* 0x01fc000004007988 */ /* 0x0201e40008000404 */
[----:B0-----:R-:W-:-:S05]  /*4450*/  IMAD.MOV.U32 R0, RZ, RZ, -0x800000 ;  /* 0xff800000ff007424 */ /* 0x001fca00078e00ff */
[----:B------:R-:W-:Y:S04]  /*4460*/  STL [R1+0x208], R0 ;  /* 0x0002080001007387 */ /* 0x000fe80000100800 */
[----:B------:R-:W-:Y:S04]  /*4470*/  STL [R1+0x658], R3 ;  /* 0x0006580301007387 */ /* 0x000fe80000100800 */
[----:B------:R-:W-:Y:S04]  /*4480*/  STL [R1+0x65c], R2 ;  /* 0x00065c0201007387 */ /* 0x000fe80000100800 */
[----:B------:R-:W-:Y:S04]  /*4490*/  STL [R1+0x2f0], RZ ;  /* 0x0002f0ff01007387 */ /* 0x000fe80000100800 */
[----:B------:R0:W-:Y:S04]  /*44a0*/  STL [R1+0x204], R0 ;  /* 0x0002040001007387 */ /* 0x0001e80000100800 */
[----:B------:R1:W-:Y:S04]  /*44b0*/  STL [R1+0x2f4], RZ ;  /* 0x0002f4ff01007387 */ /* 0x0003e80000100800 */
        /* <DEDUP_REMOVED lines=122> */
[----:B------:R1:W-:Y:S01]  /*4c60*/  STL [R1+0x550], RZ ;  /* 0x000550ff01007387 */ /* 0x0003e20000100800 */
[----:B0-----:R-:W-:-:S03]  /*4c70*/  IADD3 R0, PT, PT, R17, 0x100, RZ ;  /* 0x0000010011007810 */ /* 0x001fc60007ffe0ff */
[----:B------:R1:W-:Y:S04]  /*4c80*/  STL [R1+0x554], RZ ;  /* 0x000554ff01007387 */ /* 0x0003e80000100800 */
[----:B------:R1:W-:Y:S04]  /*4c90*/  STL [R1+0x558], RZ ;  /* 0x000558ff01007387 */ /* 0x0003e80000100800 */
[----:B------:R1:W-:Y:S01]  /*4ca0*/  STL [R1+0x55c], RZ ;  /* 0x00055cff01007387 */ /* 0x0003e20000100800 */
[----:B------:R-:W-:-:S03]  /*4cb0*/  ISETP.GE.AND P0, PT, R0, 0x1, PT ;  /* 0x000000010000780c */ /* 0x000fc60003f06270 */
[----:B------:R1:W-:Y:S04]  /*4cc0*/  STS.U16 [R4+UR4+0x5c00], R8 ;  /* 0x005c000804007988 */ /* 0x0003e80008000404 */
[----:B----4-:R1:W-:Y:S04]  /*4cd0*/  STS.U16 [R4+UR4+0x9c00], R28 ;  /* 0x009c001c04007988 */ /* 0x0103e80008000404 */
[----:B--2---:R1:W-:Y:S04]  /*4ce0*/  STS.U16 [R4+UR4+0xac00], R26 ;  /* 0x00ac001a04007988 */ /* 0x0043e80008000404 */
[----:B------:R1:W-:Y:S04]  /*4cf0*/  STS.U16 [R4+UR4+0xbc00], R24 ;  /* 0x00bc001804007988 */ /* 0x0003e80008000404 */
[----:B------:R1:W-:Y:S04]  /*4d00*/  STS.U16 [R4+UR4+0x1cc00], R29 ;  /* 0x01cc001d04007988 */ /* 0x0003e80008000404 */
[----:B------:R1:W-:Y:S04]  /*4d10*/  STS.U16 [R4+UR4+0x1dc00], R14 ;  /* 0x01dc000e04007988 */ /* 0x0003e80008000404 */
[----:B------:R1:W-:Y:S01]  /*4d20*/  STS.U16 [R4+UR4+0x1ec00], R16 ;  /* 0x01ec001004007988 */ /* 0x0003e20008000404 */
[----:B------:R-:W-:Y:S05]  /*4d30*/  @!P0 BRA `(.L_x_0) ;  /* 0x0000029400448947 */ /* 0x000fea0003800000 */
[----:B------:R-:W0:Y:S01]  /*4d40*/  S2R R15, SR_TID.X ;  /* 0x00000000000f7919 */ /* 0x000e220000002100 */
[----:B------:R-:W2:Y:S01]  /*4d50*/  LDCU UR7, c[0x0][0x3c8] ;  /* 0x00007900ff0777ac */ /* 0x000ea20008000800 */
[----:B------:R-:W3:Y:S01]  /*4d60*/  S2R R22, SR_TID.X ;  /* 0x0000000000167919 */ /* 0x000ee20000002100 */
[----:B------:R-:W4:Y:S01]  /*4d70*/  LDCU.64 UR8, c[0x0][0x388] ;  /* 0x00007100ff0877ac */ /* 0x000f220008000a00 */
[----:B------:R-:W5:Y:S01]  /*4d80*/  S2R R20, SR_TID.X ;  /* 0x0000000000147919 */ /* 0x000f620000002100 */
[----:B------:R-:W1:Y:S01]  /*4d90*/  LDCU.64 UR4, c[0x0][0x3d0] ;  /* 0x00007a00ff0477ac */ /* 0x000e620008000a00 */
[----:B------:R-:W0:Y:S01]  /*4da0*/  LDCU UR12, c[0x0][0x3a8] ;  /* 0x00007500ff0c77ac */ /* 0x000e220008000800 */
[----:B-1----:R-:W-:Y:S01]  /*4db0*/  UIMAD UR4, UR6, UR4, URZ ;  /* 0x00000004060472a4 */ /* 0x002fe2000f8e02ff */
[----:B0-----:R-:W-:Y:S02]  /*4dc0*/  SHF.R.U32.HI R2, RZ, 0x8, R15 ;  /* 0x00000008ff027819 */ /* 0x001fe4000001160f */
[----:B------:R-:W0:Y:S02]  /*4dd0*/  LDC.64 R14, c[0x0][0x3c0] ;  /* 0x0000f000ff0e7b82 */ /* 0x000e240000000a00 */
[----:B------:R-:W-:-:S02]  /*4de0*/  SGXT.U32 R2, R2, 0x1 ;  /* 0x000000010202781a */ /* 0x000fc40000000000 */
[----:B---3--:R-:W-:Y:S02]  /*4df0*/  LOP3.LUT R16, R22, 0x1e0, RZ, 0xc0, !PT ;  /* 0x000001e016107812 */ /* 0x008fe400078ec0ff */
[----:B------:R-:W-:Y:S02]  /*4e00*/  SHF.R.U32.HI R13, RZ, 0x2, R22 ;  /* 0x00000002ff0d7819 */ /* 0x000fe40000011616 */
[----:B------:R-:W-:Y:S02]  /*4e10*/  SHF.R.U32.HI R16, RZ, 0x1, R16 ;  /* 0x00000001ff107819 */ /* 0x000fe40000011610 */
[----:B------:R-:W-:Y:S02]  /*4e20*/  SGXT.U32 R13, R13, 0x3 ;  /* 0x000000030d0d781a */ /* 0x000fe40000000000 */
[----:B------:R-:W-:Y:S02]  /*4e30*/  SHF.R.U32.HI R24, RZ, 0x7, R22 ;  /* 0x00000007ff187819 */ /* 0x000fe40000011616 */
[----:B-----5:R-:W-:-:S02]  /*4e40*/  LOP3.LUT R20, R20, 0xff, RZ, 0xc0, !PT ;  /* 0x000000ff14147812 */ /* 0x020fc400078ec0ff */
[----:B------:R-:W-:Y:S02]  /*4e50*/  SGXT.U32 R24, R24, 0x2 ;  /* 0x000000021818781a */ /* 0x000fe40000000000 */
[----:B------:R-:W-:-:S05]  /*4e60*/  LOP3.LUT R25, R22, 0x7f, RZ, 0xc0, !PT ;  /* 0x0000007f16197812 */ /* 0x000fca00078ec0ff */
[----:B------:R-:W-:Y:S01]  /*4e70*/  IMAD R25, R25, UR5, RZ ;  /* 0x0000000519197c24 */ /* 0x000fe2000f8e02ff */
[----:B------:R-:W-:Y:S01]  /*4e80*/  USHF.L.U32 UR5, UR4, 0x1, URZ ;  /* 0x0000000104057899 */ /* 0x000fe200080006ff */
[----:B0-----:R-:W-:Y:S02]  /*4e90*/  IMAD R0, R2, R15, RZ ;  /* 0x0000000f02007224 */ /* 0x001fe400078e02ff */
[----:B------:R-:W-:-:S03]  /*4ea0*/  IMAD R14, R14, UR6, RZ ;  /* 0x000000060e0e7c24 */ /* 0x000fc6000f8e02ff */
[----:B------:R0:W-:Y:S02]  /*4eb0*/  STL [R1+0xa8], R0 ;  /* 0x0000a80001007387 */ /* 0x0001e40000100800 */
[----:B0-----:R-:W-:-:S04]  /*4ec0*/  IMAD R0, R15, 0x2, R0 ;  /* 0x000000020f007824 */ /* 0x001fc800078e0200 */
[C---:B------:R-:W-:Y:S01]  /*4ed0*/  IMAD R28, R15.reuse, 0x2, R0 ;  /* 0x000000020f1c7824 */ /* 0x040fe200078e0200 */
[----:B------:R0:W-:Y:S04]  /*4ee0*/  STL [R1+0xa0], R0 ;  /* 0x0000a00001007387 */ /* 0x0001e80000100800 */
[C---:B------:R-:W-:Y:S01]  /*4ef0*/  LEA R26, R15.reuse, R28, 0x1 ;  /* 0x0000001c0f1a7211 */ /* 0x040fe200078e08ff */
[----:B------:R-:W-:Y:S04]  /*4f00*/  STL [R1+0xbf8], R28 ;  /* 0x000bf81c01007387 */ /* 0x000fe80000100800 */
[C---:B------:R-:W-:Y:S01]  /*4f10*/  IMAD R19, R15.reuse, 0x2, R26 ;  /* 0x000000020f137824 */ /* 0x040fe200078e021a */
[----:B------:R-:W-:Y:S03]  /*4f20*/  STL [R1+0xbfc], R26 ;  /* 0x000bfc1a01007387 */ /* 0x000fe60000100800 */
[----:B------:R-:W-:-:S05]  /*4f30*/  IMAD R10, R15, 0x2, R19 ;  /* 0x000000020f0a7824 */ /* 0x000fca00078e0213 */
[C---:B------:R-:W-:Y:S01]  /*4f40*/  LEA R29, R15.reuse, R10, 0x1 ;  /* 0x0000000a0f1d7211 */ /* 0x040fe200078e08ff */
[----:B------:R-:W-:Y:S04]  /*4f50*/  STL [R1+0xc00], R10 ;  /* 0x000c000a01007387 */ /* 0x000fe80000100800 */
[----:B------:R-:W-:-:S04]  /*4f60*/  IMAD R9, R15, 0x2, R29 ;  /* 0x000000020f097824 */ /* 0x000fc800078e021d */
[----:B------:R-:W-:-:S05]  /*4f70*/  IMAD R7, R15, 0x2, R9 ;  /* 0x000000020f077824 */ /* 0x000fca00078e0209 */
[C---:B0-----:R-:W-:Y:S01]  /*4f80*/  LEA R0, R15.reuse, R7, 0x1 ;  /* 0x000000070f007211 */ /* 0x041fe200078e08ff */
[----:B------:R-:W-:Y:S04]  /*4f90*/  STL [R1+0xbc8], R7 ;  /* 0x000bc80701007387 */ /* 0x000fe80000100800 */
[----:B------:R-:W-:-:S04]  /*4fa0*/  IMAD R12, R15, 0x2, R0 ;  /* 0x000000020f0c7824 */ /* 0x000fc800078e0200 */
[----:B------:R-:W-:-:S05]  /*4fb0*/  IMAD R11, R15, 0x2, R12 ;  /* 0x000000020f0b7824 */ /* 0x000fca00078e020c */
[C---:B------:R-:W-:Y:S01]  /*4fc0*/  LEA R0, R15.reuse, R11, 0x1 ;  /* 0x0000000b0f007211 */ /* 0x040fe200078e08ff */
[----:B------:R-:W-:Y:S04]  /*4fd0*/  STL [R1+0xbc0], R11 ;  /* 0x000bc00b01007387 */ /* 0x000fe80000100800 */
[C---:B------:R-:W-:Y:S01]  /*4fe0*/  IMAD R8, R15.reuse, 0x2, R0 ;  /* 0x000000020f087824 */ /* 0x040fe200078e0200 */
[----:B------:R0:W-:Y:S03]  /*4ff0*/  STL [R1+0x4], R0 ;  /* 0x0000040001007387 */ /* 0x0001e60000100800 */
[C---:B------:R-:W-:Y:S01]  /*5000*/  IMAD R5, R15.reuse, 0x2, R8 ;  /* 0x000000020f057824 */ /* 0x040fe200078e0208 */
[----:B------:R-:W-:Y:S04]  /*5010*/  STL [R1+0xb90], R8 ;  /* 0x000b900801007387 */ /* 0x000fe80000100800 */
[----:B0-----:R-:W-:-:S05]  /*5020*/  LEA R0, R15, R5, 0x1 ;  /* 0x000000050f007211 */ /* 0x001fca00078e08ff */
[C---:B------:R-:W-:Y:S01]  /*5030*/  IMAD R6, R15.reuse, 0x2, R0 ;  /* 0x000000020f067824 */ /* 0x040fe200078e0200 */
[----:B------:R0:W-:Y:S03]  /*5040*/  STL [R1+0x8], R0 ;  /* 0x0000080001007387 */ /* 0x0001e60000100800 */
[C---:B------:R-:W-:Y:S01]  /*5050*/  IMAD R4, R15.reuse, 0x2, R6 ;  /* 0x000000020f047824 */ /* 0x040fe200078e0206 */
[----:B------:R-:W-:Y:S04]  /*5060*/  STL [R1+0xb70], R6 ;  /* 0x000b700601007387 */ /* 0x000fe80000100800 */
[----:B------:R-:W-:Y:S01]  /*5070*/  STL [R1+0xb74], R4 ;  /* 0x000b740401007387 */ /* 0x000fe20000100800 */
[----:B0-----:R-:W-:-:S05]  /*5080*/  LEA R0, R15, R4, 0x1 ;  /* 0x000000040f007211 */ /* 0x001fca00078e08ff */
[C---:B------:R-:W-:Y:S01]  /*5090*/  IMAD R2, R15.reuse, 0x2, R0 ;  /* 0x000000020f027824 */ /* 0x040fe200078e0200 */
[----:B------:R0:W-:Y:S04]  /*50a0*/  STL [R1+0xc], R0 ;  /* 0x00000c0001007387 */ /* 0x0001e80000100800 */
[----:B------:R1:W-:Y:S01]  /*50b0*/  STL [R1+0xbc4], R2 ;  /* 0x000bc40201007387 */ /* 0x0003e20000100800 */
[----:B0-----:R-:W-:-:S05]  /*50c0*/  IMAD R0, R15, 0x2, R2 ;  /* 0x000000020f007824 */ /* 0x001fca00078e0202 */
[----:B------:R-:W-:-:S05]  /*50d0*/  LEA R3, R15, R0, 0x1 ;  /* 0x000000000f037211 */ /* 0x000fca00078e08ff */
[C---:B-1----:R-:W-:Y:S01]  /*50e0*/  IMAD R2, R15.reuse, 0x2, R3 ;  /* 0x000000020f027824 */ /* 0x042fe200078e0203 */
[----:B------:R0:W-:Y:S04]  /*50f0*/  STL [R1+0x9c], R3 ;  /* 0x00009c0301007387 */ /* 0x0001e80000100800 */
[----:B------:R1:W-:Y:S01]  /*5100*/  STL [R1+0x98], R2 ;  /* 0x0000980201007387 */ /* 0x0003e20000100800 */
[----:B0-----:R-:W0:Y:S01]  /*5110*/  LDC R3, c[0x0][0x3d8] ;  /* 0x0000f600ff037b82 */ /* 0x001e220000000800 */
[----:B-1----:R-:W-:-:S05]  /*5120*/  IMAD R2, R15, 0x2, R2 ;  /* 0x000000020f027824 */ /* 0x002fca00078e0202 */
[----:B------:R1:W-:Y:S02]  /*5130*/  STL [R1+0x94], R2 ;  /* 0x0000940201007387 */ /* 0x0003e40000100800 */
[----:B-1----:R-:W-:-:S05]  /*5140*/  LEA R2, R15, R2, 0x1 ;  /* 0x000000020f027211 */ /* 0x002fca00078e08ff */
[C---:B------:R-:W-:Y:S02]  /*5150*/  IMAD R4, R15.reuse, 0x2, R2 ;  /* 0x000000020f047824 */ /* 0x040fe400078e0202 */
[----:B0-----:R-:W-:Y:S02]  /*5160*/  IMAD R24, R24, R3, RZ ;  /* 0x0000000318187224 */ /* 0x001fe400078e02ff */
[----:B------:R-:W-:-:S05]  /*5170*/  IMAD R2, R15, 0x2, R4 ;  /* 0x000000020f027824 */ /* 0x000fca00078e0204 */
[----:B------:R0:W-:Y:S02]  /*5180*/  STL [R1+0x88], R2 ;  /* 0x0000880201007387 */ /* 0x0001e40000100800 */
[----:B0-----:R-:W-:-:S05]  /*5190*/  LEA R2, R15, R2, 0x1 ;  /* 0x000000020f027211 */ /* 0x001fca00078e08ff */
[C---:B------:R-:W-:Y:S01]  /*51a0*/  IMAD R6, R15.reuse, 0x2, R2 ;  /* 0x000000020f067824 */ /* 0x040fe200078e0202 */
[----:B------:R0:W-:Y:S04]  /*51b0*/  STL [R1+0x84], R2 ;  /* 0x0000840201007387 */ /* 0x0001e80000100800 */
[----:B------:R-:W-:Y:S01]  /*51c0*/  STL.64 [R1+0xb88], R4 ;  /* 0x000b880401007387 */ /* 0x000fe20000100a00 */
[----:B0-----:R-:W-:-:S05]  /*51d0*/  IMAD R2, R15, 0x2, R6 ;  /* 0x000000020f027824 */ /* 0x001fca00078e0206 */
[----:B------:R0:W-:Y:S02]  /*51e0*/  STL [R1+0x7c], R2 ;  /* 0x00007c0201007387 */ /* 0x0001e40000100800 */
[----:B0-----:R-:W-:-:S05]  /*51f0*/  LEA R2, R15, R2, 0x1 ;  /* 0x000000020f027211 */ /* 0x001fca00078e08ff */
[----:B------:R0:W-:Y:S02]  /*5200*/  STL [R1+0x78], R2 ;  /* 0x0000780201007387 */ /* 0x0001e40000100800 */
        /* <DEDUP_REMOVED lines=15> */
[----:B------:R-:W-:-:S04]  /*5300*/  IMAD R11, R15, 0x2, R2 ;  /* 0x000000020f0b7824 */ /* 0x000fc800078e0202 */
        /* <DEDUP_REMOVED lines=9> */
[----:B0-----:R-:W-:-:S04]  /*53a0*/  IMAD R2, R15, 0x2, R2 ;  /* 0x000000020f027824 */ /* 0x001fc800078e0202 */
[C---:B------:R-:W-:Y:S01]  /*53b0*/  IMAD R8, R15.reuse, 0x2, R2 ;  /* 0x000000020f087824 */ /* 0x040fe200078e0202 */
[----:B------:R0:W-:Y:S04]  /*53c0*/  STL [R1+0x38], R2 ;  /* 0x0000380201007387 */ /* 0x0001e80000100800 */
[----:B------:R-:W-:-:S05]  /*53d0*/  LEA R28, R15, R8, 0x1 ;  /* 0x000000080f1c7211 */ /* 0x000fca00078e08ff */
[----:B0-----:R-:W-:-:S05]  /*53e0*/  IMAD R2, R15, 0x2, R28 ;  /* 0x000000020f027824 */ /* 0x001fca00078e021c */
[----:B------:R0:W-:Y:S02]  /*53f0*/  STL [R1+0x2c], R2 ;  /* 0x00002c0201007387 */ /* 0x0001e40000100800 */
[----:B0-----:R-:W-:-:S05]  /*5400*/  IMAD R2, R15, 0x2, R2 ;  /* 0x000000020f027824 */ /* 0x001fca00078e0202 */
[C---:B------:R-:W-:Y:S01]  /*5410*/  LEA R27, R15.reuse, R2, 0x1 ;  /* 0x000000020f1b7211 */ /* 0x040fe200078e08ff */
[----:B------:R0:W-:Y:S04]  /*5420*/  STL [R1+0x28], R2 ;  /* 0x0000280201007387 */ /* 0x0001e80000100800 */
[----:B0-----:R-:W-:-:S04]  /*5430*/  IMAD R2, R15, 0x2, R27 ;  /* 0x000000020f027824 */ /* 0x001fc800078e021b */
[----:B------:R-:W-:-:S05]  /*5440*/  IMAD R2, R15, 0x2, R2 ;  /* 0x000000020f027824 */ /* 0x000fca00078e0202 */
[----:B------:R0:W-:Y:S02]  /*5450*/  STL [R1+0x1c], R2 ;  /* 0x00001c0201007387 */ /* 0x0001e40000100800 */
[----:B0-----:R-:W-:-:S05]  /*5460*/  LEA R2, R15, R2, 0x1 ;  /* 0x000000020f027211 */ /* 0x001fca00078e08ff */
[----:B------:R0:W-:Y:S01]  /*5470*/  STL [R1+0x18], R2 ;  /* 0x0000180201007387 */ /* 0x0001e20000100800 */
[----:B------:R-:W-:-:S04]  /*5480*/  IMAD R4, R15, 0x2, R2 ;  /* 0x000000020f047824 */ /* 0x000fc800078e0202 */
[----:B------:R-:W-:-:S04]  /*5490*/  IMAD R23, R15, 0x2, R4 ;  /* 0x000000020f177824 */ /* 0x000fc800078e0204 */
[----:B------:R-:W-:Y:S01]  /*54a0*/  IMAD R18, R15, 0x2, R23 ;  /* 0x000000020f127824 */ /* 0x000fe200078e0217 */
[----:B0-----:R-:W-:Y:S01]  /*54b0*/  LOP3.LUT R2, R17, R16, R13, 0xfe, !PT ;  /* 0x0000001011027212 */ /* 0x001fe200078efe0d */
[----:B--2---:R-:W-:Y:S01]  /*54c0*/  IMAD R13, R20, UR7, RZ ;  /* 0x00000007140d7c24 */ /* 0x004fe2000f8e02ff */
[----:B------:R-:W0:Y:S03]  /*54d0*/  LDC.64 R16, c[0x0][0x390] ;  /* 0x0000e400ff107b82 */ /* 0x000e260000000a00 */
[----:B------:R1:W-:Y:S01]  /*54e0*/  STL [R1+0x4c0], R2 ;  /* 0x0004c00201007387 */ /* 0x0003e20000100800 */
[C---:B------:R-:W-:Y:S01]  /*54f0*/  SHF.L.U32 R21, R13.reuse, 0x1, RZ ;  /* 0x000000010d157819 */ /* 0x040fe200000006ff */
[----:B------:R-:W-:Y:S01]  /*5500*/  IMAD.HI R13, R13, 0x2, RZ ;  /* 0x000000020d0d7827 */ /* 0x000fe200078e02ff */
[----:B-1----:R-:W-:-:S05]  /*5510*/  LEA R2, R3, R24, 0x2 ;  /* 0x0000001803027211 */ /* 0x002fca00078e10ff */
[----:B------:R-:W-:-:S04]  /*5520*/  IMAD R2, R3, 0x4, R2 ;  /* 0x0000000403027824 */ /* 0x000fc800078e0202 */
[----:B------:R-:W-:Y:S02]  /*5530*/  IMAD R2, R3, 0x4, R2 ;  /* 0x0000000403027824 */ /* 0x000fe400078e0202 */
[----:B0-----:R-:W-:Y:S01]  /*5540*/  IMAD.MOV.U32 R26, RZ, RZ, R16 ;  /* 0x000000ffff1a7224 */ /* 0x001fe200078e0010 */
[----:B------:R-:W-:Y:S01]  /*5550*/  MOV R10, R17 ;  /* 0x00000011000a7202 */ /* 0x000fe20000000f00 */
[C---:B------:R-:W-:Y:S02]  /*5560*/  IMAD.SHL.U32 R16, R14.reuse, 0x2, RZ ;  /* 0x000000020e107824 */ /* 0x040fe400078e00ff */
[----:B------:R-:W-:Y:S02]  /*5570*/  IMAD R17, R15, 0x2, R18 ;  /* 0x000000020f117824 */ /* 0x000fe400078e0212 */
[----:B------:R-:W-:Y:S01]  /*5580*/  IMAD.HI R14, R14, 0x2, RZ ;  /* 0x000000020e0e7827 */ /* 0x000fe200078e02ff */
[----:B----4-:R-:W-:-:S03]  /*5590*/  IADD3 R21, P0, P1, R21, UR8, R16 ;  /* 0x0000000815157c10 */ /* 0x010fc6000f91e010 */
[----:B------:R-:W-:-:S05]  /*55a0*/  IMAD R16, R15, 0x2, R17 ;  /* 0x000000020f107824 */ /* 0x000fca00078e0211 */
[C---:B------:R-:W-:Y:S01]  /*55b0*/  LEA R22, R15.reuse, R16, 0x1 ;  /* 0x000000100f167211 */ /* 0x040fe200078e08ff */
[----:B------:R0:W-:Y:S03]  /*55c0*/  STL.64 [R1+0xaa8], R16 ;  /* 0x000aa81001007387 */ /* 0x0001e60000100a00 */
[C---:B------:R-:W-:Y:S01]  /*55d0*/  LEA R20, R15.reuse, R22, 0x1 ;  /* 0x000000160f147211 */ /* 0x040fe200078e08ff */
[----:B------:R1:W-:Y:S01]  /*55e0*/  STL [R1+0xa4], R2 ;  /* 0x0000a40201007387 */ /* 0x0003e20000100800 */
[--C-:B0-----:R-:W-:Y:S02]  /*55f0*/  IMAD R17, R15, 0x2, R27.reuse ;  /* 0x000000020f117824 */ /* 0x101fe400078e021b */
[----:B------:R-:W-:Y:S02]  /*5600*/  IMAD.MOV.U32 R16, RZ, RZ, R27 ;  /* 0x000000ffff107224 */ /* 0x000fe400078e001b */
[----:B------:R-:W-:Y:S01]  /*5610*/  IMAD.SHL.U32 R27, R25, 0x2, RZ ;  /* 0x00000002191b7824 */ /* 0x000fe200078e00ff */
[----:B------:R-:W-:Y:S01]  /*5620*/  IADD3.X R14, PT, PT, R13, UR9, R14, P0, P1 ;  /* 0x000000090d0e7c10 */ /* 0x000fe200087e240e */
[----:B-1----:R-:W-:Y:S01]  /*5630*/  IMAD R2, R3, 0x4, R2 ;  /* 0x0000000403027824 */ /* 0x002fe200078e0202 */
[----:B------:R0:W-:Y:S04]  /*5640*/  STL.64 [R1+0xbd0], R16 ;  /* 0x000bd01001007387 */ /* 0x0001e80000100a00 */
[----:B------:R-:W-:Y:S04]  /*5650*/  STL [R1+0xb18], R20 ;  /* 0x000b181401007387 */ /* 0x000fe80000100800 */
[----:B------:R1:W-:Y:S01]  /*5660*/  STL.64 [R1+0xbe8], R6 ;  /* 0x000be80601007387 */ /* 0x0003e20000100a00 */
[C---:B0-----:R-:W-:Y:S01]  /*5670*/  IMAD R16, R15.reuse, 0x2, R5 ;  /* 0x000000020f107824 */ /* 0x041fe200078e0205 */
[----:B------:R-:W-:Y:S01]  /*5680*/  MOV R17, R19 ;  /* 0x0000001300117202 */ /* 0x000fe20000000f00 */
[----:B------:R-:W-:-:S02]  /*5690*/  IMAD R19, R15, 0x2, R20 ;  /* 0x000000020f137824 */ /* 0x000fc400078e0214 */
[----:B------:R-:W-:Y:S01]  /*56a0*/  IMAD R16, R15, 0x2, R16 ;  /* 0x000000020f107824 */ /* 0x000fe200078e0210 */
[----:B-1----:R-:W-:-:S04]  /*56b0*/  MOV R6, R10 ;  /* 0x0000000a00067202 */ /* 0x002fc80000000f00 */
[C---:B------:R-:W-:Y:S01]  /*56c0*/  LEA R16, R15.reuse, R16, 0x1 ;  /* 0x000000100f107211 */ /* 0x040fe200078e08ff */
[----:B------:R-:W2:Y:S03]  /*56d0*/  LDL.LU R10, [R1+0xc00] ;  /* 0x000c0000010a7983 */ /* 0x000ea60000300800 */
[----:B------:R-:W-:Y:S01]  /*56e0*/  MOV R20, R16 ;  /* 0x0000001000147202 */ /* 0x000fe20000000f00 */
[----:B------:R-:W-:Y:S02]  /*56f0*/  IMAD.MOV.U32 R16, RZ, RZ, R5 ;  /* 0x000000ffff107224 */ /* 0x000fe400078e0005 */
[----:B------:R-:W-:Y:S02]  /*5700*/  IMAD R5, R15, 0x2, R0 ;  /* 0x000000020f057824 */ /* 0x000fe400078e0200 */
[----:B------:R-:W-:-:S03]  /*5710*/  IMAD.MOV.U32 R7, RZ, RZ, R4 ;  /* 0x000000ffff077224 */ /* 0x000fc600078e0004 */
[C---:B------:R-:W-:Y:S01]  /*5720*/  LEA R5, R15.reuse, R5, 0x1 ;  /* 0x000000050f057211 */ /* 0x040fe200078e08ff */
[----:B------:R0:W-:Y:S01]  /*5730*/  STL.64 [R1+0xbf0], R16 ;  /* 0x000bf01001007387 */ /* 0x0001e20000100a00 */
[----:B------:R-:W-:-:S03]  /*5740*/  IMAD R4, R15, 0x2, R9 ;  /* 0x000000020f047824 */ /* 0x000fc600078e0209 */
[C---:B------:R-:W-:Y:S02]  /*5750*/  IMAD R5, R15.reuse, 0x2, R5 ;  /* 0x000000020f057824 */ /* 0x040fe400078e0205 */
[C---:B------:R-:W-:Y:S02]  /*5760*/  LEA R4, R15.reuse, R4, 0x1 ;  /* 0x000000040f047211 */ /* 0x040fe400078e08ff */
[C---:B------:R-:W-:Y:S02]  /*5770*/  IMAD R5, R15.reuse, 0x2, R5 ;  /* 0x000000020f057824 */ /* 0x040fe400078e0205 */
[C---:B0-----:R-:W-:Y:S02]  /*5780*/  IMAD R17, R15.reuse, 0x2, R11 ;  /* 0x000000020f117824 */ /* 0x041fe400078e020b */
[----:B------:R-:W-:Y:S02]  /*5790*/  IMAD.MOV.U32 R16, RZ, RZ, R26 ;  /* 0x000000ffff107224 */ /* 0x000fe400078e001a */
[----:B------:R-:W3:Y:S01]  /*57a0*/  LDL.LU R26, [R1+0xbfc] ;  /* 0x000bfc00011a7983 */ /* 0x000ee20000300800 */
[----:B------:R-:W-:-:S02]  /*57b0*/  LEA R17, R15, R17, 0x1 ;  /* 0x000000110f117211 */ /* 0x000fc400078e08ff */
[----:B------:R-:W-:Y:S01]  /*57c0*/  IADD3 R13, P0, P1, R27, UR5, R16 ;  /* 0x000000051b0d7c10 */ /* 0x000fe2000f91e010 */
[----:B------:R0:W-:Y:S02]  /*57d0*/  STL.64 [R1+0xbd8], R4 ;  /* 0x000bd80401007387 */ /* 0x0001e40000100a00 */
[C---:B------:R-:W-:Y:S02]  /*57e0*/  IMAD R17, R15.reuse, 0x2, R17 ;  /* 0x000000020f117824 */ /* 0x040fe400078e0211 */
[C---:B------:R-:W-:Y:S02]  /*57f0*/  IMAD R16, R15.reuse, 0x2, R19 ;  /* 0x000000020f107824 */ /* 0x040fe400078e0213 */
[----:B------:R-:W-:Y:S02]  /*5800*/  IMAD R17, R15, 0x2, R17 ;  /* 0x000000020f117824 */ /* 0x000fe400078e0211 */
[----:B0-----:R-:W-:Y:S02]  /*5810*/  IMAD.MOV.U32 R4, RZ, RZ, R28 ;  /* 0x000000ffff047224 */ /* 0x001fe400078e001c */
[----:B------:R-:W4:Y:S04]  /*5820*/  LDL.LU R28, [R1+0xbf8] ;  /* 0x000bf800011c7983 */ /* 0x000f280000300800 */
[----:B------:R0:W-:Y:S04]  /*5830*/  STL.64 [R1+0xba8], R12 ;  /* 0x000ba80c01007387 */ /* 0x0001e80000100a00 */
[----:B0-----:R-:W5:Y:S04]  /*5840*/  LDL.LU R12, [R1+0xa0] ;  /* 0x0000a000010c7983 */ /* 0x001f680000300800 */
[----:B------:R-:W2:Y:S04]  /*5850*/  LDL.LU R15, [R1+0xa8] ;  /* 0x0000a800010f7983 */ /* 0x000ea80000300800 */
[----:B------:R0:W-:Y:S01]  /*5860*/  STL.64 [R1+0xab0], R18 ;  /* 0x000ab01201007387 */ /* 0x0001e20000100a00 */
[----:B------:R-:W-:Y:S01]  /*5870*/  MOV R5, R23 ;  /* 0x0000001700057202 */ /* 0x000fe20000000f00 */
[----:B------:R-:W-:Y:S01]  /*5880*/  IMAD R23, R3, 0x4, R2 ;  /* 0x0000000403177824 */ /* 0x000fe200078e0202 */
[----:B------:R-:W-:Y:S01]  /*5890*/  MOV R13, R17 ;  /* 0x00000011000d7202 */ /* 0x000fe20000000f00 */
[----:B0-----:R-:W-:Y:S01]  /*58a0*/  IMAD.MOV.U32 R19, RZ, RZ, R16 ;  /* 0x000000ffff137224 */ /* 0x001fe200078e0010 */
[----:B------:R-:W-:-:S05]  /*58b0*/  MOV R18, R6 ;  /* 0x0000000600127202 */ /* 0x000fca0000000f00 */
[----:B------:R-:W-:Y:S04]  /*58c0*/  STL.64 [R1+0xbe0], R18 ;  /* 0x000be01201007387 */ /* 0x000fe80000100a00 */
[----:B------:R-:W-:Y:S01]  /*58d0*/  STL.64 [R1+0xaa0], R22 ;  /* 0x000aa01601007387 */ /* 0x000fe20000100a00 */
[----:B--2---:R-:W-:-:S04]  /*58e0*/  LEA R16, P2, R15, R21, 0x1 ;  /* 0x000000150f107211 */ /* 0x004fc800078408ff */
[----:B------:R-:W-:-:S05]  /*58f0*/  LEA.HI.X.SX32 R17, R15, R14, 0x1, P2 ;  /* 0x0000000e0f117211 */ /* 0x000fca00010f0eff */
[----:B------:R0:W-:Y:S04]  /*5900*/  STL.64 [R1+0xa58], R16 ;  /* 0x000a581001007387 */ /* 0x0001e80000100a00 */
[----:B0-----:R-:W2:Y:S01]  /*5910*/  LDL.LU.64 R16, [R1+0xbf0] ;  /* 0x000bf00001107983 */ /* 0x001ea20000300a00 */
[-C--:B-----5:R-:W-:Y:S01]  /*5920*/  LEA R6, P3, R12, R21.reuse, 0x1 ;  /* 0x000000150c067211 */ /* 0x0a0fe200078608ff */
[----:B------:R-:W-:Y:S01]  /*5930*/  IMAD R27, R3, 0x4, R23 ;  /* 0x00000004031b7824 */ /* 0x000fe200078e0217 */
[----:B----4-:R-:W-:Y:S01]  /*5940*/  LEA R18, P4, R28, R21, 0x1 ;  /* 0x000000151c127211 */ /* 0x010fe200078808ff */
[----:B------:R-:W-:Y:S01]  /*5950*/  IMAD.MOV.U32 R23, RZ, RZ, R7 ;  /* 0x000000ffff177224 */ /* 0x000fe200078e0007 */
[----:B------:R-:W-:Y:S01]  /*5960*/  LEA.HI.X.SX32 R7, R12, R14, 0x1, P3 ;  /* 0x0000000e0c077211 */ /* 0x000fe200018f0eff */
[----:B------:R-:W-:Y:S01]  /*5970*/  IMAD.HI R22, R25, 0x2, RZ ;  /* 0x0000000219167827 */ /* 0x000fe200078e02ff */
[----:B------:R-:W-:-:S02]  /*5980*/  LEA R25, R3, R27, 0x2 ;  /* 0x0000001b03197211 */ /* 0x000fc400078e10ff */
[----:B------:R-:W-:Y:S01]  /*5990*/  LEA.HI.X.SX32 R19, R28, R14, 0x1, P4 ;  /* 0x0000000e1c137211 */ /* 0x000fe200020f0eff */
[----:B------:R0:W-:Y:S02]  /*59a0*/  STL.64 [R1+0xa50], R6 ;  /* 0x000a500601007387 */ /* 0x0001e40000100a00 */
[----:B------:R-:W-:Y:S02]  /*59b0*/  IMAD R15, R3, 0x4, R25 ;  /* 0x00000004030f7824 */ /* 0x000fe400078e0219 */
[----:B0-----:R-:W4:Y:S04]  /*59c0*/  LDL.LU.64 R6, [R1+0xbe8] ;  /* 0x000be80001067983 */ /* 0x001f280000300a00 */
[----:B------:R0:W-:Y:S04]  /*59d0*/  STL.64 [R1+0xa98], R24 ;  /* 0x000a981801007387 */ /* 0x0001e80000100a00 */
[----:B------:R3:W-:Y:S01]  /*59e0*/  STL.64 [R1+0xa48], R18 ;  /* 0x000a481201007387 */ /* 0x0007e20000100a00 */
[----:B0-----:R-:W-:Y:S01]  /*59f0*/  MOV R24, R4 ;  /* 0x0000000400187202 */ /* 0x001fe20000000f00 */
[----:B------:R-:W-:Y:S01]  /*5a00*/  IMAD.MOV.U32 R25, RZ, RZ, R5 ;  /* 0x000000ffff197224 */ /* 0x000fe200078e0005 */
[----:B---3--:R-:W-:-:S04]  /*5a10*/  LEA R18, P2, R26, R21, 0x1 ;  /* 0x000000151a127211 */ /* 0x008fc800078408ff */
[----:B------:R-:W-:-:S05]  /*5a20*/  LEA.HI.X.SX32 R19, R26, R14, 0x1, P2 ;  /* 0x0000000e1a137211 */ /* 0x000fca00010f0eff */
[----:B------:R0:W-:Y:S04]  /*5a30*/  STL.64 [R1+0xa40], R18 ;  /* 0x000a401201007387 */ /* 0x0001e80000100a00 */
[----:B0-----:R-:W3:Y:S01]  /*5a40*/  LDL.LU.64 R18, [R1+0xbe0] ;  /* 0x000be00001127983 */ /* 0x001ee20000300a00 */
[----:B--2---:R-:W-:Y:S02]  /*5a50*/  LEA R4, P3, R17, R21, 0x1 ;  /* 0x0000001511047211 */ /* 0x004fe400078608ff */
[----:B------:R-:W-:-:S04]  /*5a60*/  MOV R5, R17 ;  /* 0x0000001100057202 */ /* 0x000fc80000000f00 */
[----:B------:R-:W-:-:S05]  /*5a70*/  LEA.HI.X.SX32 R5, R5, R14, 0x1, P3 ;  /* 0x0000000e05057211 */ /* 0x000fca00018f0eff */
[----:B------:R0:W-:Y:S04]  /*5a80*/  STL.64 [R1+0xa38], R4 ;  /* 0x000a380401007387 */ /* 0x0001e80000100a00 */
[----:B0-----:R-:W2:Y:S01]  /*5a90*/  LDL.LU.64 R4, [R1+0xbd8] ;  /* 0x000bd80001047983 */ /* 0x001ea20000300a00 */
[----:B------:R-:W-:Y:S02]  /*5aa0*/  IMAD.MOV.U32 R12, RZ, RZ, R13 ;  /* 0x000000ffff0c7224 */ /* 0x000fe400078e000d */
[----:B------:R-:W-:Y:S01]  /*5ab0*/  IMAD.MOV.U32 R13, RZ, RZ, R16 ;  /* 0x000000ffff0d7224 */ /* 0x000fe200078e0010 */
[----:B------:R-:W-:-:S04]  /*5ac0*/  LEA R16, P4, R10, R21, 0x1 ;  /* 0x000000150a107211 */ /* 0x000fc800078808ff */
[----:B------:R-:W-:-:S05]  /*5ad0*/  LEA.HI.X.SX32 R17, R10, R14, 0x1, P4 ;  /* 0x0000000e0a117211 */ /* 0x000fca00020f0eff */
[----:B------:R0:W-:Y:S04]  /*5ae0*/  STL.64 [R1+0xa30], R16 ;  /* 0x000a301001007387 */ /* 0x0001e80000100a00 */
[----:B0-----:R-:W5:Y:S04]  /*5af0*/  LDL.LU.64 R16, [R1+0xbd0] ;  /* 0x000bd00001107983 */ /* 0x001f680000300a00 */
[----:B--2---:R-:W-:Y:S04]  /*5b00*/  STL.64 [R1+0xbb0], R4 ;  /* 0x000bb00401007387 */ /* 0x004fe80000100a00 */
[----:B---3--:R-:W-:Y:S04]  /*5b10*/  STL.64 [R1+0xbb8], R18 ;  /* 0x000bb81201007387 */ /* 0x008fe80000100a00 */
[----:B------:R0:W-:Y:S04]  /*5b20*/  STL.64 [R1+0xb98], R22 ;  /* 0x000b981601007387 */ /* 0x0001e80000100a00 */
[----:B0-----:R-:W2:Y:S01]  /*5b30*/  LDL.LU R22, [R1+0x4] ;  /* 0x0000040001167983 */ /* 0x001ea20000300800 */
[----:B----4-:R-:W-:-:S03]  /*5b40*/  MOV R23, R7 ;  /* 0x0000000700177202 */ /* 0x010fc60000000f00 */
[----:B------:R-:W3:Y:S01]  /*5b50*/  LDL.LU R7, [R1+0xbc8] ;  /* 0x000bc80001077983 */ /* 0x000ee20000300800 */
[----:B------:R-:W-:Y:S01]  /*5b60*/  IMAD R28, R3, 0x4, R15 ;  /* 0x00000004031c7824 */ /* 0x000fe200078e020f */
[-C--:B------:R-:W-:Y:S02]  /*5b70*/  LEA R18, P2, R29, R21.reuse, 0x1 ;  /* 0x000000151d127211 */ /* 0x080fe400078408ff */
[----:B-----5:R0:W-:Y:S01]  /*5b80*/  STL.64 [R1+0xba0], R16 ;  /* 0x000ba01001007387 */ /* 0x0201e20000100a00 */
[----:B------:R-:W-:Y:S01]  /*5b90*/  IMAD R26, R3, 0x4, R28 ;  /* 0x00000004031a7824 */ /* 0x000fe200078e021c */
[----:B------:R-:W-:Y:S02]  /*5ba0*/  LEA.HI.X.SX32 R19, R29, R14, 0x1, P2 ;  /* 0x0000000e1d137211 */ /* 0x000fe400010f0eff */
[----:B------:R-:W-:Y:S02]  /*5bb0*/  MOV R5, R12 ;  /* 0x0000000c00057202 */ /* 0x000fe40000000f00 */
[----:B------:R-:W-:Y:S01]  /*5bc0*/  LEA R4, P3, R9, R21, 0x1 ;  /* 0x0000001509047211 */ /* 0x000fe200078608ff */
[----:B0-----:R-:W-:-:S02]  /*5bd0*/  IMAD.MOV.U32 R16, RZ, RZ, R2 ;  /* 0x000000ffff107224 */ /* 0x001fc400078e0002 */
[----:B------:R-:W4:Y:S01]  /*5be0*/  LDL.LU R2, [R1+0xbc4] ;  /* 0x000bc40001027983 */ /* 0x000f220000300800 */
[----:B------:R-:W-:-:S03]  /*5bf0*/  IMAD.MOV.U32 R17, RZ, RZ, R11 ;  /* 0x000000ffff117224 */ /* 0x000fc600078e000b */
[----:B------:R-:W5:Y:S04]  /*5c00*/  LDL.LU R11, [R1+0xbc0] ;  /* 0x000bc000010b7983 */ /* 0x000f680000300800 */
[----:B------:R0:W-:Y:S04]  /*5c10*/  STL.64 [R1+0xa88], R26 ;  /* 0x000a881a01007387 */ /* 0x0001e80000100a00 */
[----:B------:R1:W-:Y:S01]  /*5c20*/  STL.64 [R1+0xa28], R18 ;  /* 0x000a281201007387 */ /* 0x0003e20000100a00 */
[----:B0-----:R-:W-:-:S03]  /*5c30*/  IMAD.MOV.U32 R27, RZ, RZ, R13 ;  /* 0x000000ffff1b7224 */ /* 0x001fc600078e000d */
[----:B-1----:R-:W2:Y:S04]  /*5c40*/  LDL.LU.64 R18, [R1+0xbb8] ;  /* 0x000bb80001127983 */ /* 0x002ea80000300a00 */
[----:B------:R0:W-:Y:S02]  /*5c50*/  STL [R1+0xa80], R28 ;  /* 0x000a801c01007387 */ /* 0x0001e40000100800 */
[----:B0-----:R-:W-:Y:S02]  /*5c60*/  MOV R28, R5 ;  /* 0x00000005001c7202 */ /* 0x001fe40000000f00 */
[----:B------:R-:W-:-:S05]  /*5c70*/  LEA.HI.X.SX32 R5, R9, R14, 0x1, P3 ;  /* 0x0000000e09057211 */ /* 0x000fca00018f0eff */
[----:B------:R0:W-:Y:S04]  /*5c80*/  STL.64 [R1+0xa20], R4 ;  /* 0x000a200401007387 */ /* 0x0001e80000100a00 */
[----:B0-----:R-:W4:Y:S01]  /*5c90*/  LDL.LU.64 R4, [R1+0xbb0] ;  /* 0x000bb00001047983 */ /* 0x001f220000300a00 */
[----:B---3--:R-:W-:-:S04]  /*5ca0*/  LEA R12, P4, R7, R21, 0x1 ;  /* 0x00000015070c7211 */ /* 0x008fc800078808ff */
[----:B------:R-:W-:-:S05]  /*5cb0*/  LEA.HI.X.SX32 R13, R7, R14, 0x1, P4 ;  /* 0x0000000e070d7211 */ /* 0x000fca00020f0eff */
[----:B------:R0:W-:Y:S04]  /*5cc0*/  STL.64 [R1+0xa18], R12 ;  /* 0x000a180c01007387 */ /* 0x0001e80000100a00 */
[----:B0-----:R-:W3:Y:S01]  /*5cd0*/  LDL.LU.64 R12, [R1+0xba8] ;  /* 0x000ba800010c7983 */ /* 0x001ee20000300a00 */
[----:B------:R-:W-:Y:S02]  /*5ce0*/  IMAD R10, R3, 0x4, R26 ;  /* 0x00000004030a7824 */ /* 0x000fe400078e021a */
[----:B------:R-:W-:Y:S02]  /*5cf0*/  IMAD.MOV.U32 R26, RZ, RZ, R16 ;  /* 0x000000ffff1a7224 */ /* 0x000fe400078e0010 */
[----:B------:R-:W-:-:S03]  /*5d00*/  IMAD.MOV.U32 R29, RZ, RZ, R23 ;  /* 0x000000ffff1d7224 */ /* 0x000fc600078e0017 */
[----:B------:R0:W-:Y:S02]  /*5d10*/  STL.64 [R1+0xb78], R26 ;  /* 0x000b781a01007387 */ /* 0x0001e40000100a00 */
[----:B0-----:R-:W-:Y:S01]  /*5d20*/  MOV R26, R17 ;  /* 0x00000011001a7202 */ /* 0x001fe20000000f00 */
[----:B--2---:R-:W-:Y:S01]  /*5d30*/  IMAD.MOV.U32 R27, RZ, RZ, R22 ;  /* 0x000000ffff1b7224 */ /* 0x004fe200078e0016 */
[----:B----4-:R-:W-:Y:S01]  /*5d40*/  LEA R16, P2, R4, R21, 0x1 ;  /* 0x0000001504107211 */ /* 0x010fe200078408ff */
[----:B------:R-:W-:Y:S01]  /*5d50*/  IMAD.MOV.U32 R23, RZ, RZ, R5 ;  /* 0x000000ffff177224 */ /* 0x000fe200078e0005 */
[----:B------:R-:W-:-:S04]  /*5d60*/  MOV R17, R4 ;  /* 0x0000000400117202 */ /* 0x000fc80000000f00 */
[----:B------:R-:W-:Y:S02]  /*5d70*/  LEA.HI.X.SX32 R17, R17, R14, 0x1, P2 ;  /* 0x0000000e11117211 */ /* 0x000fe400010f0eff */
[----:B------:R-:W-:-:S03]  /*5d80*/  MOV R5, R23 ;  /* 0x0000001700057202 */ /* 0x000fc60000000f00 */
[----:B------:R0:W-:Y:S04]  /*5d90*/  STL.64 [R1+0xa10], R16 ;  /* 0x000a101001007387 */ /* 0x0001e80000100a00 */
[----:B0-----:R-:W2:Y:S01]  /*5da0*/  LDL.LU.64 R16, [R1+0xba0] ;  /* 0x000ba00001107983 */ /* 0x001ea20000300a00 */
[----:B---3--:R-:W-:-:S04]  /*5db0*/  LEA R22, P3, R12, R21, 0x1 ;  /* 0x000000150c167211 */ /* 0x008fc800078608ff */
[----:B------:R-:W-:-:S05]  /*5dc0*/  LEA.HI.X.SX32 R23, R12, R14, 0x1, P3 ;  /* 0x0000000e0c177211 */ /* 0x000fca00018f0eff */
[----:B------:R0:W-:Y:S04]  /*5dd0*/  STL.64 [R1+0xa08], R22 ;  /* 0x000a081601007387 */ /* 0x0001e80000100a00 */
[----:B0-----:R-:W3:Y:S04]  /*5de0*/  LDL.LU.64 R22, [R1+0xb98] ;  /* 0x000b980001167983 */ /* 0x001ee80000300a00 */
[----:B------:R-:W-:Y:S01]  /*5df0*/  STL.64 [R1+0xb80], R28 ;  /* 0x000b801c01007387 */ /* 0x000fe20000100a00 */
[----:B------:R-:W-:Y:S01]  /*5e00*/  IMAD R9, R3, 0x4, R10 ;  /* 0x0000000403097824 */ /* 0x000fe200078e020a */
[----:B-----5:R-:W-:-:S02]  /*5e10*/  LEA R4, P4, R11, R21, 0x1 ;  /* 0x000000150b047211 */ /* 0x020fc400078808ff */
[----:B---3--:R0:W-:Y:S02]  /*5e20*/  STL.64 [R1+0xb68], R22 ;  /* 0x000b681601007387 */ /* 0x0081e40000100a00 */
[----:B0-----:R-:W-:Y:S02]  /*5e30*/  IMAD.MOV.U32 R22, RZ, RZ, R8 ;  /* 0x000000ffff167224 */ /* 0x001fe400078e0008 */
[----:B------:R-:W3:Y:S01]  /*5e40*/  LDL.LU R8, [R1+0xb90] ;  /* 0x000b900001087983 */ /* 0x000ee20000300800 */
[----:B------:R-:W-:Y:S02]  /*5e50*/  IMAD R7, R3, 0x4, R9 ;  /* 0x0000000403077824 */ /* 0x000fe400078e0209 */
[----:B------:R-:W-:Y:S01]  /*5e60*/  IMAD.MOV.U32 R23, RZ, RZ, R5 ;  /* 0x000000ffff177224 */ /* 0x000fe200078e0005 */
[-C--:B------:R-:W-:Y:S01]  /*5e70*/  LEA.HI.X.SX32 R5, R11, R14.reuse, 0x1, P4 ;  /* 0x0000000e0b057211 */ /* 0x080fe200020f0eff */
[----:B------:R-:W-:Y:S01]  /*5e80*/  IMAD.MOV.U32 R11, RZ, RZ, R26 ;  /* 0x000000ffff0b7224 */ /* 0x000fe200078e001a */
[----:B------:R-:W-:Y:S01]  /*5e90*/  LEA R12, R3, R7, 0x2 ;  /* 0x00000007030c7211 */ /* 0x000fe200078e10ff */
[----:B------:R-:W-:Y:S01]  /*5ea0*/  IMAD.MOV.U32 R29, RZ, RZ, R27 ;  /* 0x000000ffff1d7224 */ /* 0x000fe200078e001b */
[----:B------:R-:W-:Y:S01]  /*5eb0*/  LEA R28, P2, R27, R21, 0x1 ;  /* 0x000000151b1c7211 */ /* 0x000fe200078408ff */
[----:B------:R0:W-:Y:S01]  /*5ec0*/  STL.64 [R1+0xa00], R4 ;  /* 0x000a000401007387 */ /* 0x0001e20000100a00 */
[----:B------:R-:W-:Y:S01]  /*5ed0*/  MOV R27, R11 ;  /* 0x0000000b001b7202 */ /* 0x000fe20000000f00 */
[----:B------:R-:W-:Y:S01]  /*5ee0*/  IMAD R11, R3, 0x4, R12 ;  /* 0x00000004030b7824 */ /* 0x000fe200078e020c */
[----:B------:R-:W-:Y:S01]  /*5ef0*/  LEA.HI.X.SX32 R29, R29, R14, 0x1, P2 ;  /* 0x0000000e1d1d7211 */ /* 0x000fe200010f0eff */
[----:B0-----:R-:W4:Y:S04]  /*5f00*/  LDL.LU.64 R4, [R1+0xb88] ;  /* 0x000b880001047983 */ /* 0x001f280000300a00 */
[----:B------:R0:W-:Y:S04]  /*5f10*/  STL.64 [R1+0xab8], R12 ;  /* 0x000ab80c01007387 */ /* 0x0001e80000100a00 */
[----:B------:R1:W-:Y:S01]  /*5f20*/  STL.64 [R1+0x9f8], R28 ;  /* 0x0009f81c01007387 */ /* 0x0003e20000100a00 */
[----:B0-----:R-:W-:Y:S01]  /*5f30*/  MOV R12, R23 ;  /* 0x00000017000c7202 */ /* 0x001fe20000000f00 */
[----:B------:R-:W-:-:S02]  /*5f40*/  IMAD.MOV.U32 R23, RZ, RZ, R27 ;  /* 0x000000ffff177224 */ /* 0x000fc400078e001b */
[----:B-1----:R-:W5:Y:S01]  /*5f50*/  LDL.LU.64 R28, [R1+0xb80] ;  /* 0x000b8000011c7983 */ /* 0x002f620000300a00 */
[----:B---3--:R-:W-:-:S04]  /*5f60*/  LEA R26, P3, R8, R21, 0x1 ;  /* 0x00000015081a7211 */ /* 0x008fc800078608ff */
[----:B------:R-:W-:-:S05]  /*5f70*/  LEA.HI.X.SX32 R27, R8, R14, 0x1, P3 ;  /* 0x0000000e081b7211 */ /* 0x000fca00018f0eff */
[----:B------:R0:W-:Y:S04]  /*5f80*/  STL.64 [R1+0x9f0], R26 ;  /* 0x0009f01a01007387 */ /* 0x0001e80000100a00 */
[----:B0-----:R-:W3:Y:S01]  /*5f90*/  LDL.LU.64 R26, [R1+0xb78] ;  /* 0x000b7800011a7983 */ /* 0x001ee20000300a00 */
[----:B------:R-:W-:Y:S01]  /*5fa0*/  IMAD.MOV.U32 R13, RZ, RZ, R22 ;  /* 0x000000ffff0d7224 */ /* 0x000fe200078e0016 */
[----:B----4-:R-:W-:Y:S02]  /*5fb0*/  LEA R22, P4, R5, R21, 0x1 ;  /* 0x0000001505167211 */ /* 0x010fe400078808ff */
[----:B------:R-:W-:Y:S01]  /*5fc0*/  LEA R8, R3, R11, 0x2 ;  /* 0x0000000b03087211 */ /* 0x000fe200078e10ff */
[----:B---3--:R0:W-:Y:S02]  /*5fd0*/  STL.64 [R1+0xb58], R26 ;  /* 0x000b581a01007387 */ /* 0x0081e40000100a00 */
[----:B0-----:R-:W-:-:S02]  /*5fe0*/  IMAD.MOV.U32 R26, RZ, RZ, R4 ;  /* 0x000000ffff1a7224 */ /* 0x001fc400078e0004 */
[----:B------:R-:W3:Y:S04]  /*5ff0*/  LDL.LU R4, [R1+0xb74] ;  /* 0x000b740001047983 */ /* 0x000ee80000300800 */
[----:B------:R-:W4:Y:S04]  /*6000*/  LDL.LU R27, [R1+0xc] ;  /* 0x00000c00011b7983 */ /* 0x000f280000300800 */
[----:B------:R0:W-:Y:S02]  /*6010*/  STL.64 [R1+0xa90], R10 ;  /* 0x000a900a01007387 */ /* 0x0001e40000100a00 */
[----:B0-----:R-:W-:Y:S01]  /*6020*/  IMAD.MOV.U32 R10, RZ, RZ, R23 ;  /* 0x000000ffff0a7224 */ /* 0x001fe200078e0017 */
[----:B------:R-:W-:Y:S01]  /*6030*/  LEA.HI.X.SX32 R23, R5, R14, 0x1, P4 ;  /* 0x0000000e05177211 */ /* 0x000fe200020f0eff */
[----:B------:R-:W-:-:S02]  /*6040*/  IMAD.MOV.U32 R11, RZ, RZ, R6 ;  /* 0x000000ffff0b7224 */ /* 0x000fc400078e0006 */
[----:B------:R-:W2:Y:S04]  /*6050*/  LDL.LU R6, [R1+0xb70] ;  /* 0x000b700001067983 */ /* 0x000ea80000300800 */
[----:B------:R0:W-:Y:S04]  /*6060*/  STL.64 [R1+0x9e8], R22 ;  /* 0x0009e81601007387 */ /* 0x0001e80000100a00 */
[----:B0-----:R-:W2:Y:S04]  /*6070*/  LDL.LU.64 R22, [R1+0xb68] ;  /* 0x000b680001167983 */ /* 0x001ea80000300a00 */
[----:B-----5:R-:W-:Y:S04]  /*6080*/  STL.64 [R1+0xb60], R28 ;  /* 0x000b601c01007387 */ /* 0x020fe80000100a00 */
[----:B--2---:R-:W-:Y:S04]  /*6090*/  STL.64 [R1+0xb50], R22 ;  /* 0x000b501601007387 */ /* 0x004fe80000100a00 */
[----:B------:R0:W-:Y:S04]  /*60a0*/  STL.64 [R1+0xb48], R16 ;  /* 0x000b481001007387 */ /* 0x0001e80000100a00 */
[----:B0-----:R-:W2:Y:S01]  /*60b0*/  LDL.LU R16, [R1+0x8] ;  /* 0x0000080001107983 */ /* 0x001ea20000300800 */
[----:B------:R-:W-:Y:S01]  /*60c0*/  MOV R23, R10 ;  /* 0x0000000a00177202 */ /* 0x000fe20000000f00 */
[----:B------:R-:W-:Y:S01]  /*60d0*/  IMAD.MOV.U32 R10, RZ, RZ, R26 ;  /* 0x000000ffff0a7224 */ /* 0x000fe200078e001a */
[C---:B------:R-:W-:Y:S01]  /*60e0*/  LEA R26, P3, R6.reuse, R21, 0x1 ;  /* 0x00000015061a7211 */ /* 0x040fe200078608ff */
[----:B----4-:R-:W-:Y:S01]  /*60f0*/  IMAD.MOV.U32 R17, RZ, RZ, R27 ;  /* 0x000000ffff117224 */ /* 0x010fe200078e001b */
[----:B------:R0:W-:Y:S02]  /*6100*/  STL.64 [R1+0xa78], R8 ;  /* 0x000a780801007387 */ /* 0x0001e40000100a00 */
[----:B------:R-:W-:-:S02]  /*6110*/  LEA.HI.X.SX32 R27, R6, R14, 0x1, P3 ;  /* 0x0000000e061b7211 */ /* 0x000fc400018f0eff */
[----:B0-----:R-:W4:Y:S01]  /*6120*/  LDL.LU R9, [R1+0x94] ;  /* 0x0000940001097983 */ /* 0x001f220000300800 */
[----:B--2---:R-:W-:-:S04]  /*6130*/  LEA R28, P2, R16, R21, 0x1 ;  /* 0x00000015101c7211 */ /* 0x004fc800078408ff */
[----:B------:R-:W-:-:S05]  /*6140*/  LEA.HI.X.SX32 R29, R16, R14, 0x1, P2 ;  /* 0x0000000e101d7211 */ /* 0x000fca00010f0eff */
[----:B------:R0:W-:Y:S04]  /*6150*/  STL.64 [R1+0x9e0], R28 ;  /* 0x0009e01c01007387 */ /* 0x0001e80000100a00 */
[----:B0-----:R-:W2:Y:S04]  /*6160*/  LDL.LU.64 R28, [R1+0xb60] ;  /* 0x000b6000011c7983 */ /* 0x001ea80000300a00 */
[----:B------:R0:W-:Y:S04]  /*6170*/  STL.64 [R1+0x9d8], R26 ;  /* 0x0009d81a01007387 */ /* 0x0001e80000100a00 */
[----:B0-----:R-:W5:Y:S01]  /*6180*/  LDL.LU.64 R26, [R1+0xb58] ;  /* 0x000b5800011a7983 */ /* 0x001f620000300a00 */
[----:B---3--:R-:W-:-:S02]  /*6190*/  LEA R22, P4, R4, R21, 0x1 ;  /* 0x0000001504167211 */ /* 0x008fc400078808ff */
[----:B------:R-:W-:Y:S01]  /*61a0*/  LEA R5, R3, R8, 0x2 ;  /* 0x0000000803057211 */ /* 0x000fe200078e10ff */
[----:B------:R-:W-:Y:S01]  /*61b0*/  IMAD.MOV.U32 R8, RZ, RZ, R23 ;  /* 0x000000ffff087224 */ /* 0x000fe200078e0017 */
[----:B------:R-:W-:-:S03]  /*61c0*/  LEA.HI.X.SX32 R23, R4, R14, 0x1, P4 ;  /* 0x0000000e04177211 */ /* 0x000fc600020f0eff */
[----:B------:R-:W-:Y:S01]  /*61d0*/  IMAD R6, R3, 0x4, R5 ;  /* 0x0000000403067824 */ /* 0x000fe200078e0205 */
[----:B-----5:R-:W-:Y:S04]  /*61e0*/  STL.64 [R1+0xb40], R26 ;  /* 0x000b401a01007387 */ /* 0x020fe80000100a00 */
[----:B------:R0:W-:Y:S04]  /*61f0*/  STL.64 [R1+0x9d0], R22 ;  /* 0x0009d01601007387 */ /* 0x0001e80000100a00 */
[----:B------:R-:W-:Y:S01]  /*6200*/  STL.64 [R1+0xac0], R6 ;  /* 0x000ac00601007387 */ /* 0x000fe20000100a00 */
[----:B0-----:R-:W-:-:S02]  /*6210*/  LEA R22, P2, R17, R21, 0x1 ;  /* 0x0000001511167211 */ /* 0x001fc400078408ff */
[----:B------:R-:W-:-:S04]  /*6220*/  MOV R23, R17 ;  /* 0x0000001100177202 */ /* 0x000fc80000000f00 */
[----:B------:R-:W-:-:S05]  /*6230*/  LEA.HI.X.SX32 R23, R23, R14, 0x1, P2 ;  /* 0x0000000e17177211 */ /* 0x000fca00010f0eff */
[----:B------:R0:W-:Y:S04]  /*6240*/  STL.64 [R1+0x9c8], R22 ;  /* 0x0009c81601007387 */ /* 0x0001e80000100a00 */
[----:B0-----:R-:W3:Y:S01]  /*6250*/  LDL.LU.64 R22, [R1+0xb50] ;  /* 0x000b500001167983 */ /* 0x001ee20000300a00 */
[-C--:B------:R-:W-:Y:S01]  /*6260*/  LEA R16, P3, R2, R21.reuse, 0x1 ;  /* 0x0000001502107211 */ /* 0x080fe200078608ff */
[C---:B------:R-:W-:Y:S01]  /*6270*/  IMAD R4, R3.reuse, 0x4, R6 ;  /* 0x0000000403047824 */ /* 0x040fe200078e0206 */
[-C--:B------:R-:W-:Y:S02]  /*6280*/  LEA R26, P4, R0, R21.reuse, 0x1 ;  /* 0x00000015001a7211 */ /* 0x080fe400078808ff */
[-C--:B------:R-:W-:Y:S02]  /*6290*/  LEA.HI.X.SX32 R17, R2, R14.reuse, 0x1, P3 ;  /* 0x0000000e02117211 */ /* 0x080fe400018f0eff */
[----:B------:R-:W-:Y:S01]  /*62a0*/  LEA.HI.X.SX32 R27, R0, R14, 0x1, P4 ;  /* 0x0000000e001b7211 */ /* 0x000fe200020f0eff */
[C---:B------:R-:W-:Y:S01]  /*62b0*/  IMAD R2, R3.reuse, 0x4, R4 ;  /* 0x0000000403027824 */ /* 0x040fe200078e0204 */
[----:B---3--:R-:W-:Y:S04]  /*62c0*/  STL.64 [R1+0xb38], R22 ;  /* 0x000b381601007387 */ /* 0x008fe80000100a00 */
[----:B------:R0:W-:Y:S04]  /*62d0*/  STL.64 [R1+0x9c0], R16 ;  /* 0x0009c01001007387 */ /* 0x0001e80000100a00 */
[----:B0-----:R-:W3:Y:S04]  /*62e0*/  LDL.LU.64 R16, [R1+0xb48] ;  /* 0x000b480001107983 */ /* 0x001ee80000300a00 */
[----:B------:R0:W-:Y:S04]  /*62f0*/  STL.64 [R1+0xac8], R4 ;  /* 0x000ac80401007387 */ /* 0x0001e80000100a00 */
[----:B0-----:R-:W5:Y:S04]  /*6300*/  LDL.LU R4, [R1+0x9c] ;  /* 0x00009c0001047983 */ /* 0x001f680000300800 */
[----:B------:R-:W3:Y:S04]  /*6310*/  LDL.LU R5, [R1+0x98] ;  /* 0x0000980001057983 */ /* 0x000ee80000300800 */
[----:B------:R0:W-:Y:S04]  /*6320*/  STL.64 [R1+0x9b8], R26 ;  /* 0x0009b81a01007387 */ /* 0x0001e80000100a00 */
[----:B0-----:R-:W3:Y:S01]  /*6330*/  LDL.LU.64 R26, [R1+0xb40] ;  /* 0x000b4000011a7983 */ /* 0x001ee20000300a00 */
[----:B------:R-:W-:Y:S01]  /*6340*/  IMAD.MOV.U32 R22, RZ, RZ, R10 ;  /* 0x000000ffff167224 */ /* 0x000fe200078e000a */
[----:B------:R-:W-:Y:S01]  /*6350*/  MOV R6, R12 ;  /* 0x0000000c00067202 */ /* 0x000fe20000000f00 */
[----:B--2---:R-:W-:Y:S01]  /*6360*/  IMAD.MOV.U32 R12, RZ, RZ, R29 ;  /* 0x000000ffff0c7224 */ /* 0x004fe200078e001d */
[----:B------:R-:W-:Y:S01]  /*6370*/  MOV R29, R24 ;  /* 0x00000018001d7202 */ /* 0x000fe20000000f00 */
[----:B------:R-:W-:Y:S01]  /*6380*/  IMAD.MOV.U32 R24, RZ, RZ, R20 ;  /* 0x000000ffff187224 */ /* 0x000fe200078e0014 */
[----:B------:R-:W-:Y:S01]  /*6390*/  LEA R0, R3, R2, 0x2 ;  /* 0x0000000203007211 */ /* 0x000fe200078e10ff */
[----:B---3--:R5:W-:Y:S04]  /*63a0*/  STL.64 [R1+0xb30], R26 ;  /* 0x000b301a01007387 */ /* 0x008be80000100a00 */
[----:B------:R-:W2:Y:S04]  /*63b0*/  LDL.LU R20, [R1+0x88] ;  /* 0x0000880001147983 */ /* 0x000ea80000300800 */
[----:B------:R-:W3:Y:S01]  /*63c0*/  LDL.LU R10, [R1+0x84] ;  /* 0x00008400010a7983 */ /* 0x000ee20000300800 */
[-C--:B-----5:R-:W-:Y:S01]  /*63d0*/  LEA R26, P2, R4, R21.reuse, 0x1 ;  /* 0x00000015041a7211 */ /* 0x0a0fe200078408ff */
[----:B------:R-:W-:Y:S01]  /*63e0*/  IMAD.MOV.U32 R27, RZ, RZ, R22 ;  /* 0x000000ffff1b7224 */ /* 0x000fe200078e0016 */
[----:B----4-:R-:W-:-:S03]  /*63f0*/  LEA R22, P4, R9, R21, 0x1 ;  /* 0x0000001509167211 */ /* 0x010fc600078808ff */
[----:B------:R-:W-:Y:S04]  /*6400*/  STL [R1+0x9b0], R26 ;  /* 0x0009b01a01007387 */ /* 0x000fe80000100800 */
[----:B------:R0:W-:Y:S04]  /*6410*/  STL [R1+0x9a0], R22 ;  /* 0x0009a01601007387 */ /* 0x0001e80000100800 */
[----:B0-----:R-:W4:Y:S04]  /*6420*/  LDL.LU.64 R22, [R1+0xb38] ;  /* 0x000b380001167983 */ /* 0x001f280000300a00 */
[----:B------:R0:W-:Y:S04]  /*6430*/  STL.64 [R1+0xad0], R2 ;  /* 0x000ad00201007387 */ /* 0x0001e80000100a00 */
[----:B0-----:R0:W5:Y:S02]  /*6440*/  LDL.64 R2, [R1+0x9b0] ;  /* 0x0009b00001027983 */ /* 0x0011640000100a00 */
[----:B-----5:R-:W-:-:S05]  /*6450*/  LEA.HI.X.SX32 R3, R4, R14, 0x1, P2 ;  /* 0x0000000e04037211 */ /* 0x020fca00010f0eff */
[----:B------:R-:W-:Y:S04]  /*6460*/  STL [R1+0x9b4], R3 ;  /* 0x0009b40301007387 */ /* 0x000fe80000100800 */
[----:B----4-:R1:W-:Y:S04]  /*6470*/  STL.64 [R1+0xb20], R22 ;  /* 0x000b201601007387 */ /* 0x0103e80000100a00 */
[----:B------:R4:W-:Y:S01]  /*6480*/  STL.64 [R1+0xb28], R16 ;  /* 0x000b281001007387 */ /* 0x0009e20000100a00 */
[----:B-1----:R-:W-:-:S03]  /*6490*/  IMAD.MOV.U32 R23, RZ, RZ, R6 ;  /* 0x000000ffff177224 */ /* 0x002fc600078e0006 */
[----:B----4-:R0:W4:Y:S04]  /*64a0*/  LDL.64 R16, [R1+0x9a0] ;  /* 0x0009a00001107983 */ /* 0x0101280000100a00 */
[----:B------:R-:W5:Y:S04]  /*64b0*/  LDL.LU R3, [R1+0x7c] ;  /* 0x00007c0001037983 */ /* 0x000f680000300800 */
[----:B------:R-:W2:Y:S04]  /*64c0*/  LDL.LU R4, [R1+0x78] ;  /* 0x0000780001047983 */ /* 0x000ea80000300800 */
[----:B------:R-:W2:Y:S01]  /*64d0*/  LDL.LU R6, [R1+0x74] ;  /* 0x0000740001067983 */ /* 0x000ea20000300800 */
[----:B------:R-:W-:-:S03]  /*64e0*/  LEA R26, P3, R5, R21, 0x1 ;  /* 0x00000015051a7211 */ /* 0x000fc600078608ff */
[----:B--2---:R1:W-:Y:S02]  /*64f0*/  STL.64 [R1+0xb10], R6 ;  /* 0x000b100601007387 */ /* 0x0043e40000100a00 */
[----:B-1----:R-:W-:Y:S01]  /*6500*/  IMAD.MOV.U32 R7, RZ, RZ, R27 ;  /* 0x000000ffff077224 */ /* 0x002fe200078e001b */
[----:B------:R-:W-:-:S05]  /*6510*/  LEA.HI.X.SX32 R27, R5, R14, 0x1, P3 ;  /* 0x0000000e051b7211 */ /* 0x000fca00018f0eff */
[----:B------:R1:W-:Y:S04]  /*6520*/  STL.64 [R1+0x9a8], R26 ;  /* 0x0009a81a01007387 */ /* 0x0003e80000100a00 */
[----:B-1----:R-:W2:Y:S01]  /*6530*/  LDL.LU.64 R26, [R1+0xb30] ;  /* 0x000b3000011a7983 */ /* 0x002ea20000300a00 */
[----:B----4-:R-:W-:Y:S02]  /*6540*/  LEA.HI.X.SX32 R17, R9, R14, 0x1, P4 ;  /* 0x0000000e09117211 */ /* 0x010fe400020f0eff */
[----:B------:R-:W-:-:S03]  /*6550*/  LEA R16, P2, R23, R21, 0x1 ;  /* 0x0000001517107211 */ /* 0x000fc600078408ff */
[----:B------:R1:W-:Y:S01]  /*6560*/  STL [R1+0x9a4], R17 ;  /* 0x0009a41101007387 */ /* 0x0003e20000100800 */
[----:B------:R-:W-:Y:S01]  /*6570*/  LEA R22, P3, R7, R21, 0x1 ;  /* 0x0000001507167211 */ /* 0x000fe200078608ff */
[----:B-1----:R-:W-:Y:S02]  /*6580*/  IMAD.MOV.U32 R17, RZ, RZ, R23 ;  /* 0x000000ffff117224 */ /* 0x002fe400078e0017 */
[----:B------:R-:W-:-:S03]  /*6590*/  IMAD.MOV.U32 R23, RZ, RZ, R7 ;  /* 0x000000ffff177224 */ /* 0x000fc600078e0007 */
[-C--:B------:R-:W-:Y:S02]  /*65a0*/  LEA.HI.X.SX32 R17, R17, R14.reuse, 0x1, P2 ;  /* 0x0000000e11117211 */ /* 0x080fe400010f0eff */
[----:B------:R-:W-:Y:S02]  /*65b0*/  LEA.HI.X.SX32 R23, R23, R14, 0x1, P3 ;  /* 0x0000000e17177211 */ /* 0x000fe400018f0eff */
[----:B------:R-:W-:Y:S01]  /*65c0*/  MOV R9, R12 ;  /* 0x0000000c00097202 */ /* 0x000fe20000000f00 */
[----:B--2---:R-:W-:Y:S04]  /*65d0*/  STL.64 [R1+0xb00], R26 ;  /* 0x000b001a01007387 */ /* 0x004fe80000100a00 */
[----:B------:R-:W2:Y:S04]  /*65e0*/  LDL.LU R5, [R1+0x70] ;  /* 0x0000700001057983 */ /* 0x000ea80000300800 */
[----:B------:R-:W4:Y:S04]  /*65f0*/  LDL.LU R2, [R1+0x6c] ;  /* 0x00006c0001027983 */ /* 0x000f280000300800 */
[----:B------:R-:W2:Y:S04]  /*6600*/  LDL.LU R12, [R1+0x64] ;  /* 0x00006400010c7983 */ /* 0x000ea80000300800 */
[----:B------:R1:W-:Y:S04]  /*6610*/  STL.64 [R1+0x998], R16 ;  /* 0x0009981001007387 */ /* 0x0003e80000100a00 */
[----:B-1----:R-:W2:Y:S04]  /*6620*/  LDL.LU.64 R16, [R1+0xb28] ;  /* 0x000b280001107983 */ /* 0x002ea80000300a00 */
[----:B------:R1:W-:Y:S04]  /*6630*/  STL.64 [R1+0x990], R22 ;  /* 0x0009901601007387 */ /* 0x0003e80000100a00 */
[----:B-1----:R-:W2:Y:S01]  /*6640*/  LDL.LU.64 R22, [R1+0xb20] ;  /* 0x000b200001167983 */ /* 0x002ea20000300a00 */
[----:B------:R-:W-:-:S02]  /*6650*/  LEA R6, P4, R20, R21, 0x1 ;  /* 0x0000001514067211 */ /* 0x000fc400078808ff */
[----:B---3--:R-:W-:Y:S02]  /*6660*/  LEA R26, P5, R10, R21, 0x1 ;  /* 0x000000150a1a7211 */ /* 0x008fe400078a08ff */
[-C--:B------:R-:W-:Y:S01]  /*6670*/  LEA.HI.X.SX32 R7, R20, R14.reuse, 0x1, P4 ;  /* 0x0000000e14077211 */ /* 0x080fe200020f0eff */
[----:B------:R1:W-:Y:S01]  /*6680*/  STL.64 [R1+0xb08], R8 ;  /* 0x000b080801007387 */ /* 0x0003e20000100a00 */
[----:B------:R-:W-:-:S03]  /*6690*/  LEA.HI.X.SX32 R27, R10, R14, 0x1, P5 ;  /* 0x0000000e0a1b7211 */ /* 0x000fc600028f0eff */
[----:B------:R-:W3:Y:S04]  /*66a0*/  LDL.LU R20, [R1+0xb18] ;  /* 0x000b180001147983 */ /* 0x000ee80000300800 */
[----:B------:R0:W-:Y:S01]  /*66b0*/  STL.64 [R1+0x988], R6 ;  /* 0x0009880601007387 */ /* 0x0001e20000100a00 */
[----:B-1----:R-:W-:Y:S02]  /*66c0*/  LEA R8, P2, R11, R21, 0x1 ;  /* 0x000000150b087211 */ /* 0x002fe400078408ff */
[----:B------:R-:W-:Y:S01]  /*66d0*/  MOV R9, R11 ;  /* 0x0000000b00097202 */ /* 0x000fe20000000f00 */
[----:B0-----:R-:W3:Y:S03]  /*66e0*/  LDL.LU.64 R6, [R1+0xb10] ;  /* 0x000b100001067983 */ /* 0x001ee60000300a00 */
[----:B------:R-:W-:Y:S01]  /*66f0*/  LEA.HI.X.SX32 R9, R9, R14, 0x1, P2 ;  /* 0x0000000e09097211 */ /* 0x000fe200010f0eff */
[----:B--2---:R-:W-:Y:S04]  /*6700*/  STL.64 [R1+0xaf8], R22 ;  /* 0x000af81601007387 */ /* 0x004fe80000100a00 */
[----:B------:R5:W-:Y:S04]  /*6710*/  STL.64 [R1+0x980], R26 ;  /* 0x0009801a01007387 */ /* 0x000be80000100a00 */
[----:B------:R0:W-:Y:S01]  /*6720*/  STL.64 [R1+0x978], R8 ;  /* 0x0009780801007387 */ /* 0x0001e20000100a00 */
[----:B-----5:R-:W-:-:S04]  /*6730*/  LEA R26, P3, R3, R21, 0x1 ;  /* 0x00000015031a7211 */ /* 0x020fc800078608ff */
[----:B------:R-:W-:Y:S01]  /*6740*/  LEA.HI.X.SX32 R27, R3, R14, 0x1, P3 ;  /* 0x0000000e031b7211 */ /* 0x000fe200018f0eff */
[----:B0-----:R-:W2:Y:S04]  /*6750*/  LDL.LU.64 R8, [R1+0xb08] ;  /* 0x000b080001087983 */ /* 0x001ea80000300a00 */
[----:B------:R0:W-:Y:S04]  /*6760*/  STL.64 [R1+0x970], R26 ;  /* 0x0009701a01007387 */ /* 0x0001e80000100a00 */
[----:B0-----:R-:W5:Y:S01]  /*6770*/  LDL.LU.64 R26, [R1+0xb00] ;  /* 0x000b0000011a7983 */ /* 0x001f620000300a00 */
[----:B------:R-:W-:-:S04]  /*6780*/  LEA R22, P4, R4, R21, 0x1 ;  /* 0x0000001504167211 */ /* 0x000fc800078808ff */
[----:B------:R-:W-:Y:S01]  /*6790*/  LEA.HI.X.SX32 R23, R4, R14, 0x1, P4 ;  /* 0x0000000e04177211 */ /* 0x000fe200020f0eff */
[----:B------:R-:W-:Y:S01]  /*67a0*/  STL.64 [R1+0xaf0], R28 ;  /* 0x000af01c01007387 */ /* 0x000fe20000100a00 */
[----:B---3--:R-:W-:-:S03]  /*67b0*/  LEA R10, P5, R6, R21, 0x1 ;  /* 0x00000015060a7211 */ /* 0x008fc600078a08ff */
[----:B------:R0:W-:Y:S01]  /*67c0*/  STL.64 [R1+0x968], R22 ;  /* 0x0009681601007387 */ /* 0x0001e20000100a00 */
[----:B------:R-:W-:-:S05]  /*67d0*/  LEA.HI.X.SX32 R11, R6, R14, 0x1, P5 ;  /* 0x0000000e060b7211 */ /* 0x000fca00028f0eff */
[----:B------:R-:W-:Y:S04]  /*67e0*/  STL.64 [R1+0x960], R10 ;  /* 0x0009600a01007387 */ /* 0x000fe80000100a00 */
[----:B------:R-:W3:Y:S01]  /*67f0*/  LDL.LU R4, [R1+0x5c] ;  /* 0x00005c0001047983 */ /* 0x000ee20000300800 */
[----:B0-----:R-:W-:-:S04]  /*6800*/  LEA R22, P2, R5, R21, 0x1 ;  /* 0x0000001505167211 */ /* 0x001fc800078408ff */
[----:B------:R-:W-:Y:S01]  /*6810*/  LEA.HI.X.SX32 R23, R5, R14, 0x1, P2 ;  /* 0x0000000e05177211 */ /* 0x000fe200010f0eff */
[----:B-----5:R-:W-:Y:S02]  /*6820*/  IMAD.MOV.U32 R3, RZ, RZ, R27 ;  /* 0x000000ffff037224 */ /* 0x020fe400078e001b */
[----:B------:R-:W5:Y:S04]  /*6830*/  LDL.LU R27, [R1+0x58] ;  /* 0x00005800011b7983 */ /* 0x000f680000300800 */
[----:B------:R0:W-:Y:S04]  /*6840*/  STL.64 [R1+0x958], R22 ;  /* 0x0009581601007387 */ /* 0x0001e80000100a00 */
[----:B0-----:R-:W3:Y:S01]  /*6850*/  LDL.LU.64 R22, [R1+0xaf8] ;  /* 0x000af80001167983 */ /* 0x001ee20000300a00 */
[----:B--2---:R-:W-:-:S02]  /*6860*/  LEA R6, P4, R9, R21, 0x1 ;  /* 0x0000001509067211 */ /* 0x004fc400078808ff */
[-C--:B----4-:R-:W-:Y:S02]  /*6870*/  LEA R28, P3, R2, R21.reuse, 0x1 ;  /* 0x00000015021c7211 */ /* 0x090fe400078608ff */
[----:B------:R-:W-:Y:S01]  /*6880*/  LEA R10, P5, R12, R21, 0x1 ;  /* 0x000000150c0a7211 */ /* 0x000fe200078a08ff */
[----:B------:R-:W-:Y:S01]  /*6890*/  STL [R1+0x948], R6 ;  /* 0x0009480601007387 */ /* 0x000fe20000100800 */
[-C--:B------:R-:W-:Y:S01]  /*68a0*/  LEA.HI.X.SX32 R29, R2, R14.reuse, 0x1, P3 ;  /* 0x0000000e021d7211 */ /* 0x080fe200018f0eff */
[----:B------:R-:W-:Y:S01]  /*68b0*/  IMAD.MOV.U32 R5, RZ, RZ, R8 ;  /* 0x000000ffff057224 */ /* 0x000fe200078e0008 */
[----:B------:R-:W-:Y:S01]  /*68c0*/  LEA.HI.X.SX32 R11, R12, R14, 0x1, P5 ;  /* 0x0000000e0c0b7211 */ /* 0x000fe200028f0eff */
[----:B---3--:R0:W-:Y:S02]  /*68d0*/  STL.64 [R1+0xae8], R22 ;  /* 0x000ae81601007387 */ /* 0x0081e40000100a00 */
[----:B0-----:R-:W-:Y:S01]  /*68e0*/  MOV R22, R6 ;  /* 0x0000000600167202 */ /* 0x001fe20000000f00 */
[----:B------:R-:W-:Y:S01]  /*68f0*/  IMAD.MOV.U32 R23, RZ, RZ, R7 ;  /* 0x000000ffff177224 */ /* 0x000fe200078e0007 */
[----:B------:R-:W2:Y:S01]  /*6900*/  LDL.LU R6, [R1+0x4c] ;  /* 0x00004c0001067983 */ /* 0x000ea20000300800 */
[----:B------:R-:W-:-:S03]  /*6910*/  LEA.HI.X.SX32 R23, R9, R14, 0x1, P4 ;  /* 0x0000000e09177211 */ /* 0x000fc600020f0eff */
[----:B------:R-:W3:Y:S04]  /*6920*/  LDL.LU R7, [R1+0x48] ;  /* 0x0000480001077983 */ /* 0x000ee80000300800 */
[----:B------:R-:W4:Y:S04]  /*6930*/  LDL.LU R8, [R1+0x44] ;  /* 0x0000440001087983 */ /* 0x000f280000300800 */
[----:B------:R0:W-:Y:S04]  /*6940*/  STL.64 [R1+0x950], R28 ;  /* 0x0009501c01007387 */ /* 0x0001e80000100a00 */
[----:B0-----:R-:W2:Y:S04]  /*6950*/  LDL.LU.64 R28, [R1+0xaf0] ;  /* 0x000af000011c7983 */ /* 0x001ea80000300a00 */
[----:B------:R-:W-:Y:S04]  /*6960*/  STL [R1+0x94c], R23 ;  /* 0x00094c1701007387 */ /* 0x000fe80000100800 */
[----:B------:R0:W-:Y:S04]  /*6970*/  STL.64 [R1+0x940], R10 ;  /* 0x0009400a01007387 */ /* 0x0001e80000100a00 */
[----:B0-----:R-:W3:Y:S04]  /*6980*/  LDL.LU R10, [R1+0x3c] ;  /* 0x00003c00010a7983 */ /* 0x001ee80000300800 */
[----:B------:R-:W3:Y:S01]  /*6990*/  LDL.LU R11, [R1+0x38] ;  /* 0x00003800010b7983 */ /* 0x000ee20000300800 */
[----:B------:R-:W-:Y:S01]  /*69a0*/  IMAD.MOV.U32 R23, RZ, RZ, R3 ;  /* 0x000000ffff177224 */ /* 0x000fe200078e0003 */
[----:B------:R-:W-:Y:S01]  /*69b0*/  LEA R22, P2, R3, R21, 0x1 ;  /* 0x0000001503167211 */ /* 0x000fe200078408ff */
[----:B------:R-:W-:-:S03]  /*69c0*/  IMAD.MOV.U32 R12, RZ, RZ, R13 ;  /* 0x000000ffff0c7224 */ /* 0x000fc600078e000d */
[----:B------:R-:W-:Y:S01]  /*69d0*/  LEA.HI.X.SX32 R23, R23, R14, 0x1, P2 ;  /* 0x0000000e17177211 */ /* 0x000fe200010f0eff */
[----:B--2---:R-:W-:Y:S01]  /*69e0*/  IMAD.MOV.U32 R13, RZ, RZ, R29 ;  /* 0x000000ffff0d7224 */ /* 0x004fe200078e001d */
[----:B------:R-:W-:Y:S01]  /*69f0*/  MOV R9, R28 ;  /* 0x0000001c00097202 */ /* 0x000fe20000000f00 */
[----:B------:R-:W-:Y:S01]  /*6a00*/  IMAD.MOV.U32 R28, RZ, RZ, R26 ;  /* 0x000000ffff1c7224 */ /* 0x000fe200078e001a */
[----:B------:R-:W-:Y:S01]  /*6a10*/  MOV R29, R19 ;  /* 0x00000013001d7202 */ /* 0x000fe20000000f00 */
[----:B---3--:R-:W-:Y:S04]  /*6a20*/  STL.64 [R1+0xad8], R10 ;  /* 0x000ad80a01007387 */ /* 0x008fe80000100a00 */
[----:B------:R-:W-:Y:S04]  /*6a30*/  STL.64 [R1+0xae0], R12 ;  /* 0x000ae00c01007387 */ /* 0x000fe80000100a00 */
[----:B------:R-:W2:Y:S04]  /*6a40*/  LDL.LU R26, [R1+0x2c] ;  /* 0x00002c00011a7983 */ /* 0x000ea80000300800 */
[----:B------:R-:W3:Y:S04]  /*6a50*/  LDL.LU R19, [R1+0x28] ;  /* 0x0000280001137983 */ /* 0x000ee80000300800 */
[----:B------:R0:W-:Y:S04]  /*6a60*/  STL.64 [R1+0x938], R22 ;  /* 0x0009381601007387 */ /* 0x0001e80000100a00 */
[----:B0-----:R-:W2:Y:S01]  /*6a70*/  LDL.LU.64 R22, [R1+0xae8] ;  /* 0x000ae80001167983 */ /* 0x001ea20000300a00 */
[----:B------:R-:W-:-:S02]  /*6a80*/  LEA R12, P3, R4, R21, 0x1 ;  /* 0x00000015040c7211 */ /* 0x000fc400078608ff */
[CC--:B-----5:R-:W-:Y:S02]  /*6a90*/  LEA R10, P4, R27.reuse, R21.reuse, 0x1 ;  /* 0x000000151b0a7211 */ /* 0x0e0fe400078808ff */
[-C--:B------:R-:W-:Y:S02]  /*6aa0*/  LEA.HI.X.SX32 R13, R4, R14.reuse, 0x1, P3 ;  /* 0x0000000e040d7211 */ /* 0x080fe400018f0eff */
[-C--:B------:R-:W-:Y:S02]  /*6ab0*/  LEA.HI.X.SX32 R11, R27, R14.reuse, 0x1, P4 ;  /* 0x0000000e1b0b7211 */ /* 0x080fe400020f0eff */
[CC--:B------:R-:W-:Y:S01]  /*6ac0*/  LEA R2, P5, R24.reuse, R21.reuse, 0x1 ;  /* 0x0000001518027211 */ /* 0x0c0fe200078a08ff */
[----:B------:R0:W-:Y:S03]  /*6ad0*/  STL.64 [R1+0x930], R12 ;  /* 0x0009300c01007387 */ /* 0x0001e60000100a00 */
[----:B------:R-:W-:Y:S01]  /*6ae0*/  LEA.HI.X.SX32 R3, R24, R14, 0x1, P5 ;  /* 0x0000000e18037211 */ /* 0x000fe200028f0eff */
[----:B------:R1:W-:Y:S01]  /*6af0*/  STL.64 [R1+0x928], R10 ;  /* 0x0009280a01007387 */ /* 0x0003e20000100a00 */
[----:B0-----:R-:W-:-:S02]  /*6b00*/  LEA R12, P2, R5, R21, 0x1 ;  /* 0x00000015050c7211 */ /* 0x001fc400078408ff */
[----:B------:R-:W-:Y:S02]  /*6b10*/  MOV R13, R5 ;  /* 0x00000005000d7202 */ /* 0x000fe40000000f00 */
[C---:B-1----:R-:W-:Y:S02]  /*6b20*/  LEA R10, P3, R6.reuse, R21, 0x1 ;  /* 0x00000015060a7211 */ /* 0x042fe400078608ff */
[-C--:B------:R-:W-:Y:S01]  /*6b30*/  LEA.HI.X.SX32 R13, R13, R14.reuse, 0x1, P2 ;  /* 0x0000000e0d0d7211 */ /* 0x080fe200010f0eff */
[----:B------:R-:W-:Y:S01]  /*6b40*/  STL.64 [R1+0x920], R2 ;  /* 0x0009200201007387 */ /* 0x000fe20000100a00 */
[----:B------:R-:W-:-:S03]  /*6b50*/  LEA.HI.X.SX32 R11, R6, R14, 0x1, P3 ;  /* 0x0000000e060b7211 */ /* 0x000fc600018f0eff */
[----:B------:R-:W5:Y:S01]  /*6b60*/  LDL.LU R24, [R1+0x1c] ;  /* 0x00001c0001187983 */ /* 0x000f620000300800 */
[----:B--2---:R-:W-:-:S03]  /*6b70*/  IMAD.MOV.U32 R27, RZ, RZ, R22 ;  /* 0x000000ffff1b7224 */ /* 0x004fc600078e0016 */
[----:B------:R-:W2:Y:S04]  /*6b80*/  LDL.LU R22, [R1+0x18] ;  /* 0x0000180001167983 */ /* 0x000ea80000300800 */
[----:B------:R0:W-:Y:S04]  /*6b90*/  STL.64 [R1+0x918], R12 ;  /* 0x0009180c01007387 */ /* 0x0001e80000100a00 */
[----:B0-----:R-:W2:Y:S04]  /*6ba0*/  LDL.LU.64 R12, [R1+0xae0] ;  /* 0x000ae000010c7983 */ /* 0x001ea80000300a00 */
[----:B------:R0:W-:Y:S04]  /*6bb0*/  STL.64 [R1+0x910], R10 ;  /* 0x0009100a01007387 */ /* 0x0001e80000100a00 */
[----:B0-----:R-:W3:Y:S01]  /*6bc0*/  LDL.LU.64 R10, [R1+0xad8] ;  /* 0x000ad800010a7983 */ /* 0x001ee20000300a00 */
[----:B----4-:R-:W-:-:S02]  /*6bd0*/  LEA R2, P5, R8, R21, 0x1 ;  /* 0x0000001508027211 */ /* 0x010fc400078a08ff */
[C---:B------:R-:W-:Y:S02]  /*6be0*/  LEA R4, P4, R7.reuse, R21, 0x1 ;  /* 0x0000001507047211 */ /* 0x040fe400078808ff */
[-C--:B------:R-:W-:Y:S02]  /*6bf0*/  LEA.HI.X.SX32 R3, R8, R14.reuse, 0x1, P5 ;  /* 0x0000000e08037211 */ /* 0x080fe400028f0eff */
[----:B------:R-:W-:-:S03]  /*6c00*/  LEA.HI.X.SX32 R5, R7, R14, 0x1, P4 ;  /* 0x0000000e07057211 */ /* 0x000fc600020f0eff */
[----:B------:R0:W-:Y:S04]  /*6c10*/  STL.64 [R1+0x900], R2 ;  /* 0x0009000201007387 */ /* 0x0001e80000100a00 */
[----:B------:R-:W-:Y:S01]  /*6c20*/  STL.64 [R1+0x908], R4 ;  /* 0x0009080401007387 */ /* 0x000fe20000100a00 */
[----:B0-----:R-:W-:Y:S01]  /*6c30*/  IMAD.MOV.U32 R3, RZ, RZ, R9 ;  /* 0x000000ffff037224 */ /* 0x001fe200078e0009 */
[----:B------:R-:W-:-:S04]  /*6c40*/  LEA R2, P2, R9, R21, 0x1 ;  /* 0x0000001509027211 */ /* 0x000fc800078408ff */
[----:B------:R-:W-:-:S05]  /*6c50*/  LEA.HI.X.SX32 R3, R3, R14, 0x1, P2 ;  /* 0x0000000e03037211 */ /* 0x000fca00010f0eff */
[----:B------:R0:W-:Y:S04]  /*6c60*/  STL.64 [R1+0x8f8], R2 ;  /* 0x0008f80201007387 */ /* 0x0001e80000100a00 */
[----:B0-----:R-:W4:Y:S01]  /*6c70*/  LDL.LU.64 R2, [R1+0xad0] ;  /* 0x000ad00001027983 */ /* 0x001f220000300a00 */
[----:B--2---:R-:W-:-:S04]  /*6c80*/  LEA R6, P5, R12, R21, 0x1 ;  /* 0x000000150c067211 */ /* 0x004fc800078a08ff */
[-C--:B------:R-:W-:Y:S02]  /*6c90*/  LEA.HI.X.SX32 R7, R12, R14.reuse, 0x1, P5 ;  /* 0x0000000e0c077211 */ /* 0x080fe400028f0eff */
[CC--:B---3--:R-:W-:Y:S02]  /*6ca0*/  LEA R4, P3, R10.reuse, R21.reuse, 0x1 ;  /* 0x000000150a047211 */ /* 0x0c8fe400078608ff */
[C---:B------:R-:W-:Y:S02]  /*6cb0*/  LEA R8, P4, R11.reuse, R21, 0x1 ;  /* 0x000000150b087211 */ /* 0x040fe400078808ff */
[-C--:B------:R-:W-:Y:S02]  /*6cc0*/  LEA.HI.X.SX32 R5, R10, R14.reuse, 0x1, P3 ;  /* 0x0000000e0a057211 */ /* 0x080fe400018f0eff */
[----:B------:R-:W-:-:S03]  /*6cd0*/  LEA.HI.X.SX32 R9, R11, R14, 0x1, P4 ;  /* 0x0000000e0b097211 */ /* 0x000fc600020f0eff */
[----:B------:R0:W-:Y:S01]  /*6ce0*/  STL.64 [R1+0x8f0], R4 ;  /* 0x0008f00401007387 */ /* 0x0001e20000100a00 */
[-C--:B------:R-:W-:Y:S02]  /*6cf0*/  LEA R12, P3, R26, R21.reuse, 0x1 ;  /* 0x000000151a0c7211 */ /* 0x080fe400078608ff */
[CC--:B------:R-:W-:Y:S01]  /*6d00*/  LEA R10, P4, R19.reuse, R21.reuse, 0x1 ;  /* 0x00000015130a7211 */ /* 0x0c0fe200078808ff */
[----:B0-----:R-:W2:Y:S04]  /*6d10*/  LDL.LU.64 R4, [R1+0xac8] ;  /* 0x000ac80001047983 */ /* 0x001ea80000300a00 */
[----:B------:R-:W-:Y:S04]  /*6d20*/  STL.64 [R1+0x8e8], R8 ;  /* 0x0008e80801007387 */ /* 0x000fe80000100a00 */
[----:B------:R0:W-:Y:S01]  /*6d30*/  STL.64 [R1+0x8e0], R6 ;  /* 0x0008e00601007387 */ /* 0x0001e20000100a00 */
[----:B------:R-:W-:Y:S01]  /*6d40*/  LEA.HI.X.SX32 R11, R19, R14, 0x1, P4 ;  /* 0x0000000e130b7211 */ /* 0x000fe200020f0eff */
[----:B0-----:R-:W-:Y:S01]  /*6d50*/  IMAD.MOV.U32 R7, RZ, RZ, R13 ;  /* 0x000000ffff077224 */ /* 0x001fe200078e000d */
[----:B------:R-:W-:-:S02]  /*6d60*/  LEA R6, P2, R13, R21, 0x1 ;  /* 0x000000150d067211 */ /* 0x000fc400078408ff */
[-C--:B------:R-:W-:Y:S02]  /*6d70*/  LEA R8, P5, R16, R21.reuse, 0x1 ;  /* 0x0000001510087211 */ /* 0x080fe400078a08ff */
[-C--:B------:R-:W-:Y:S02]  /*6d80*/  LEA.HI.X.SX32 R7, R7, R14.reuse, 0x1, P2 ;  /* 0x0000000e07077211 */ /* 0x080fe400010f0eff */
[-C--:B------:R-:W-:Y:S01]  /*6d90*/  LEA.HI.X.SX32 R13, R26, R14.reuse, 0x1, P3 ;  /* 0x0000000e1a0d7211 */ /* 0x080fe200018f0eff */
[----:B------:R-:W-:Y:S01]  /*6da0*/  IMAD.MOV.U32 R19, RZ, RZ, R17 ;  /* 0x000000ffff137224 */ /* 0x000fe200078e0011 */
[----:B------:R-:W-:Y:S01]  /*6db0*/  LEA.HI.X.SX32 R9, R16, R14, 0x1, P5 ;  /* 0x0000000e10097211 */ /* 0x000fe200028f0eff */
[----:B------:R0:W-:Y:S01]  /*6dc0*/  STL.64 [R1+0x8d8], R6 ;  /* 0x0008d80601007387 */ /* 0x0001e20000100a00 */
[----:B------:R-:W-:Y:S02]  /*6dd0*/  MOV R26, R18 ;  /* 0x00000012001a7202 */ /* 0x000fe40000000f00 */
[----:B------:R-:W-:-:S02]  /*6de0*/  LEA R18, P2, R17, R21, 0x1 ;  /* 0x0000001511127211 */ /* 0x000fc400078408ff */
[C---:B-----5:R-:W-:Y:S02]  /*6df0*/  LEA R16, P3, R24.reuse, R21, 0x1 ;  /* 0x0000001518107211 */ /* 0x060fe400078608ff */
[-C--:B------:R-:W-:Y:S01]  /*6e00*/  LEA.HI.X.SX32 R19, R19, R14.reuse, 0x1, P2 ;  /* 0x0000000e13137211 */ /* 0x080fe200010f0eff */
[----:B0-----:R-:W3:Y:S04]  /*6e10*/  LDL.LU.64 R6, [R1+0xac0] ;  /* 0x000ac00001067983 */ /* 0x001ee80000300a00 */
[----:B------:R0:W-:Y:S01]  /*6e20*/  STL.64 [R1+0x8d0], R12 ;  /* 0x0008d00c01007387 */ /* 0x0001e20000100a00 */
[----:B------:R-:W-:-:S03]  /*6e30*/  LEA.HI.X.SX32 R17, R24, R14, 0x1, P3 ;  /* 0x0000000e18117211 */ /* 0x000fc600018f0eff */
[----:B0-----:R-:W5:Y:S04]  /*6e40*/  LDL.LU.64 R12, [R1+0xab8] ;  /* 0x000ab800010c7983 */ /* 0x001f680000300a00 */
[----:B------:R0:W-:Y:S04]  /*6e50*/  STL.64 [R1+0x8c8], R10 ;  /* 0x0008c80a01007387 */ /* 0x0001e80000100a00 */
[----:B------:R1:W-:Y:S04]  /*6e60*/  STL.64 [R1+0x8c0], R8 ;  /* 0x0008c00801007387 */ /* 0x0003e80000100a00 */
[----:B------:R4:W-:Y:S01]  /*6e70*/  STL.64 [R1+0x8b8], R18 ;  /* 0x0008b81201007387 */ /* 0x0009e20000100a00 */
[----:B0-----:R-:W-:-:S02]  /*6e80*/  LEA R10, P4, R22, R21, 0x1 ;  /* 0x00000015160a7211 */ /* 0x001fc400078808ff */
[CC--:B-1----:R-:W-:Y:S02]  /*6e90*/  LEA R8, P5, R23.reuse, R21.reuse, 0x1 ;  /* 0x0000001517087211 */ /* 0x0c2fe400078a08ff */
[-C--:B------:R-:W-:Y:S02]  /*6ea0*/  LEA.HI.X.SX32 R11, R22, R14.reuse, 0x1, P4 ;  /* 0x0000000e160b7211 */ /* 0x080fe400020f0eff */
[----:B------:R-:W-:Y:S01]  /*6eb0*/  LEA.HI.X.SX32 R9, R23, R14, 0x1, P5 ;  /* 0x0000000e17097211 */ /* 0x000fe200028f0eff */
[----:B------:R-:W-:Y:S01]  /*6ec0*/  IMAD.MOV.U32 R23, RZ, RZ, R25 ;  /* 0x000000ffff177224 */ /* 0x000fe200078e0019 */
[----:B----4-:R-:W4:Y:S01]  /*6ed0*/  LDL.LU.64 R18, [R1+0xab0] ;  /* 0x000ab00001127983 */ /* 0x010f220000300a00 */
[----:B------:R-:W-:-:S03]  /*6ee0*/  LEA R22, P2, R25, R21, 0x1 ;  /* 0x0000001519167211 */ /* 0x000fc600078408ff */
[----:B------:R0:W-:Y:S01]  /*6ef0*/  STL.64 [R1+0x8b0], R16 ;  /* 0x0008b01001007387 */ /* 0x0001e20000100a00 */
[----:B------:R-:W-:-:S03]  /*6f00*/  LEA.HI.X.SX32 R23, R23, R14, 0x1, P2 ;  /* 0x0000000e17177211 */ /* 0x000fc600010f0eff */
[----:B0-----:R-:W2:Y:S04]  /*6f10*/  LDL.LU.64 R16, [R1+0xaa8] ;  /* 0x000aa80001107983 */ /* 0x001ea80000300a00 */
[----:B------:R-:W-:Y:S04]  /*6f20*/  STL.64 [R1+0x8a8], R10 ;  /* 0x0008a80a01007387 */ /* 0x000fe80000100a00 */
[----:B------:R-:W-:Y:S04]  /*6f30*/  STL.64 [R1+0x8a0], R8 ;  /* 0x0008a00801007387 */ /* 0x000fe80000100a00 */
[----:B------:R0:W-:Y:S04]  /*6f40*/  STL.64 [R1+0x898], R22 ;  /* 0x0008981601007387 */ /* 0x0001e80000100a00 */
[----:B0-----:R-:W3:Y:S01]  /*6f50*/  LDL.LU.64 R22, [R1+0xaa0] ;  /* 0x000aa00001167983 */ /* 0x001ee20000300a00 */
[----:B----4-:R-:W-:-:S04]  /*6f60*/  LEA R24, P3, R18, R21, 0x1 ;  /* 0x0000001512187211 */ /* 0x010fc800078608ff */
[----:B------:R-:W-:-:S05]  /*6f70*/  LEA.HI.X.SX32 R25, R18, R14, 0x1, P3 ;  /* 0x0000000e12197211 */ /* 0x000fca00018f0eff */
[----:B------:R3:W-:Y:S01]  /*6f80*/  STL.64 [R1+0x890], R24 ;  /* 0x0008901801007387 */ /* 0x0007e20000100a00 */
[CC--:B--2---:R-:W-:Y:S02]  /*6f90*/  LEA R10, P4, R17.reuse, R21.reuse, 0x1 ;  /* 0x00000015110a7211 */ /* 0x0c4fe400078808ff */
[C---:B------:R-:W-:Y:S02]  /*6fa0*/  LEA R8, P5, R16.reuse, R21, 0x1 ;  /* 0x0000001510087211 */ /* 0x040fe400078a08ff */
[-C--:B------:R-:W-:Y:S02]  /*6fb0*/  LEA.HI.X.SX32 R11, R17, R14.reuse, 0x1, P4 ;  /* 0x0000000e110b7211 */ /* 0x080fe400020f0eff */
[----:B------:R-:W-:-:S03]  /*6fc0*/  LEA.HI.X.SX32 R9, R16, R14, 0x1, P5 ;  /* 0x0000000e10097211 */ /* 0x000fc600028f0eff */
[----:B------:R-:W-:Y:S04]  /*6fd0*/  STL.64 [R1+0x888], R10 ;  /* 0x0008880a01007387 */ /* 0x000fe80000100a00 */
[----:B------:R-:W-:Y:S01]  /*6fe0*/  STL.64 [R1+0x880], R8 ;  /* 0x0008800801007387 */ /* 0x000fe20000100a00 */
[----:B---3--:R-:W-:-:S04]  /*6ff0*/  LEA R24, P2, R22, R21, 0x1 ;  /* 0x0000001516187211 */ /* 0x008fc800078408ff */
[----:B------:R-:W-:-:S05]  /*7000*/  LEA.HI.X.SX32 R25, R22, R14, 0x1, P2 ;  /* 0x0000000e16197211 */ /* 0x000fca00010f0eff */
[----:B------:R0:W-:Y:S04]  /*7010*/  STL.64 [R1+0x878], R24 ;  /* 0x0008781801007387 */ /* 0x0001e80000100a00 */
[----:B0-----:R-:W2:Y:S01]  /*7020*/  LDL.LU.64 R24, [R1+0xa98] ;  /* 0x000a980001187983 */ /* 0x001ea20000300a00 */
[CC--:B------:R-:W-:Y:S02]  /*7030*/  LEA R16, P3, R20.reuse, R21.reuse, 0x1 ;  /* 0x0000001514107211 */ /* 0x0c0fe400078608ff */
[-C--:B------:R-:W-:Y:S01]  /*7040*/  LEA R10, P4, R19, R21.reuse, 0x1 ;  /* 0x00000015130a7211 */ /* 0x080fe200078808ff */
[----:B------:R-:W-:Y:S01]  /*7050*/  UIMAD.WIDE UR4, UR4, 0x2, URZ ;  /* 0x00000002040478a5 */ /* 0x000fe2000f8e02ff */
[----:B------:R-:W-:Y:S01]  /*7060*/  LEA.HI.X.SX32 R17, R20, R14, 0x1, P3 ;  /* 0x0000000e14117211 */ /* 0x000fe200018f0eff */
[----:B------:R-:W3:Y:S01]  /*7070*/  LDL.LU R22, [R1+0xa4] ;  /* 0x0000a40001167983 */ /* 0x000ee20000300800 */
[----:B------:R-:W-:-:S02]  /*7080*/  LEA R8, P5, R29, R21, 0x1 ;  /* 0x000000151d087211 */ /* 0x000fc400078a08ff */
[----:B------:R-:W-:Y:S01]  /*7090*/  LEA.HI.X.SX32 R11, R19, R14, 0x1, P4 ;  /* 0x0000000e130b7211 */ /* 0x000fe200020f0eff */
[----:B------:R-:W-:Y:S01]  /*70a0*/  STL.64 [R1+0x870], R16 ;  /* 0x0008701001007387 */ /* 0x000fe20000100a00 */
[----:B------:R-:W-:Y:S02]  /*70b0*/  MOV R21, R28 ;  /* 0x0000001c00157202 */ /* 0x000fe40000000f00 */
[----:B------:R-:W-:Y:S01]  /*70c0*/  LEA.HI.X.SX32 R9, R29, R14, 0x1, P5 ;  /* 0x0000000e1d097211 */ /* 0x000fe200028f0eff */
[----:B------:R5:W-:Y:S01]  /*70d0*/  STL.64 [R1+0x868], R10 ;  /* 0x0008680a01007387 */ /* 0x000be20000100a00 */
[----:B------:R-:W-:-:S03]  /*70e0*/  IADD3.X R14, PT, PT, R27, UR5, R26, P0, P1 ;  /* 0x000000051b0e7c10 */ /* 0x000fc600087e241a */
[----:B------:R-:W-:Y:S01]  /*70f0*/  STL.64 [R1+0x860], R8 ;  /* 0x0008600801007387 */ /* 0x000fe20000100a00 */
[----:B--2---:R-:W-:Y:S02]  /*7100*/  LEA R28, R3, R24, 0x2 ;  /* 0x00000018031c7211 */ /* 0x004fe400078e10ff */
[-C--:B-----5:R-:W-:Y:S02]  /*7110*/  LEA R10, P0, R24, R13.reuse, 0x1 ;  /* 0x0000000d180a7211 */ /* 0x0a0fe400078008ff */
[----:B------:R-:W-:Y:S02]  /*7120*/  LEA R26, P1, R28, R13, 0x1 ;  /* 0x0000000d1c1a7211 */ /* 0x000fe400078208ff */
[-C--:B------:R-:W-:Y:S02]  /*7130*/  LEA.HI.X.SX32 R11, R24, R14.reuse, 0x1, P0 ;  /* 0x0000000e180b7211 */ /* 0x080fe400000f0eff */
[----:B------:R-:W-:-:S03]  /*7140*/  LEA.HI.X.SX32 R27, R28, R14, 0x1, P1 ;  /* 0x0000000e1c1b7211 */ /* 0x000fc600008f0eff */
[----:B------:R0:W-:Y:S04]  /*7150*/  STL.64 [R1+0x858], R10 ;  /* 0x0008580a01007387 */ /* 0x0001e80000100a00 */
[----:B0-----:R-:W2:Y:S04]  /*7160*/  LDL.LU.64 R10, [R1+0xa90] ;  /* 0x000a9000010a7983 */ /* 0x001ea80000300a00 */
[----:B------:R0:W-:Y:S04]  /*7170*/  STL.64 [R1+0x850], R26 ;  /* 0x0008501a01007387 */ /* 0x0001e80000100a00 */
[----:B0-----:R-:W4:Y:S01]  /*7180*/  LDL.LU.64 R26, [R1+0xa88] ;  /* 0x000a8800011a7983 */ /* 0x001f220000300a00 */
[----:B------:R-:W-:-:S02]  /*7190*/  IMAD R16, R3, 0x4, R0 ;  /* 0x0000000403107824 */ /* 0x000fc400078e0200 */
[C---:B------:R-:W-:Y:S02]  /*71a0*/  IMAD R29, R3.reuse, 0x4, R24 ;  /* 0x00000004031d7824 */ /* 0x040fe400078e0218 */
[C---:B------:R-:W-:Y:S02]  /*71b0*/  IMAD R18, R3.reuse, 0x4, R16 ;  /* 0x0000000403127824 */ /* 0x040fe400078e0210 */
[----:B------:R-:W-:-:S03]  /*71c0*/  IMAD R29, R3, 0x4, R29 ;  /* 0x00000004031d7824 */ /* 0x000fc600078e021d */
[----:B------:R-:W-:Y:S02]  /*71d0*/  LEA R17, R3, R18, 0x2 ;  /* 0x0000001203117211 */ /* 0x000fe400078e10ff */
[----:B------:R-:W-:-:S03]  /*71e0*/  LEA R8, P2, R29, R13, 0x1 ;  /* 0x0000000d1d087211 */ /* 0x000fc600078408ff */
[----:B------:R3:W-:Y:S01]  /*71f0*/  STL.64 [R1+0xa70], R16 ;  /* 0x000a701001007387 */ /* 0x0007e20000100a00 */
[-C--:B------:R-:W-:Y:S01]  /*7200*/  LEA R28, P1, R21, R13.reuse, 0x1 ;  /* 0x0000000d151c7211 */ /* 0x080fe200078208ff */
[----:B------:R-:W-:Y:S01]  /*7210*/  IMAD R20, R3, 0x4, R17 ;  /* 0x0000000403147824 */ /* 0x000fe200078e0211 */
[-C--:B------:R-:W-:Y:S02]  /*7220*/  LEA.HI.X.SX32 R9, R29, R14.reuse, 0x1, P2 ;  /* 0x0000000e1d097211 */ /* 0x080fe400010f0eff */
[----:B------:R-:W-:Y:S02]  /*7230*/  LEA.HI.X.SX32 R29, R21, R14, 0x1, P1 ;  /* 0x0000000e151d7211 */ /* 0x000fe400008f0eff */
[----:B---3--:R-:W-:-:S04]  /*7240*/  LEA R16, P0, R22, R13, 0x1 ;  /* 0x0000000d16107211 */ /* 0x008fc800078008ff */
[----:B------:R-:W-:Y:S01]  /*7250*/  LEA.HI.X.SX32 R17, R22, R14, 0x1, P0 ;  /* 0x0000000e16117211 */ /* 0x000fe200000f0eff */
[----:B------:R0:W-:Y:S04]  /*7260*/  STL.64 [R1+0x848], R8 ;  /* 0x0008480801007387 */ /* 0x0001e80000100a00 */
[----:B------:R-:W-:Y:S04]  /*7270*/  STL.64 [R1+0x840], R16 ;  /* 0x0008401001007387 */ /* 0x000fe80000100a00 */
[----:B------:R4:W-:Y:S01]  /*7280*/  STL.64 [R1+0x838], R28 ;  /* 0x0008381c01007387 */ /* 0x0009e20000100a00 */
[----:B0-----:R-:W-:-:S04]  /*7290*/  LEA R8, P2, R23, R13, 0x1 ;  /* 0x0000000d17087211 */ /* 0x001fc800078408ff */
[----:B------:R-:W-:-:S05]  /*72a0*/  LEA.HI.X.SX32 R9, R23, R14, 0x1, P2 ;  /* 0x0000000e17097211 */ /* 0x000fca00010f0eff */
[----:B------:R-:W-:Y:S01]  /*72b0*/  STL.64 [R1+0x830], R8 ;  /* 0x0008300801007387 */ /* 0x000fe20000100a00 */
[----:B----4-:R-:W-:-:S04]  /*72c0*/  LEA R28, P0, R27, R13, 0x1 ;  /* 0x0000000d1b1c7211 */ /* 0x010fc800078008ff */
[----:B------:R-:W-:-:S05]  /*72d0*/  LEA.HI.X.SX32 R29, R27, R14, 0x1, P0 ;  /* 0x0000000e1b1d7211 */ /* 0x000fca00000f0eff */
[----:B------:R0:W-:Y:S04]  /*72e0*/  STL.64 [R1+0x828], R28 ;  /* 0x0008281c01007387 */ /* 0x0001e80000100a00 */
[----:B0-----:R-:W3:Y:S01]  /*72f0*/  LDL.LU R28, [R1+0xa80] ;  /* 0x000a8000011c7983 */ /* 0x001ee20000300800 */
[----:B------:R-:W-:-:S04]  /*7300*/  LEA R8, P2, R15, R13, 0x1 ;  /* 0x0000000d0f087211 */ /* 0x000fc800078408ff */
[----:B------:R-:W-:Y:S02]  /*7310*/  LEA.HI.X.SX32 R9, R15, R14, 0x1, P2 ;  /* 0x0000000e0f097211 */ /* 0x000fe400010f0eff */
[----:B------:R-:W-:-:S03]  /*7320*/  LEA R16, P1, R25, R13, 0x1 ;  /* 0x0000000d19107211 */ /* 0x000fc600078208ff */
[----:B------:R3:W-:Y:S01]  /*7330*/  STL.64 [R1+0x818], R8 ;  /* 0x0008180801007387 */ /* 0x0007e20000100a00 */
[----:B------:R-:W-:-:S05]  /*7340*/  LEA.HI.X.SX32 R17, R25, R14, 0x1, P1 ;  /* 0x0000000e19117211 */ /* 0x000fca00008f0eff */
[----:B------:R-:W-:Y:S01]  /*7350*/  STL.64 [R1+0x820], R16 ;  /* 0x0008201001007387 */ /* 0x000fe20000100a00 */
[----:B---3--:R-:W-:-:S04]  /*7360*/  LEA R8, P0, R28, R13, 0x1 ;  /* 0x0000000d1c087211 */ /* 0x008fc800078008ff */
[----:B------:R-:W-:-:S05]  /*7370*/  LEA.HI.X.SX32 R9, R28, R14, 0x1, P0 ;  /* 0x0000000e1c097211 */ /* 0x000fca00000f0eff */
[----:B------:R0:W-:Y:S04]  /*7380*/  STL.64 [R1+0x810], R8 ;  /* 0x0008100801007387 */ /* 0x0001e80000100a00 */
[----:B0-----:R-:W3:Y:S01]  /*7390*/  LDL.LU.64 R8, [R1+0xa78] ;  /* 0x000a780001087983 */ /* 0x001ee20000300a00 */
[----:B------:R-:W-:-:S05]  /*73a0*/  IMAD R19, R3, 0x4, R20 ;  /* 0x0000000403137824 */ /* 0x000fca00078e0214 */
[C---:B------:R-:W-:Y:S02]  /*73b0*/  LEA R21, R3.reuse, R19, 0x2 ;  /* 0x0000001303157211 */ /* 0x040fe400078e10ff */
[-C--:B------:R-:W-:Y:S02]  /*73c0*/  LEA R24, P1, R26, R13.reuse, 0x1 ;  /* 0x0000000d1a187211 */ /* 0x080fe400078208ff */
[----:B--2---:R-:W-:Y:S01]  /*73d0*/  LEA R16, P2, R10, R13, 0x1 ;  /* 0x0000000d0a107211 */ /* 0x004fe200078408ff */
[C---:B------:R-:W-:Y:S01]  /*73e0*/  IMAD R22, R3.reuse, 0x4, R21 ;  /* 0x0000000403167824 */ /* 0x040fe200078e0215 */
[-C--:B------:R-:W-:Y:S02]  /*73f0*/  LEA.HI.X.SX32 R25, R26, R14.reuse, 0x1, P1 ;  /* 0x0000000e1a197211 */ /* 0x080fe400008f0eff */
[----:B------:R-:W-:Y:S01]  /*7400*/  LEA.HI.X.SX32 R17, R10, R14, 0x1, P2 ;  /* 0x0000000e0a117211 */ /* 0x000fe200010f0eff */
[C---:B------:R-:W-:Y:S02]  /*7410*/  IMAD R23, R3.reuse, 0x4, R22 ;  /* 0x0000000403177824 */ /* 0x040fe400078e0216 */
[----:B------:R0:W-:Y:S03]  /*7420*/  STL.64 [R1+0x808], R24 ;  /* 0x0008081801007387 */ /* 0x0001e60000100a00 */
[C---:B------:R-:W-:Y:S01]  /*7430*/  LEA R15, R3.reuse, R23, 0x2 ;  /* 0x00000017030f7211 */ /* 0x040fe200078e10ff */
[----:B------:R3:W-:Y:S04]  /*7440*/  STL.64 [R1+0x800], R16 ;  /* 0x0008001001007387 */ /* 0x0007e80000100a00 */
[----:B0-----:R-:W-:-:S05]  /*7450*/  IMAD R24, R3, 0x4, R15 ;  /* 0x0000000403187824 */ /* 0x001fca00078e020f */
[----:B------:R-:W-:Y:S01]  /*7460*/  STL [R1+0xa68], R24 ;  /* 0x000a681801007387 */ /* 0x000fe20000100800 */
[----:B---3--:R-:W-:-:S04]  /*7470*/  LEA R16, P0, R9, R13, 0x1 ;  /* 0x0000000d09107211 */ /* 0x008fc800078008ff */
[----:B------:R-:W-:-:S05]  /*7480*/  LEA.HI.X.SX32 R17, R9, R14, 0x1, P0 ;  /* 0x0000000e09117211 */ /* 0x000fca00000f0eff */
[----:B------:R0:W-:Y:S04]  /*7490*/  STL.64 [R1+0x7f8], R16 ;  /* 0x0007f81001007387 */ /* 0x0001e80000100a00 */
[----:B0-----:R-:W2:Y:S01]  /*74a0*/  LDL.LU.64 R16, [R1+0xa70] ;  /* 0x000a700001107983 */ /* 0x001ea20000300a00 */
[CC--:B------:R-:W-:Y:S02]  /*74b0*/  LEA R28, P1, R7.reuse, R13.reuse, 0x1 ;  /* 0x0000000d071c7211 */ /* 0x0c0fe400078208ff */
[C---:B------:R-:W-:Y:S02]  /*74c0*/  LEA R26, P2, R12.reuse, R13, 0x1 ;  /* 0x0000000d0c1a7211 */ /* 0x040fe400078408ff */
[-C--:B------:R-:W-:Y:S02]  /*74d0*/  LEA.HI.X.SX32 R29, R7, R14.reuse, 0x1, P1 ;  /* 0x0000000e071d7211 */ /* 0x080fe400008f0eff */
[----:B------:R-:W-:Y:S01]  /*74e0*/  LEA.HI.X.SX32 R27, R12, R14, 0x1, P2 ;  /* 0x0000000e0c1b7211 */ /* 0x000fe200010f0eff */
[----:B------:R-:W-:-:S02]  /*74f0*/  IMAD R10, R3, 0x4, R24 ;  /* 0x00000004030a7824 */ /* 0x000fc400078e0218 */
[----:B------:R0:W-:Y:S01]  /*7500*/  STL.64 [R1+0x7f0], R28 ;  /* 0x0007f01c01007387 */ /* 0x0001e20000100a00 */
[----:B------:R-:W-:-:S03]  /*7510*/  LEA R24, P2, R5, R13, 0x1 ;  /* 0x0000000d05187211 */ /* 0x000fc600078408ff */
[----:B------:R1:W-:Y:S01]  /*7520*/  STL.64 [R1+0x7e8], R26 ;  /* 0x0007e81a01007387 */ /* 0x0003e20000100a00 */
[-C--:B------:R-:W-:Y:S02]  /*7530*/  LEA.HI.X.SX32 R25, R5, R14.reuse, 0x1, P2 ;  /* 0x0000000e05197211 */ /* 0x080fe400010f0eff */
[CC--:B0-----:R-:W-:Y:S02]  /*7540*/  LEA R28, P0, R11.reuse, R13.reuse, 0x1 ;  /* 0x0000000d0b1c7211 */ /* 0x0c1fe400078008ff */
[C---:B-1----:R-:W-:Y:S02]  /*7550*/  LEA R26, P1, R8.reuse, R13, 0x1 ;  /* 0x0000000d081a7211 */ /* 0x042fe400078208ff */
[-C--:B------:R-:W-:Y:S02]  /*7560*/  LEA.HI.X.SX32 R29, R11, R14.reuse, 0x1, P0 ;  /* 0x0000000e0b1d7211 */ /* 0x080fe400000f0eff */
[----:B------:R-:W-:-:S03]  /*7570*/  LEA.HI.X.SX32 R27, R8, R14, 0x1, P1 ;  /* 0x0000000e081b7211 */ /* 0x000fc600008f0eff */
[----:B------:R0:W-:Y:S04]  /*7580*/  STL.64 [R1+0x7e0], R28 ;  /* 0x0007e01c01007387 */ /* 0x0001e80000100a00 */
[----:B------:R1:W-:Y:S04]  /*7590*/  STL.64 [R1+0x7d8], R26 ;  /* 0x0007d81a01007387 */ /* 0x0003e80000100a00 */
[----:B------:R3:W-:Y:S01]  /*75a0*/  STL.64 [R1+0x7d0], R24 ;  /* 0x0007d01801007387 */ /* 0x0007e20000100a00 */
[-C--:B0-----:R-:W-:Y:S02]  /*75b0*/  LEA R28, P0, R6, R13.reuse, 0x1 ;  /* 0x0000000d061c7211 */ /* 0x081fe400078008ff */
[----:B-1----:R-:W-:-:S02]  /*75c0*/  LEA R26, P1, R4, R13, 0x1 ;  /* 0x0000000d041a7211 */ /* 0x002fc400078208ff */
[-C--:B------:R-:W-:Y:S02]  /*75d0*/  LEA.HI.X.SX32 R29, R6, R14.reuse, 0x1, P0 ;  /* 0x0000000e061d7211 */ /* 0x080fe400000f0eff */
[-C--:B---3--:R-:W-:Y:S02]  /*75e0*/  LEA R24, P2, R2, R13.reuse, 0x1 ;  /* 0x0000000d02187211 */ /* 0x088fe400078408ff */
[-C--:B------:R-:W-:Y:S02]  /*75f0*/  LEA.HI.X.SX32 R27, R4, R14.reuse, 0x1, P1 ;  /* 0x0000000e041b7211 */ /* 0x080fe400008f0eff */
[----:B------:R-:W-:Y:S01]  /*7600*/  LEA.HI.X.SX32 R25, R2, R14, 0x1, P2 ;  /* 0x0000000e02197211 */ /* 0x000fe200010f0eff */
[----:B------:R0:W-:Y:S04]  /*7610*/  STL.64 [R1+0x7c8], R28 ;  /* 0x0007c81c01007387 */ /* 0x0001e80000100a00 */
[----:B------:R-:W-:Y:S04]  /*7620*/  STL.64 [R1+0x7c0], R26 ;  /* 0x0007c01a01007387 */ /* 0x000fe80000100a00 */
[----:B------:R1:W-:Y:S01]  /*7630*/  STL.64 [R1+0x7b8], R24 ;  /* 0x0007b81801007387 */ /* 0x0003e20000100a00 */
[----:B0-----:R-:W-:-:S04]  /*7640*/  LEA R28, P0, R0, R13, 0x1 ;  /* 0x0000000d001c7211 */ /* 0x001fc800078008ff */
[----:B------:R-:W-:Y:S02]  /*7650*/  LEA.HI.X.SX32 R29, R0, R14, 0x1, P0 ;  /* 0x0000000e001d7211 */ /* 0x000fe400000f0eff */
[----:B-1----:R-:W-:-:S03]  /*7660*/  LEA R24, P2, R18, R13, 0x1 ;  /* 0x0000000d12187211 */ /* 0x002fc600078408ff */
[----:B------:R0:W-:Y:S01]  /*7670*/  STL.64 [R1+0x7b0], R28 ;  /* 0x0007b01c01007387 */ /* 0x0001e20000100a00 */
[----:B------:R-:W-:Y:S02]  /*7680*/  LEA.HI.X.SX32 R25, R18, R14, 0x1, P2 ;  /* 0x0000000e12197211 */ /* 0x000fe400010f0eff */
[----:B--2---:R-:W-:-:S04]  /*7690*/  LEA R26, P1, R16, R13, 0x1 ;  /* 0x0000000d101a7211 */ /* 0x004fc800078208ff */
[----:B------:R-:W-:Y:S02]  /*76a0*/  LEA.HI.X.SX32 R27, R16, R14, 0x1, P1 ;  /* 0x0000000e101b7211 */ /* 0x000fe400008f0eff */
[----:B0-----:R-:W-:-:S03]  /*76b0*/  LEA R28, P0, R17, R13, 0x1 ;  /* 0x0000000d111c7211 */ /* 0x001fc600078008ff */
[----:B------:R-:W-:Y:S04]  /*76c0*/  STL.64 [R1+0x7a8], R26 ;  /* 0x0007a81a01007387 */ /* 0x000fe80000100a00 */
[----:B------:R0:W-:Y:S01]  /*76d0*/  STL.64 [R1+0x7a0], R24 ;  /* 0x0007a01801007387 */ /* 0x0001e20000100a00 */
[----:B------:R-:W-:Y:S02]  /*76e0*/  LEA.HI.X.SX32 R29, R17, R14, 0x1, P0 ;  /* 0x0000000e111d7211 */ /* 0x000fe400000f0eff */
[----:B0-----:R-:W-:-:S04]  /*76f0*/  LEA R24, P2, R19, R13, 0x1 ;  /* 0x0000000d13187211 */ /* 0x001fc800078408ff */
[----:B------:R-:W-:Y:S01]  /*7700*/  LEA.HI.X.SX32 R25, R19, R14, 0x1, P2 ;  /* 0x0000000e13197211 */ /* 0x000fe200010f0eff */
[----:B------:R-:W-:Y:S01]  /*7710*/  STL.64 [R1+0x798], R28 ;  /* 0x0007981c01007387 */ /* 0x000fe20000100a00 */
[----:B------:R-:W-:-:S03]  /*7720*/  LEA R26, P1, R20, R13, 0x1 ;  /* 0x0000000d141a7211 */ /* 0x000fc600078208ff */
[----:B------:R0:W-:Y:S01]  /*7730*/  STL.64 [R1+0x788], R24 ;  /* 0x0007881801007387 */ /* 0x0001e20000100a00 */
[----:B------:R-:W-:Y:S02]  /*7740*/  LEA.HI.X.SX32 R27, R20, R14, 0x1, P1 ;  /* 0x0000000e141b7211 */ /* 0x000fe400008f0eff */
[----:B0-----:R-:W-:-:S04]  /*7750*/  LEA R24, P0, R21, R13, 0x1 ;  /* 0x0000000d15187211 */ /* 0x001fc800078008ff */
[----:B------:R-:W-:Y:S01]  /*7760*/  LEA.HI.X.SX32 R25, R21, R14, 0x1, P0 ;  /* 0x0000000e15197211 */ /* 0x000fe200000f0eff */
[----:B------:R-:W-:Y:S04]  /*7770*/  STL.64 [R1+0x790], R26 ;  /* 0x0007901a01007387 */ /* 0x000fe80000100a00 */
[----:B------:R0:W-:Y:S04]  /*7780*/  STL.64 [R1+0x780], R24 ;  /* 0x0007801801007387 */ /* 0x0001e80000100a00 */
[----:B0-----:R-:W2:Y:S01]  /*7790*/  LDL.LU R24, [R1+0xa68] ;  /* 0x000a680001187983 */ /* 0x001ea20000300800 */
[----:B------:R-:W-:-:S05]  /*77a0*/  LEA R7, R3, R10, 0x2 ;  /* 0x0000000a03077211 */ /* 0x000fca00078e10ff */
[----:B------:R-:W-:-:S04]  /*77b0*/  IMAD R9, R3, 0x4, R7 ;  /* 0x0000000403097824 */ /* 0x000fc800078e0207 */
[----:B------:R-:W-:-:S05]  /*77c0*/  IMAD R5, R3, 0x4, R9 ;  /* 0x0000000403057824 */ /* 0x000fca00078e0209 */
[----:B------:R-:W-:-:S05]  /*77d0*/  LEA R8, R3, R5, 0x2 ;  /* 0x0000000503087211 */ /* 0x000fca00078e10ff */
[----:B------:R-:W-:Y:S01]  /*77e0*/  IMAD R6, R3, 0x4, R8 ;  /* 0x0000000403067824 */ /* 0x000fe200078e0208 */
[----:B------:R-:W-:-:S03]  /*77f0*/  LEA R28, P1, R22, R13, 0x1 ;  /* 0x0000000d161c7211 */ /* 0x000fc600078208ff */
[----:B------:R-:W-:Y:S01]  /*7800*/  IMAD R4, R3, 0x4, R6 ;  /* 0x0000000403047824 */ /* 0x000fe200078e0206 */
[----:B------:R-:W-:Y:S02]  /*7810*/  LEA R26, P2, R23, R13, 0x1 ;  /* 0x0000000d171a7211 */ /* 0x000fe400078408ff */
[----:B------:R-:W-:Y:S02]  /*7820*/  LEA.HI.X.SX32 R29, R22, R14, 0x1, P1 ;  /* 0x0000000e161d7211 */ /* 0x000fe400008f0eff */
[----:B------:R-:W-:Y:S02]  /*7830*/  LEA R16, R3, R4, 0x2 ;  /* 0x0000000403107211 */ /* 0x000fe400078e10ff */
[----:B------:R-:W-:Y:S01]  /*7840*/  LEA.HI.X.SX32 R27, R23, R14, 0x1, P2 ;  /* 0x0000000e171b7211 */ /* 0x000fe200010f0eff */
[----:B------:R0:W-:Y:S02]  /*7850*/  STL.64 [R1+0x778], R28 ;  /* 0x0007781c01007387 */ /* 0x0001e40000100a00 */
[----:B------:R-:W-:-:S02]  /*7860*/  IMAD R12, R3, 0x4, R16 ;  /* 0x00000004030c7824 */ /* 0x000fc400078e0210 */
[----:B------:R2:W-:Y:S01]  /*7870*/  STL.64 [R1+0x770], R26 ;  /* 0x0007701a01007387 */ /* 0x0005e20000100a00 */
[CC--:B------:R-:W-:Y:S01]  /*7880*/  LEA R20, P2, R10.reuse, R13.reuse, 0x1 ;  /* 0x0000000d0a147211 */ /* 0x0c0fe200078408ff */
[----:B------:R-:W-:Y:S01]  /*7890*/  IMAD R19, R3, 0x4, R12 ;  /* 0x0000000403137824 */ /* 0x000fe200078e020c */
[C---:B0-----:R-:W-:Y:S02]  /*78a0*/  LEA R28, P0, R15.reuse, R13, 0x1 ;  /* 0x0000000d0f1c7211 */ /* 0x041fe400078008ff */
[-C--:B------:R-:W-:Y:S02]  /*78b0*/  LEA.HI.X.SX32 R21, R10, R14.reuse, 0x1, P2 ;  /* 0x0000000e0a157211 */ /* 0x080fe400010f0eff */
[----:B------:R-:W-:Y:S02]  /*78c0*/  LEA.HI.X.SX32 R29, R15, R14, 0x1, P0 ;  /* 0x0000000e0f1d7211 */ /* 0x000fe400000f0eff */
[----:B------:R-:W-:-:S03]  /*78d0*/  LEA R0, R3, R19, 0x2 ;  /* 0x0000001303007211 */ /* 0x000fc600078e10ff */
[----:B------:R-:W-:Y:S02]  /*78e0*/  STL.64 [R1+0x768], R28 ;  /* 0x0007681c01007387 */ /* 0x000fe40000100a00 */
[----:B------:R-:W-:-:S04]  /*78f0*/  IMAD R17, R3, 0x4, R0 ;  /* 0x0000000403117824 */ /* 0x000fc800078e0200 */
[----:B------:R-:W-:-:S05]  /*7900*/  IMAD R18, R3, 0x4, R17 ;  /* 0x0000000403127824 */ /* 0x000fca00078e0211 */
[----:B------:R-:W-:-:S05]  /*7910*/  LEA R2, R3, R18, 0x2 ;  /* 0x0000001203027211 */ /* 0x000fca00078e10ff */
[----:B------:R-:W-:-:S04]  /*7920*/  IMAD R11, R3, 0x4, R2 ;  /* 0x00000004030b7824 */ /* 0x000fc800078e0202 */
[----:B------:R-:W-:Y:S01]  /*7930*/  IMAD R15, R3, 0x4, R11 ;  /* 0x00000004030f7824 */ /* 0x000fe200078e020b */
[----:B--2---:R-:W-:-:S04]  /*7940*/  LEA R26, P1, R24, R13, 0x1 ;  /* 0x0000000d181a7211 */ /* 0x004fc800078208ff */
[-C--:B------:R-:W-:Y:S02]  /*7950*/  LEA.HI.X.SX32 R27, R24, R14.reuse, 0x1, P1 ;  /* 0x0000000e181b7211 */ /* 0x080fe400008f0eff */
[-C--:B------:R-:W-:Y:S02]  /*7960*/  LEA R24, P0, R7, R13.reuse, 0x1 ;  /* 0x0000000d07187211 */ /* 0x080fe400078008ff */
[----:B------:R-:W-:Y:S01]  /*7970*/  LEA R22, P1, R9, R13, 0x1 ;  /* 0x0000000d09167211 */ /* 0x000fe200078208ff */
[----:B------:R-:W-:Y:S01]  /*7980*/  STL.64 [R1+0x760], R26 ;  /* 0x0007601a01007387 */ /* 0x000fe20000100a00 */
[----:B------:R-:W-:-:S03]  /*7990*/  LEA.HI.X.SX32 R25, R7, R14, 0x1, P0 ;  /* 0x0000000e07197211 */ /* 0x000fc600000f0eff */
[----:B------:R0:W-:Y:S01]  /*79a0*/  STL.64 [R1+0x758], R20 ;  /* 0x0007581401007387 */ /* 0x0001e20000100a00 */
[----:B------:R-:W-:-:S03]  /*79b0*/  LEA.HI.X.SX32 R23, R9, R14, 0x1, P1 ;  /* 0x0000000e09177211 */ /* 0x000fc600008f0eff */
[----:B------:R1:W-:Y:S01]  /*79c0*/  STL.64 [R1+0x750], R24 ;  /* 0x0007501801007387 */ /* 0x0003e20000100a00 */
[----:B0-----:R-:W-:-:S04]  /*79d0*/  LEA R20, P2, R5, R13, 0x1 ;  /* 0x0000000d05147211 */ /* 0x001fc800078408ff */
[----:B------:R-:W-:Y:S01]  /*79e0*/  LEA.HI.X.SX32 R21, R5, R14, 0x1, P2 ;  /* 0x0000000e05157211 */ /* 0x000fe200010f0eff */
[----:B------:R0:W-:Y:S01]  /*79f0*/  STL.64 [R1+0x748], R22 ;  /* 0x0007481601007387 */ /* 0x0001e20000100a00 */
[----:B-1----:R-:W-:-:S03]  /*7a00*/  LEA R24, P0, R8, R13, 0x1 ;  /* 0x0000000d08187211 */ /* 0x002fc600078008ff */
[----:B------:R1:W-:Y:S01]  /*7a10*/  STL.64 [R1+0x740], R20 ;  /* 0x0007401401007387 */ /* 0x0003e20000100a00 */
[-C--:B------:R-:W-:Y:S02]  /*7a20*/  LEA.HI.X.SX32 R25, R8, R14.reuse, 0x1, P0 ;  /* 0x0000000e08197211 */ /* 0x080fe400000f0eff */
[-C--:B0-----:R-:W-:Y:S02]  /*7a30*/  LEA R22, P1, R6, R13.reuse, 0x1 ;  /* 0x0000000d06167211 */ /* 0x081fe400078208ff */
[-C--:B-1----:R-:W-:Y:S02]  /*7a40*/  LEA R20, P2, R4, R13.reuse, 0x1 ;  /* 0x0000000d04147211 */ /* 0x082fe400078408ff */
[-C--:B------:R-:W-:Y:S02]  /*7a50*/  LEA.HI.X.SX32 R23, R6, R14.reuse, 0x1, P1 ;  /* 0x0000000e06177211 */ /* 0x080fe400008f0eff */
[----:B------:R-:W-:Y:S01]  /*7a60*/  LEA.HI.X.SX32 R21, R4, R14, 0x1, P2 ;  /* 0x0000000e04157211 */ /* 0x000fe200010f0eff */
[----:B------:R-:W-:Y:S01]  /*7a70*/  STL.64 [R1+0x738], R24 ;  /* 0x0007381801007387 */ /* 0x000fe20000100a00 */
[----:B------:R-:W-:-:S03]  /*7a80*/  LEA R8, P2, R19, R13, 0x1 ;  /* 0x0000000d13087211 */ /* 0x000fc600078408ff */
[----:B------:R0:W-:Y:S04]  /*7a90*/  STL.64 [R1+0x730], R22 ;  /* 0x0007301601007387 */ /* 0x0001e80000100a00 */
[----:B------:R1:W-:Y:S01]  /*7aa0*/  STL.64 [R1+0x728], R20 ;  /* 0x0007281401007387 */ /* 0x0003e20000100a00 */
[----:B------:R-:W-:Y:S02]  /*7ab0*/  LEA R5, R3, R15, 0x2 ;  /* 0x0000000f03057211 */ /* 0x000fe400078e10ff */
[-C--:B0-----:R-:W-:Y:S02]  /*7ac0*/  LEA R22, P0, R16, R13.reuse, 0x1 ;  /* 0x0000000d10167211 */ /* 0x081fe400078008ff */
[----:B-1----:R-:W-:Y:S02]  /*7ad0*/  LEA R20, P1, R12, R13, 0x1 ;  /* 0x0000000d0c147211 */ /* 0x002fe400078208ff */
[----:B------:R-:W-:-:S02]  /*7ae0*/  LEA.HI.X.SX32 R23, R16, R14, 0x1, P0 ;  /* 0x0000000e10177211 */ /* 0x000fc400000f0eff */
[-C--:B------:R-:W-:Y:S02]  /*7af0*/  LEA.HI.X.SX32 R21, R12, R14.reuse, 0x1, P1 ;  /* 0x0000000e0c157211 */ /* 0x080fe400008f0eff */
[----:B------:R-:W-:Y:S01]  /*7b00*/  LEA.HI.X.SX32 R9, R19, R14, 0x1, P2 ;  /* 0x0000000e13097211 */ /* 0x000fe200010f0eff */
[C---:B------:R-:W-:Y:S01]  /*7b10*/  IMAD R6, R3.reuse, 0x4, R5 ;  /* 0x0000000403067824 */ /* 0x040fe200078e0205 */
[----:B------:R0:W-:Y:S04]  /*7b20*/  STL.64 [R1+0x720], R22 ;  /* 0x0007201601007387 */ /* 0x0001e80000100a00 */
[----:B------:R1:W-:Y:S01]  /*7b30*/  STL.64 [R1+0x718], R20 ;  /* 0x0007181401007387 */ /* 0x0003e20000100a00 */
[----:B------:R-:W-:-:S03]  /*7b40*/  IMAD R10, R3, 0x4, R6 ;  /* 0x00000004030a7824 */ /* 0x000fc600078e0206 */
[----:B------:R2:W-:Y:S01]  /*7b50*/  STL.64 [R1+0x710], R8 ;  /* 0x0007100801007387 */ /* 0x0005e20000100a00 */
[-C--:B0-----:R-:W-:Y:S02]  /*7b60*/  LEA R22, P0, R0, R13.reuse, 0x1 ;  /* 0x0000000d00167211 */ /* 0x081fe400078008ff */
[-C--:B-1----:R-:W-:Y:S02]  /*7b70*/  LEA R20, P1, R17, R13.reuse, 0x1 ;  /* 0x0000000d11147211 */ /* 0x082fe400078208ff */
[----:B--2---:R-:W-:Y:S02]  /*7b80*/  LEA R8, P2, R18, R13, 0x1 ;  /* 0x0000000d12087211 */ /* 0x004fe400078408ff */
[-C--:B------:R-:W-:Y:S02]  /*7b90*/  LEA.HI.X.SX32 R23, R0, R14.reuse, 0x1, P0 ;  /* 0x0000000e00177211 */ /* 0x080fe400000f0eff */
[----:B------:R-:W-:Y:S02]  /*7ba0*/  LEA.HI.X.SX32 R9, R18, R14, 0x1, P2 ;  /* 0x0000000e12097211 */ /* 0x000fe400010f0eff */
[----:B------:R-:W-:-:S02]  /*7bb0*/  LEA R4, R3, R10, 0x2 ;  /* 0x0000000a03047211 */ /* 0x000fc400078e10ff */
[----:B------:R-:W-:Y:S01]  /*7bc0*/  LEA.HI.X.SX32 R21, R17, R14, 0x1, P1 ;  /* 0x0000000e11157211 */ /* 0x000fe200008f0eff */
[----:B------:R0:W-:Y:S02]  /*7bd0*/  STL.64 [R1+0x6f8], R8 ;  /* 0x0006f80801007387 */ /* 0x0001e40000100a00 */
[----:B------:R-:W-:Y:S02]  /*7be0*/  IMAD R7, R3, 0x4, R4 ;  /* 0x0000000403077824 */ /* 0x000fe400078e0204 */
[----:B------:R1:W-:Y:S01]  /*7bf0*/  STL.64 [R1+0x708], R22 ;  /* 0x0007081601007387 */ /* 0x0003e20000100a00 */
[----:B------:R-:W-:-:S03]  /*7c00*/  LEA R16, P2, R15, R13, 0x1 ;  /* 0x0000000d0f107211 */ /* 0x000fc600078408ff */
[----:B------:R2:W-:Y:S01]  /*7c10*/  STL.64 [R1+0x700], R20 ;  /* 0x0007001401007387 */ /* 0x0005e20000100a00 */
[-C--:B------:R-:W-:Y:S01]  /*7c20*/  LEA.HI.X.SX32 R17, R15, R14.reuse, 0x1, P2 ;  /* 0x0000000e0f117211 */ /* 0x080fe200010f0eff */
[----:B0-----:R-:W-:Y:S01]  /*7c30*/  IMAD R9, R3, 0x4, R7 ;  /* 0x0000000403097824 */ /* 0x001fe200078e0207 */
[CC--:B-1----:R-:W-:Y:S02]  /*7c40*/  LEA R22, P0, R2.reuse, R13.reuse, 0x1 ;  /* 0x0000000d02167211 */ /* 0x0c2fe400078008ff */
[C---:B--2---:R-:W-:Y:S02]  /*7c50*/  LEA R20, P1, R11.reuse, R13, 0x1 ;  /* 0x0000000d0b147211 */ /* 0x044fe400078208ff */
[-C--:B------:R-:W-:Y:S02]  /*7c60*/  LEA.HI.X.SX32 R23, R2, R14.reuse, 0x1, P0 ;  /* 0x0000000e02177211 */ /* 0x080fe400000f0eff */
[----:B------:R-:W-:Y:S02]  /*7c70*/  LEA.HI.X.SX32 R21, R11, R14, 0x1, P1 ;  /* 0x0000000e0b157211 */ /* 0x000fe400008f0eff */
[----:B------:R-:W-:Y:S01]  /*7c80*/  LEA R0, R3, R9, 0x2 ;  /* 0x0000000903007211 */ /* 0x000fe200078e10ff */
[----:B------:R-:W-:Y:S01]  /*7c90*/  STL.64 [R1+0x6f0], R22 ;  /* 0x0006f01601007387 */ /* 0x000fe20000100a00 */
[----:B------:R-:W-:-:S03]  /*7ca0*/  LEA R18, P1, R6, R13, 0x1 ;  /* 0x0000000d06127211 */ /* 0x000fc600078208ff */
[----:B------:R0:W-:Y:S01]  /*7cb0*/  STL.64 [R1+0x6e8], R20 ;  /* 0x0006e81401007387 */ /* 0x0001e20000100a00 */
[----:B------:R-:W-:-:S03]  /*7cc0*/  IMAD R2, R3, 0x4, R0 ;  /* 0x0000000403027824 */ /* 0x000fc600078e0200 */
[----:B------:R1:W-:Y:S01]  /*7cd0*/  STL.64 [R1+0x6e0], R16 ;  /* 0x0006e01001007387 */ /* 0x0003e20000100a00 */
[-C--:B------:R-:W-:Y:S02]  /*7ce0*/  LEA.HI.X.SX32 R19, R6, R14.reuse, 0x1, P1 ;  /* 0x0000000e06137211 */ /* 0x080fe400008f0eff */
[CC--:B0-----:R-:W-:Y:S02]  /*7cf0*/  LEA R20, P0, R5.reuse, R13.reuse, 0x1 ;  /* 0x0000000d05147211 */ /* 0x0c1fe400078008ff */
[C---:B-1----:R-:W-:Y:S02]  /*7d00*/  LEA R16, P2, R10.reuse, R13, 0x1 ;  /* 0x0000000d0a107211 */ /* 0x042fe400078408ff */
[-C--:B------:R-:W-:Y:S01]  /*7d10*/  LEA.HI.X.SX32 R21, R5, R14.reuse, 0x1, P0 ;  /* 0x0000000e05157211 */ /* 0x080fe200000f0eff */
[----:B------:R-:W-:Y:S01]  /*7d20*/  IMAD R8, R3, 0x4, R2 ;  /* 0x0000000403087824 */ /* 0x000fe200078e0202 */
[----:B------:R-:W-:-:S03]  /*7d30*/  LEA.HI.X.SX32 R17, R10, R14, 0x1, P2 ;  /* 0x0000000e0a117211 */ /* 0x000fc600010f0eff */
[----:B------:R0:W-:Y:S01]  /*7d40*/  STL.64 [R1+0x6d8], R20 ;  /* 0x0006d81401007387 */ /* 0x0001e20000100a00 */
[----:B------:R-:W-:-:S03]  /*7d50*/  LEA R5, R3, R8, 0x2 ;  /* 0x0000000803057211 */ /* 0x000fc600078e10ff */
[----:B------:R1:W-:Y:S04]  /*7d60*/  STL.64 [R1+0x6d0], R18 ;  /* 0x0006d01201007387 */ /* 0x0003e80000100a00 */
[----:B------:R2:W-:Y:S01]  /*7d70*/  STL.64 [R1+0x6c8], R16 ;  /* 0x0006c81001007387 */ /* 0x0005e20000100a00 */
[CC--:B0-----:R-:W-:Y:S02]  /*7d80*/  LEA R20, P0, R4.reuse, R13.reuse, 0x1 ;  /* 0x0000000d04147211 */ /* 0x0c1fe400078008ff */
[-C--:B-1----:R-:W-:Y:S02]  /*7d90*/  LEA R18, P1, R7, R13.reuse, 0x1 ;  /* 0x0000000d07127211 */ /* 0x082fe400078208ff */
[----:B------:R-:W-:Y:S02]  /*7da0*/  LEA.HI.X.SX32 R21, R4, R14, 0x1, P0 ;  /* 0x0000000e04157211 */ /* 0x000fe400000f0eff */
[----:B--2---:R-:W-:-:S02]  /*7db0*/  LEA R16, P2, R9, R13, 0x1 ;  /* 0x0000000d09107211 */ /* 0x004fc400078408ff */
[-C--:B------:R-:W-:Y:S01]  /*7dc0*/  LEA.HI.X.SX32 R19, R7, R14.reuse, 0x1, P1 ;  /* 0x0000000e07137211 */ /* 0x080fe200008f0eff */
[----:B------:R-:W-:Y:S01]  /*7dd0*/  IMAD R6, R3, 0x4, R5 ;  /* 0x0000000403067824 */ /* 0x000fe200078e0205 */
[----:B------:R-:W-:Y:S01]  /*7de0*/  LEA.HI.X.SX32 R17, R9, R14, 0x1, P2 ;  /* 0x0000000e09117211 */ /* 0x000fe200010f0eff */
[----:B------:R-:W-:Y:S02]  /*7df0*/  STL.64 [R1+0x6c0], R20 ;  /* 0x0006c01401007387 */ /* 0x000fe40000100a00 */
[----:B------:R-:W-:Y:S02]  /*7e00*/  IMAD R7, R3, 0x4, R6 ;  /* 0x0000000403077824 */ /* 0x000fe400078e0206 */
[----:B------:R0:W-:Y:S01]  /*7e10*/  STL.64 [R1+0x6b8], R18 ;  /* 0x0006b81201007387 */ /* 0x0001e20000100a00 */
[----:B------:R-:W-:-:S03]  /*7e20*/  LEA R10, P2, R8, R13, 0x1 ;  /* 0x0000000d080a7211 */ /* 0x000fc600078408ff */
[----:B------:R1:W-:Y:S01]  /*7e30*/  STL.64 [R1+0x6b0], R16 ;  /* 0x0006b01001007387 */ /* 0x0003e20000100a00 */
[C---:B------:R-:W-:Y:S02]  /*7e40*/  LEA R4, R3.reuse, R7, 0x2 ;  /* 0x0000000703047211 */ /* 0x040fe400078e10ff */
[-C--:B0-----:R-:W-:Y:S02]  /*7e50*/  LEA R18, P0, R0, R13.reuse, 0x1 ;  /* 0x0000000d00127211 */ /* 0x081fe400078008ff */
[----:B-1----:R-:W-:Y:S02]  /*7e60*/  LEA R16, P1, R2, R13, 0x1 ;  /* 0x0000000d02107211 */ /* 0x002fe400078208ff */
[-C--:B------:R-:W-:Y:S02]  /*7e70*/  LEA.HI.X.SX32 R19, R0, R14.reuse, 0x1, P0 ;  /* 0x0000000e00137211 */ /* 0x080fe400000f0eff */
[-C--:B------:R-:W-:Y:S02]  /*7e80*/  LEA.HI.X.SX32 R17, R2, R14.reuse, 0x1, P1 ;  /* 0x0000000e02117211 */ /* 0x080fe400008f0eff */
[----:B------:R-:W-:Y:S01]  /*7e90*/  LEA.HI.X.SX32 R11, R8, R14, 0x1, P2 ;  /* 0x0000000e080b7211 */ /* 0x000fe200010f0eff */
[----:B------:R0:W-:Y:S01]  /*7ea0*/  STL.64 [R1+0x6a8], R18 ;  /* 0x0006a81201007387 */ /* 0x0001e20000100a00 */
[----:B------:R-:W-:-:S03]  /*7eb0*/  IMAD R2, R3, 0x4, R4 ;  /* 0x0000000403027824 */ /* 0x000fc600078e0204 */
[----:B------:R1:W-:Y:S01]  /*7ec0*/  STL.64 [R1+0x6a0], R16 ;  /* 0x0006a01001007387 */ /* 0x0003e20000100a00 */
[----:B------:R-:W-:-:S03]  /*7ed0*/  IMAD R0, R3, 0x4, R2 ;  /* 0x0000000403007824 */ /* 0x000fc600078e0202 */
[----:B------:R2:W-:Y:S01]  /*7ee0*/  STL.64 [R1+0x698], R10 ;  /* 0x0006980a01007387 */ /* 0x0005e20000100a00 */
[CC--:B0-----:R-:W-:Y:S02]  /*7ef0*/  LEA R18, P0, R5.reuse, R13.reuse, 0x1 ;  /* 0x0000000d05127211 */ /* 0x0c1fe400078008ff */
[CC--:B-1----:R-:W-:Y:S02]  /*7f00*/  LEA R16, P1, R6.reuse, R13.reuse, 0x1 ;  /* 0x0000000d06107211 */ /* 0x0c2fe400078208ff */
[-C--:B------:R-:W-:Y:S02]  /*7f10*/  LEA.HI.X.SX32 R19, R5, R14.reuse, 0x1, P0 ;  /* 0x0000000e05137211 */ /* 0x080fe400000f0eff */
[C---:B--2---:R-:W-:Y:S02]  /*7f20*/  LEA R10, P2, R7.reuse, R13, 0x1 ;  /* 0x0000000d070a7211 */ /* 0x044fe400078408ff */
[-C--:B------:R-:W-:Y:S02]  /*7f30*/  LEA.HI.X.SX32 R17, R6, R14.reuse, 0x1, P1 ;  /* 0x0000000e06117211 */ /* 0x080fe400008f0eff */
[----:B------:R-:W-:Y:S01]  /*7f40*/  LEA.HI.X.SX32 R11, R7, R14, 0x1, P2 ;  /* 0x0000000e070b7211 */ /* 0x000fe200010f0eff */
[----:B------:R0:W-:Y:S01]  /*7f50*/  STL.64 [R1+0x690], R18 ;  /* 0x0006901201007387 */ /* 0x0001e20000100a00 */
[----:B------:R-:W-:-:S03]  /*7f60*/  LEA R3, R3, R0, 0x2 ;  /* 0x0000000003037211 */ /* 0x000fc600078e10ff */
[----:B------:R1:W-:Y:S01]  /*7f70*/  STL.64 [R1+0x688], R16 ;  /* 0x0006881001007387 */ /* 0x0003e20000100a00 */
[----:B------:R-:W-:-:S03]  /*7f80*/  LEA R8, P3, R3, R13, 0x1 ;  /* 0x0000000d03087211 */ /* 0x000fc600078608ff */
[----:B------:R2:W-:Y:S01]  /*7f90*/  STL.64 [R1+0x680], R10 ;  /* 0x0006800a01007387 */ /* 0x0005e20000100a00 */
[-C--:B0-----:R-:W-:Y:S02]  /*7fa0*/  LEA R18, P0, R4, R13.reuse, 0x1 ;  /* 0x0000000d04127211 */ /* 0x081fe400078008ff */
[-C--:B-1----:R-:W-:Y:S02]  /*7fb0*/  LEA R16, P1, R2, R13.reuse, 0x1 ;  /* 0x0000000d02107211 */ /* 0x082fe400078208ff */
[-C--:B------:R-:W-:Y:S02]  /*7fc0*/  LEA.HI.X.SX32 R19, R4, R14.reuse, 0x1, P0 ;  /* 0x0000000e04137211 */ /* 0x080fe400000f0eff */
[----:B--2---:R-:W-:Y:S02]  /*7fd0*/  LEA R10, P2, R0, R13, 0x1 ;  /* 0x0000000d000a7211 */ /* 0x004fe400078408ff */
[-C--:B------:R-:W-:Y:S02]  /*7fe0*/  LEA.HI.X.SX32 R17, R2, R14.reuse, 0x1, P1 ;  /* 0x0000000e02117211 */ /* 0x080fe400008f0eff */
[-C--:B------:R-:W-:Y:S01]  /*7ff0*/  LEA.HI.X.SX32 R11, R0, R14.reuse, 0x1, P2 ;  /* 0x0000000e000b7211 */ /* 0x080fe200010f0eff */
[----:B------:R-:W-:Y:S01]  /*8000*/  IMAD.MOV.U32 R2, RZ, RZ, 0x3f800000 ;  /* 0x3f800000ff027424 */ /* 0x000fe200078e00ff */
[----:B------:R-:W-:Y:S01]  /*8010*/  LEA.HI.X.SX32 R9, R3, R14, 0x1, P3 ;  /* 0x0000000e03097211 */ /* 0x000fe200018f0eff */
[----:B------:R-:W-:Y:S01]  /*8020*/  STL.64 [R1+0x678], R18 ;  /* 0x0006781201007387 */ /* 0x000fe20000100a00 */
[----:B------:R-:W-:-:S03]  /*8030*/  IMAD.MOV.U32 R0, RZ, RZ, -0x800000 ;  /* 0xff800000ff007424 */ /* 0x000fc600078e00ff */
[----:B------:R-:W-:Y:S04]  /*8040*/  STL.64 [R1+0x670], R16 ;  /* 0x0006701001007387 */ /* 0x000fe80000100a00 */
[----:B------:R-:W-:Y:S04]  /*8050*/  STL.64 [R1+0x668], R10 ;  /* 0x0006680a01007387 */ /* 0x000fe80000100a00 */
[----:B------:R-:W-:Y:S04]  /*8060*/  STL.64 [R1+0x660], R8 ;  /* 0x0006600801007387 */ /* 0x000fe80000100a00 */
[----:B------:R0:W-:Y:S04]  /*8070*/  STL [R1+0x658], R2 ;  /* 0x0006580201007387 */ /* 0x0001e80000100800 */
[----:B------:R-:W-:Y:S04]  /*8080*/  STL [R1+0x4bc], RZ ;  /* 0x0004bcff01007387 */ /* 0x000fe80000100800 */
[----:B------:R1:W-:Y:S01]  /*8090*/  STL [R1+0x298], R0 ;  /* 0x0002980001007387 */ /* 0x0003e20000100800 */
[----:B0-----:R-:W-:-:S03]  /*80a0*/  MOV R2, 0xff800000 ;  /* 0xff80000000027802 */ /* 0x001fc60000000f00 */
[----:B------:R0:W-:Y:S01]  /*80b0*/  STL [R1+0x4b8], RZ ;  /* 0x0004b8ff01007387 */ /* 0x0001e20000100800 */
[----:B-1----:R-:W-:-:S03]  /*80c0*/  IMAD.MOV.U32 R0, RZ, RZ, 0x3f800000 ;  /* 0x3f800000ff007424 */ /* 0x002fc600078e00ff */
[----:B------:R0:W-:Y:S04]  /*80d0*/  STL [R1+0x29c], R2 ;  /* 0x00029c0201007387 */ /* 0x0001e80000100800 */
[----:B------:R0:W-:Y:S04]  /*80e0*/  STL [R1+0x2f0], RZ ;  /* 0x0002f0ff01007387 */ /* 0x0001e80000100800 */
        /* <DEDUP_REMOVED lines=128> */
[----:B------:R-:W-:Y:S01]  /*88f0*/  UMOV UR4, URZ ;  /* 0x000000ff00047c82 */ /* 0x000fe20008000000 */
[----:B------:R-:W-:-:S05]  /*8900*/  UMOV UR5, URZ ;  /* 0x000000ff00057c82 */ /* 0x000fca0008000000 */
.L_x_1:
[----:B-1----:R-:W2:Y:S04]  /*8910*/  LDL.64 R8, [R1+0xa58] ;  /* 0x000a580001087983 */ /* 0x002ea80000100a00 */
[----:B------:R-:W2:Y:S04]  /*8920*/  LDL R28, [R1+0x4bc] ;  /* 0x0004bc00011c7983 */ /* 0x000ea80000100800 */
[----:B------:R-:W3:Y:S04]  /*8930*/  LDL.64 R6, [R1+0xa50] ;  /* 0x000a500001067983 */ /* 0x000ee80000100a00 */
[----:B0-----:R-:W4:Y:S04]  /*8940*/  LDL.64 R2, [R1+0xa40] ;  /* 0x000a400001027983 */ /* 0x001f280000100a00 */
[----:B------:R-:W5:Y:S04]  /*8950*/  LDL.64 R4, [R1+0xa48] ;  /* 0x000a480001047983 */ /* 0x000f680000100a00 */
[----:B------:R-:W5:Y:S04]  /*8960*/  LDL.64 R10, [R1+0xa38] ;  /* 0x000a3800010a7983 */ /* 0x000f680000100a00 */
[----:B------:R-:W5:Y:S04]  /*8970*/  LDL.64 R12, [R1+0xa28] ;  /* 0x000a2800010c7983 */ /* 0x000f680000100a00 */
[----:B------:R-:W5:Y:S04]  /*8980*/  LDL.64 R20, [R1+0xa30] ;  /* 0x000a300001147983 */ /* 0x000f680000100a00 */
[----:B------:R-:W5:Y:S04]  /*8990*/  LDL.64 R18, [R1+0xa18] ;  /* 0x000a180001127983 */ /* 0x000f680000100a00 */
[----:B------:R-:W5:Y:S04]  /*89a0*/  LDL.64 R24, [R1+0xa20] ;  /* 0x000a200001187983 */ /* 0x000f680000100a00 */
[----:B------:R-:W5:Y:S04]  /*89b0*/  LDL.64 R16, [R1+0xa10] ;  /* 0x000a100001107983 */ /* 0x000f680000100a00 */
[----:B------:R-:W5:Y:S04]  /*89c0*/  LDL.64 R22, [R1+0xa08] ;  /* 0x000a080001167983 */ /* 0x000f680000100a00 */
[----:B------:R-:W5:Y:S01]  /*89d0*/  LDL.64 R14, [R1+0xa00] ;  /* 0x000a0000010e7983 */ /* 0x000f620000100a00 */
[----:B--2---:R-:W-:-:S04]  /*89e0*/  IMAD.WIDE R8, R28, 0x2, R8 ;  /* 0x000000021c087825 */ /* 0x004fc800078e0208 */
[C---:B---3--:R-:W-:Y:S01]  /*89f0*/  IMAD.WIDE R6, R28.reuse, 0x2, R6 ;  /* 0x000000021c067825 */ /* 0x048fe200078e0206 */
[----:B------:R-:W2:Y:S04]  /*8a00*/  LDG.E.U16 R0, desc[UR10][R8.64] ;  /* 0x0000000a08007981 */ /* 0x000ea8000c1e1500 */
[----:B------:R0:W3:Y:S01]  /*8a10*/  LDG.E.U16 R29, desc[UR10][R6.64] ;  /* 0x0000000a061d7981 */ /* 0x0000e2000c1e1500 */
[----:B----4-:R-:W-:-:S04]  /*8a20*/  IMAD.WIDE R2, R28, 0x2, R2 ;  /* 0x000000021c027825 */ /* 0x010fc800078e0202 */
[C---:B-----5:R-:W-:Y:S01]  /*8a30*/  IMAD.WIDE R4, R28.reuse, 0x2, R4 ;  /* 0x000000021c047825 */ /* 0x060fe200078e0204 */
[----:B------:R1:W4:Y:S03]  /*8a40*/  LDG.E.U16 R27, desc[UR10][R2.64] ;  /* 0x0000000a021b7981 */ /* 0x000326000c1e1500 */
[C---:B------:R-:W-:Y:S01]  /*8a50*/  IMAD.WIDE R10, R28.reuse, 0x2, R10 ;  /* 0x000000021c0a7825 */ /* 0x040fe200078e020a */
[----:B------:R5:W4:Y:S03]  /*8a60*/  LDG.E.U16 R26, desc[UR10][R4.64] ;  /* 0x0000000a041a7981 */ /* 0x000b26000c1e1500 */
[C---:B0-----:R-:W-:Y:S02]  /*8a70*/  IMAD.WIDE R6, R28.reuse, 0x2, R12 ;  /* 0x000000021c067825 */ /* 0x041fe400078e020c */
[----:B------:R-:W4:Y:S02]  /*8a80*/  LDL.64 R12, [R1+0x9f0] ;  /* 0x0009f000010c7983 */ /* 0x000f240000100a00 */
[----:B------:R-:W-:-:S02]  /*8a90*/  IMAD.WIDE R8, R28, 0x2, R20 ;  /* 0x000000021c087825 */ /* 0x000fc400078e0214 */
[----:B------:R-:W4:Y:S02]  /*8aa0*/  LDL.64 R20, [R1+0x9f8] ;  /* 0x0009f80001147983 */ /* 0x000f240000100a00 */
[C---:B-1----:R-:W-:Y:S02]  /*8ab0*/  IMAD.WIDE R2, R28.reuse, 0x2, R18 ;  /* 0x000000021c027825 */ /* 0x042fe400078e0212 */
[----:B------:R0:W4:Y:S02]  /*8ac0*/  LDG.E.U16 R19, desc[UR10][R10.64] ;  /* 0x0000000a0a137981 */ /* 0x000124000c1e1500 */
[C---:B-----5:R-:W-:Y:S02]  /*8ad0*/  IMAD.WIDE R4, R28.reuse, 0x2, R24 ;  /* 0x000000021c047825 */ /* 0x060fe400078e0218 */
[----:B------:R-:W5:Y:S04]  /*8ae0*/  LDG.E.U16 R25, desc[UR10][R6.64] ;  /* 0x0000000a06197981 */ /* 0x000f68000c1e1500 */
[----:B------:R1:W5:Y:S04]  /*8af0*/  LDG.E.U16 R24, desc[UR10][R8.64] ;  /* 0x0000000a08187981 */ /* 0x000368000c1e1500 */
[----:B--2---:R2:W-:Y:S04]  /*8b00*/  STL [R1+0x4c], R0 ;  /* 0x00004c0001007387 */ /* 0x0045e80000100800 */
[----:B---3--:R3:W-:Y:S04]  /*8b10*/  STL [R1+0x88], R29 ;  /* 0x0000881d01007387 */ /* 0x0087e80000100800 */
[----:B--2---:R2:W2:Y:S04]  /*8b20*/  LDG.E.U16 R0, desc[UR10][R4.64] ;  /* 0x0000000a04007981 */ /* 0x0044a8000c1e1500 */
[----:B---3--:R3:W2:Y:S01]  /*8b30*/  LDG.E.U16 R29, desc[UR10][R2.64] ;  /* 0x0000000a021d7981 */ /* 0x0086a2000c1e1500 */
[----:B0-----:R-:W-:-:S04]  /*8b40*/  IMAD.WIDE R10, R28, 0x2, R16 ;  /* 0x000000021c0a7825 */ /* 0x001fc800078e0210 */
[C---:B-1----:R-:W-:Y:S01]  /*8b50*/  IMAD.WIDE R8, R28.reuse, 0x2, R22 ;  /* 0x000000021c087825 */ /* 0x042fe200078e0216 */
[----:B----4-:R-:W-:Y:S03]  /*8b60*/  STL [R1+0x9c], R27 ;  /* 0x00009c1b01007387 */ /* 0x010fe60000100800 */
[C---:B------:R-:W-:Y:S01]  /*8b70*/  IMAD.WIDE R6, R28.reuse, 0x2, R14 ;  /* 0x000000021c067825 */ /* 0x040fe200078e020e */
[----:B------:R0:W-:Y:S04]  /*8b80*/  STL [R1+0xa0], R26 ;  /* 0x0000a01a01007387 */ /* 0x0001e80000100800 */
[----:B------:R-:W4:Y:S04]  /*8b90*/  LDG.E.U16 R11, desc[UR10][R10.64] ;  /* 0x0000000a0a0b7981 */ /* 0x000f28000c1e1500 */
[----:B------:R-:W4:Y:S04]  /*8ba0*/  LDG.E.U16 R9, desc[UR10][R8.64] ;  /* 0x0000000a08097981 */ /* 0x000f28000c1e1500 */
[----:B0-----:R-:W4:Y:S04]  /*8bb0*/  LDL.64 R26, [R1+0x9e8] ;  /* 0x0009e800011a7983 */ /* 0x001f280000100a00 */
[----:B------:R0:W-:Y:S04]  /*8bc0*/  STL [R1+0x34], R19 ;  /* 0x0000341301007387 */ /* 0x0001e80000100800 */
[----:B------:R-:W4:Y:S04]  /*8bd0*/  LDG.E.U16 R7, desc[UR10][R6.64] ;  /* 0x0000000a06077981 */ /* 0x000f28000c1e1500 */
[----:B------:R-:W4:Y:S04]  /*8be0*/  LDL.64 R16, [R1+0x9d8] ;  /* 0x0009d80001107983 */ /* 0x000f280000100a00 */
[----:B0-----:R-:W4:Y:S04]  /*8bf0*/  LDL.64 R18, [R1+0x9e0] ;  /* 0x0009e00001127983 */ /* 0x001f280000100a00 */
[----:B-----5:R-:W-:Y:S04]  /*8c00*/  STL [R1+0x98], R25 ;  /* 0x0000981901007387 */ /* 0x020fe80000100800 */
[----:B------:R0:W-:Y:S01]  /*8c10*/  STL [R1+0x78], R24 ;  /* 0x0000781801007387 */ /* 0x0001e20000100800 */
[----:B--2---:R-:W-:-:S03]  /*8c20*/  IMAD.WIDE R4, R28, 0x2, R20 ;  /* 0x000000021c047825 */ /* 0x004fc600078e0214 */
[----:B------:R-:W2:Y:S01]  /*8c30*/  LDL.64 R14, [R1+0x9c8] ;  /* 0x0009c800010e7983 */ /* 0x000ea20000100a00 */
[----:B---3--:R-:W-:-:S03]  /*8c40*/  IMAD.WIDE R2, R28, 0x2, R12 ;  /* 0x000000021c027825 */ /* 0x008fc600078e020c */
[----:B------:R-:W3:Y:S04]  /*8c50*/  LDL.64 R12, [R1+0x9c0] ;  /* 0x0009c000010c7983 */ /* 0x000ee80000100a00 */
[----:B0-----:R-:W5:Y:S04]  /*8c60*/  LDL.64 R24, [R1+0x9d0] ;  /* 0x0009d00001187983 */ /* 0x001f680000100a00 */
[----:B------:R0:W-:Y:S04]  /*8c70*/  STL [R1+0x94], R0 ;  /* 0x0000940001007387 */ /* 0x0001e80000100800 */
[----:B------:R1:W-:Y:S04]  /*8c80*/  STL [R1+0x30], R29 ;  /* 0x0000301d01007387 */ /* 0x0003e80000100800 */
[----:B------:R-:W3:Y:S04]  /*8c90*/  LDL.64 R22, [R1+0x9b8] ;  /* 0x0009b80001167983 */ /* 0x000ee80000100a00 */
[----:B0-----:R-:W3:Y:S04]  /*8ca0*/  LDG.E.U16 R0, desc[UR10][R4.64] ;  /* 0x0000000a04007981 */ /* 0x001ee8000c1e1500 */
[----:B-1----:R2:W3:Y:S04]  /*8cb0*/  LDG.E.U16 R29, desc[UR10][R2.64] ;  /* 0x0000000a021d7981 */ /* 0x0024e8000c1e1500 */
[----:B------:R-:W3:Y:S04]  /*8cc0*/  LDL.64 R20, [R1+0x9b0] ;  /* 0x0009b00001147983 */ /* 0x000ee80000100a00 */
[----:B----4-:R0:W-:Y:S04]  /*8cd0*/  STL [R1+0x74], R11 ;  /* 0x0000740b01007387 */ /* 0x0101e80000100800 */
[----:B------:R1:W-:Y:S01]  /*8ce0*/  STL [R1+0x90], R9 ;  /* 0x0000900901007387 */ /* 0x0003e20000100800 */
[----:B0-----:R-:W-:-:S03]  /*8cf0*/  IMAD.WIDE R10, R28, 0x2, R26 ;  /* 0x000000021c0a7825 */ /* 0x001fc600078e021a */
[----:B------:R0:W-:Y:S04]  /*8d00*/  STL [R1+0x8c], R7 ;  /* 0x00008c0701007387 */ /* 0x0001e80000100800 */
[----:B------:R4:W3:Y:S01]  /*8d10*/  LDG.E.U16 R27, desc[UR10][R10.64] ;  /* 0x0000000a0a1b7981 */ /* 0x0008e2000c1e1500 */
[----:B-1----:R-:W-:-:S03]  /*8d20*/  IMAD.WIDE R8, R28, 0x2, R18 ;  /* 0x000000021c087825 */ /* 0x002fc600078e0212 */
[----:B------:R-:W3:Y:S01]  /*8d30*/  LDL.64 R18, [R1+0x9a8] ;  /* 0x0009a80001127983 */ /* 0x000ee20000100a00 */
[----:B0-----:R-:W-:-:S03]  /*8d40*/  IMAD.WIDE R6, R28, 0x2, R16 ;  /* 0x000000021c067825 */ /* 0x001fc600078e0210 */
[----:B------:R-:W3:Y:S01]  /*8d50*/  LDL.64 R16, [R1+0x9a0] ;  /* 0x0009a00001107983 */ /* 0x000ee20000100a00 */
[----:B--2---:R-:W-:-:S04]  /*8d60*/  IMAD.WIDE R2, R28, 0x2, R14 ;  /* 0x000000021c027825 */ /* 0x004fc800078e020e */
[C---:B-----5:R-:W-:Y:S02]  /*8d70*/  IMAD.WIDE R4, R28.reuse, 0x2, R24 ;  /* 0x000000021c047825 */ /* 0x060fe400078e0218 */
[----:B------:R-:W2:Y:S04]  /*8d80*/  LDG.E.U16 R25, desc[UR10][R6.64] ;  /* 0x0000000a06197981 */ /* 0x000ea8000c1e1500 */
[----:B------:R0:W5:Y:S04]  /*8d90*/  LDG.E.U16 R24, desc[UR10][R8.64] ;  /* 0x0000000a08187981 */ /* 0x000168000c1e1500 */
[----:B---3--:R1:W-:Y:S04]  /*8da0*/  STL [R1+0x2c], R0 ;  /* 0x00002c0001007387 */ /* 0x0083e80000100800 */
[----:B------:R3:W-:Y:S01]  /*8db0*/  STL [R1+0x64], R29 ;  /* 0x0000641d01007387 */ /* 0x0007e20000100800 */
[----:B----4-:R-:W-:-:S03]  /*8dc0*/  IMAD.WIDE R10, R28, 0x2, R12 ;  /* 0x000000021c0a7825 */ /* 0x010fc600078e020c */
[----:B------:R-:W4:Y:S04]  /*8dd0*/  LDL.64 R14, [R1+0x998] ;  /* 0x00099800010e7983 */ /* 0x000f280000100a00 */
[----:B-1----:R1:W4:Y:S04]  /*8de0*/  LDG.E.U16 R0, desc[UR10][R4.64] ;  /* 0x0000000a04007981 */ /* 0x002328000c1e1500 */
[----:B---3--:R3:W4:Y:S01]  /*8df0*/  LDG.E.U16 R29, desc[UR10][R2.64] ;  /* 0x0000000a021d7981 */ /* 0x008722000c1e1500 */
[----:B0-----:R-:W-:-:S03]  /*8e00*/  IMAD.WIDE R8, R28, 0x2, R22 ;  /* 0x000000021c087825 */ /* 0x001fc600078e0216 */
[----:B------:R-:W4:Y:S01]  /*8e10*/  LDG.E.U16 R11, desc[UR10][R10.64] ;  /* 0x0000000a0a0b7981 */ /* 0x000f22000c1e1500 */
[----:B------:R-:W-:-:S03]  /*8e20*/  IMAD.WIDE R6, R28, 0x2, R20 ;  /* 0x000000021c067825 */ /* 0x000fc600078e0214 */
[----:B------:R-:W4:Y:S04]  /*8e30*/  LDG.E.U16 R9, desc[UR10][R8.64] ;  /* 0x0000000a08097981 */ /* 0x000f28000c1e1500 */
[----:B------:R-:W4:Y:S04]  /*8e40*/  LDL.64 R12, [R1+0x990] ;  /* 0x00099000010c7983 */ /* 0x000f280000100a00 */
[----:B------:R0:W-:Y:S04]  /*8e50*/  STL [R1+0x84], R27 ;  /* 0x0000841b01007387 */ /* 0x0001e80000100800 */
[----:B------:R-:W4:Y:S01]  /*8e60*/  LDG.E.U16 R7, desc[UR10][R6.64] ;  /* 0x0000000a06077981 */ /* 0x000f22000c1e1500 */
[----:B-1----:R-:W-:-:S03]  /*8e70*/  IMAD.WIDE R4, R28, 0x2, R18 ;  /* 0x000000021c047825 */ /* 0x002fc600078e0212 */
[----:B0-----:R-:W4:Y:S01]  /*8e80*/  LDL.64 R26, [R1+0x988] ;  /* 0x00098800011a7983 */ /* 0x001f220000100a00 */
[----:B---3--:R-:W-:-:S03]  /*8e90*/  IMAD.WIDE R2, R28, 0x2, R16 ;  /* 0x000000021c027825 */ /* 0x008fc600078e0210 */
[----:B--2---:R-:W-:Y:S04]  /*8ea0*/  STL [R1+0x28], R25 ;  /* 0x0000281901007387 */ /* 0x004fe80000100800 */
[----:B-----5:R0:W-:Y:S04]  /*8eb0*/  STL [R1+0x80], R24 ;  /* 0x0000801801007387 */ /* 0x0201e80000100800 */
[----:B------:R-:W2:Y:S04]  /*8ec0*/  LDL.64 R22, [R1+0x978] ;  /* 0x0009780001167983 */ /* 0x000ea80000100a00 */
[----:B------:R-:W3:Y:S04]  /*8ed0*/  LDL.64 R20, [R1+0x970] ;  /* 0x0009700001147983 */ /* 0x000ee80000100a00 */
[----:B0-----:R-:W5:Y:S04]  /*8ee0*/  LDL.64 R24, [R1+0x980] ;  /* 0x0009800001187983 */ /* 0x001f680000100a00 */
[----:B------:R-:W3:Y:S04]  /*8ef0*/  LDL.64 R16, [R1+0x968] ;  /* 0x0009680001107983 */ /* 0x000ee80000100a00 */
[----:B----4-:R0:W-:Y:S04]  /*8f00*/  STL [R1+0x60], R0 ;  /* 0x0000600001007387 */ /* 0x0101e80000100800 */
[----:B------:R1:W-:Y:S04]  /*8f10*/  STL [R1+0x7c], R29 ;  /* 0x00007c1d01007387 */ /* 0x0003e80000100800 */
[----:B------:R-:W4:Y:S04]  /*8f20*/  LDL.64 R18, [R1+0x960] ;  /* 0x0009600001127983 */ /* 0x000f280000100a00 */
[----:B0-----:R-:W4:Y:S04]  /*8f30*/  LDG.E.U16 R0, desc[UR10][R4.64] ;  /* 0x0000000a04007981 */ /* 0x001f28000c1e1500 */
[----:B-1----:R2:W4:Y:S04]  /*8f40*/  LDG.E.U16 R29, desc[UR10][R2.64] ;  /* 0x0000000a021d7981 */ /* 0x002528000c1e1500 */
[----:B------:R0:W-:Y:S04]  /*8f50*/  STL [R1+0x70], R11 ;  /* 0x0000700b01007387 */ /* 0x0001e80000100800 */
[----:B------:R1:W-:Y:S01]  /*8f60*/  STL [R1+0x24], R9 ;  /* 0x0000240901007387 */ /* 0x0003e20000100800 */
[----:B0-----:R-:W-:-:S03]  /*8f70*/  IMAD.WIDE R10, R28, 0x2, R14 ;  /* 0x000000021c0a7825 */ /* 0x001fc600078e020e */
[----:B------:R-:W4:Y:S01]  /*8f80*/  LDL.64 R14, [R1+0x958] ;  /* 0x00095800010e7983 */ /* 0x000f220000100a00 */
[----:B-1----:R-:W-:-:S03]  /*8f90*/  IMAD.WIDE R8, R28, 0x2, R12 ;  /* 0x000000021c087825 */ /* 0x002fc600078e020c */
[----:B------:R-:W4:Y:S04]  /*8fa0*/  LDL.64 R12, [R1+0x950] ;  /* 0x00095000010c7983 */ /* 0x000f280000100a00 */
[----:B------:R0:W-:Y:S02]  /*8fb0*/  STL [R1+0x58], R7 ;  /* 0x0000580701007387 */ /* 0x0001e40000100800 */
[----:B0-----:R-:W-:-:S04]  /*8fc0*/  IMAD.WIDE R6, R28, 0x2, R26 ;  /* 0x000000021c067825 */ /* 0x001fc800078e021a */
[C---:B--2---:R-:W-:Y:S02]  /*8fd0*/  IMAD.WIDE R2, R28.reuse, 0x2, R22 ;  /* 0x000000021c027825 */ /* 0x044fe400078e0216 */
[----:B------:R-:W2:Y:S02]  /*8fe0*/  LDG.E.U16 R23, desc[UR10][R6.64] ;  /* 0x0000000a06177981 */ /* 0x000ea4000c1e1500 */
[C---:B-----5:R-:W-:Y:S02]  /*8ff0*/  IMAD.WIDE R4, R28.reuse, 0x2, R24 ;  /* 0x000000021c047825 */ /* 0x060fe400078e0218 */
[----:B------:R3:W5:Y:S04]  /*9000*/  LDG.E.U16 R25, desc[UR10][R10.64] ;  /* 0x0000000a0a197981 */ /* 0x000768000c1e1500 */
[----:B------:R0:W2:Y:S01]  /*9010*/  LDG.E.U16 R22, desc[UR10][R8.64] ;  /* 0x0000000a08167981 */ /* 0x0000a2000c1e1500 */
[----:B---3--:R-:W-:-:S03]  /*9020*/  IMAD.WIDE R10, R28, 0x2, R20 ;  /* 0x000000021c0a7825 */ /* 0x008fc600078e0214 */
[----:B----4-:R1:W-:Y:S01]  /*9030*/  STL [R1+0x6c], R0 ;  /* 0x00006c0001007387 */ /* 0x0103e20000100800 */
[----:B------:R-:W-:-:S03]  /*9040*/  IMAD.WIDE R6, R28, 0x2, R18 ;  /* 0x000000021c067825 */ /* 0x000fc600078e0212 */
[----:B------:R3:W-:Y:S04]  /*9050*/  STL [R1+0x68], R29 ;  /* 0x0000681d01007387 */ /* 0x0007e80000100800 */
[----:B------:R-:W4:Y:S04]  /*9060*/  LDG.E.U16 R19, desc[UR10][R10.64] ;  /* 0x0000000a0a137981 */ /* 0x000f28000c1e1500 */
[----:B-1----:R1:W4:Y:S04]  /*9070*/  LDG.E.U16 R0, desc[UR10][R4.64] ;  /* 0x0000000a04007981 */ /* 0x002328000c1e1500 */
[----:B---3--:R3:W4:Y:S01]  /*9080*/  LDG.E.U16 R29, desc[UR10][R2.64] ;  /* 0x0000000a021d7981 */ /* 0x008722000c1e1500 */
[----:B0-----:R-:W-:-:S03]  /*9090*/  IMAD.WIDE R8, R28, 0x2, R16 ;  /* 0x000000021c087825 */ /* 0x001fc600078e0210 */
[----:B------:R-:W4:Y:S04]  /*90a0*/  LDL.64 R26, [R1+0x940] ;  /* 0x00094000011a7983 */ /* 0x000f280000100a00 */
[----:B------:R-:W4:Y:S01]  /*90b0*/  LDL.64 R16, [R1+0x938] ;  /* 0x0009380001107983 */ /* 0x000f220000100a00 */
[----:B-1----:R-:W-:-:S03]  /*90c0*/  IMAD.WIDE R4, R28, 0x2, R14 ;  /* 0x000000021c047825 */ /* 0x002fc600078e020e */
[----:B------:R-:W4:Y:S01]  /*90d0*/  LDG.E.U16 R9, desc[UR10][R8.64] ;  /* 0x0000000a08097981 */ /* 0x000f22000c1e1500 */
[----:B---3--:R-:W-:-:S03]  /*90e0*/  IMAD.WIDE R2, R28, 0x2, R12 ;  /* 0x000000021c027825 */ /* 0x008fc600078e020c */
[----:B------:R-:W3:Y:S04]  /*90f0*/  LDG.E.U16 R7, desc[UR10][R6.64] ;  /* 0x0000000a06077981 */ /* 0x000ee8000c1e1500 */
[----:B-----5:R0:W-:Y:S04]  /*9100*/  STL [R1+0x20], R25 ;  /* 0x0000201901007387 */ /* 0x0201e80000100800 */
[----:B0-----:R-:W5:Y:S04]  /*9110*/  LDL.64 R24, [R1+0x930] ;  /* 0x0009300001187983 */ /* 0x001f680000100a00 */
[----:B--2---:R-:W-:Y:S04]  /*9120*/  STL [R1+0x5c], R23 ;  /* 0x00005c1701007387 */ /* 0x004fe80000100800 */
[----:B------:R0:W-:Y:S04]  /*9130*/  STL [R1+0x54], R22 ;  /* 0x0000541601007387 */ /* 0x0001e80000100800 */
[----:B------:R-:W2:Y:S04]  /*9140*/  LDL.64 R10, [R1+0x948] ;  /* 0x00094800010a7983 */ /* 0x000ea80000100a00 */
[----:B------:R-:W2:Y:S04]  /*9150*/  LDL.64 R20, [R1+0x8f8] ;  /* 0x0008f80001147983 */ /* 0x000ea80000100a00 */
[----:B0-----:R-:W2:Y:S04]  /*9160*/  LDL.64 R22, [R1+0x918] ;  /* 0x0009180001167983 */ /* 0x001ea80000100a00 */
[----:B------:R-:W2:Y:S04]  /*9170*/  LDL.64 R14, [R1+0x8d8] ;  /* 0x0008d800010e7983 */ /* 0x000ea80000100a00 */
[----:B------:R-:W2:Y:S04]  /*9180*/  LDL.64 R12, [R1+0x8b8] ;  /* 0x0008b800010c7983 */ /* 0x000ea80000100a00 */
[----:B----4-:R0:W-:Y:S04]  /*9190*/  STL [R1+0x50], R0 ;  /* 0x0000500001007387 */ /* 0x0101e80000100800 */
[----:B------:R1:W-:Y:S04]  /*91a0*/  STL [R1+0x1c], R29 ;  /* 0x00001c1d01007387 */ /* 0x0003e80000100800 */
[----:B0-----:R5:W4:Y:S04]  /*91b0*/  LDG.E.U16 R0, desc[UR10][R4.64] ;  /* 0x0000000a04007981 */ /* 0x001b28000c1e1500 */
[----:B-1----:R0:W4:Y:S04]  /*91c0*/  LDG.E.U16 R29, desc[UR10][R2.64] ;  /* 0x0000000a021d7981 */ /* 0x002128000c1e1500 */
[----:B------:R1:W-:Y:S04]  /*91d0*/  STL [R1+0x48], R19 ;  /* 0x0000481301007387 */ /* 0x0003e80000100800 */
[----:B-1----:R-:W4:Y:S04]  /*91e0*/  LDL.64 R18, [R1+0x898] ;  /* 0x0008980001127983 */ /* 0x002f280000100a00 */
[----:B------:R1:W-:Y:S04]  /*91f0*/  STL [R1+0x44], R9 ;  /* 0x0000440901007387 */ /* 0x0003e80000100800 */
[----:B---3--:R3:W-:Y:S01]  /*9200*/  STL [R1+0x40], R7 ;  /* 0x0000400701007387 */ /* 0x0087e20000100800 */
[----:B-1----:R-:W-:-:S04]  /*9210*/  IMAD.WIDE R8, R28, 0x2, R26 ;  /* 0x000000021c087825 */ /* 0x002fc800078e021a */
[----:B-----5:R-:W-:-:S04]  /*9220*/  IMAD.WIDE R4, R28, 0x2, R24 ;  /* 0x000000021c047825 */ /* 0x020fc800078e0218 */
[C---:B---3--:R-:W-:Y:S01]  /*9230*/  IMAD.WIDE R6, R28.reuse, 0x2, R16 ;  /* 0x000000021c067825 */ /* 0x048fe200078e0210 */
[----:B------:R1:W3:Y:S04]  /*9240*/  LDG.E.U16 R26, desc[UR10][R4.64] ;  /* 0x0000000a041a7981 */ /* 0x0002e8000c1e1500 */
[----:B------:R-:W5:Y:S01]  /*9250*/  LDL.64 R16, [R1+0x878] ;  /* 0x0008780001107983 */ /* 0x000f620000100a00 */
[----:B--2---:R-:W-:-:S03]  /*9260*/  IMAD.WIDE R10, R28, 0x2, R10 ;  /* 0x000000021c0a7825 */ /* 0x004fc600078e020a */
[----:B------:R-:W2:Y:S01]  /*9270*/  LDG.E.U16 R27, desc[UR10][R6.64] ;  /* 0x0000000a061b7981 */ /* 0x000ea2000c1e1500 */
[----:B0-----:R-:W-:-:S04]  /*9280*/  IMAD.WIDE R2, R28, 0x2, R22 ;  /* 0x000000021c027825 */ /* 0x001fc800078e0216 */
[C---:B-1----:R-:W-:Y:S01]  /*9290*/  IMAD.WIDE R4, R28.reuse, 0x2, R14 ;  /* 0x000000021c047825 */ /* 0x042fe200078e020e */
[----:B------:R0:W2:Y:S05]  /*92a0*/  LDG.E.U16 R22, desc[UR10][R2.64] ;  /* 0x0000000a02167981 */ /* 0x0000aa000c1e1500 */
[----:B------:R-:W2:Y:S01]  /*92b0*/  LDG.E.U16 R4, desc[UR10][R4.64] ;  /* 0x0000000a04047981 */ /* 0x000ea2000c1e1500 */
[----:B0-----:R-:W-:-:S06]  /*92c0*/  IMAD.WIDE R2, R28, 0x2, R12 ;  /* 0x000000021c027825 */ /* 0x001fcc00078e020c */
[----:B------:R-:W2:Y:S04]  /*92d0*/  LDG.E.U16 R2, desc[UR10][R2.64] ;  /* 0x0000000a02027981 */ /* 0x000ea8000c1e1500 */
[----:B----4-:R0:W-:Y:S04]  /*92e0*/  STL [R1+0x18], R0 ;  /* 0x0000180001007387 */ /* 0x0101e80000100800 */
[----:B------:R1:W-:Y:S04]  /*92f0*/  STL [R1+0x3c], R29 ;  /* 0x00003c1d01007387 */ /* 0x0003e80000100800 */
[----:B------:R-:W4:Y:S04]  /*9300*/  LDL.64 R14, [R1+0x928] ;  /* 0x00092800010e7983 */ /* 0x000f280000100a00 */
[----:B0-----:R0:W2:Y:S04]  /*9310*/  LDG.E.U16 R0, desc[UR10][R10.64] ;  /* 0x0000000a0a007981 */ /* 0x0010a8000c1e1500 */
[----:B-1----:R1:W2:Y:S04]  /*9320*/  LDG.E.U16 R29, desc[UR10][R8.64] ;  /* 0x0000000a081d7981 */ /* 0x0022a8000c1e1500 */
[----:B------:R-:W2:Y:S01]  /*9330*/  LDL.64 R12, [R1+0x910] ;  /* 0x00091000010c7983 */ /* 0x000ea20000100a00 */
[----:B0-----:R-:W-:-:S03]  /*9340*/  IMAD.WIDE R10, R28, 0x2, R20 ;  /* 0x000000021c0a7825 */ /* 0x001fc600078e0214 */
[----:B------:R-:W2:Y:S01]  /*9350*/  LDL.64 R24, [R1+0x8f0] ;  /* 0x0008f00001187983 */ /* 0x000ea20000100a00 */
[----:B-1----:R-:W-:-:S03]  /*9360*/  IMAD.WIDE R8, R28, 0x2, R18 ;  /* 0x000000021c087825 */ /* 0x002fc600078e0212 */
[----:B------:R-:W2:Y:S04]  /*9370*/  LDG.E.U16 R23, desc[UR10][R10.64] ;  /* 0x0000000a0a177981 */ /* 0x000ea8000c1e1500 */
[----:B------:R-:W3:Y:S04]  /*9380*/  LDG.E.U16 R3, desc[UR10][R8.64] ;  /* 0x0000000a08037981 */ /* 0x000ee8000c1e1500 */
[----:B------:R-:W3:Y:S04]  /*9390*/  LDL.64 R20, [R1+0x8d0] ;  /* 0x0008d00001147983 */ /* 0x000ee80000100a00 */
[----:B------:R-:W3:Y:S01]  /*93a0*/  LDL.64 R18, [R1+0x8b0] ;  /* 0x0008b00001127983 */ /* 0x000ee20000100a00 */
[----:B-----5:R-:W-:-:S03]  /*93b0*/  IMAD.WIDE R6, R28, 0x2, R16 ;  /* 0x000000021c067825 */ /* 0x020fc600078e0210 */
[----:B--2---:R-:W-:Y:S04]  /*93c0*/  STL [R1+0x2f18], R23 ;  /* 0x002f181701007387 */ /* 0x004fe80000100800 */
[----:B------:R-:W-:Y:S04]  /*93d0*/  STL [R1+0x2f1c], R4 ;  /* 0x002f1c0401007387 */ /* 0x000fe80000100800 */
[----:B------:R-:W-:Y:S04]  /*93e0*/  STL [R1+0x2f20], R2 ;  /* 0x002f200201007387 */ /* 0x000fe80000100800 */
[----:B---3--:R-:W-:Y:S04]  /*93f0*/  STL [R1+0x2f24], R3 ;  /* 0x002f240301007387 */ /* 0x008fe80000100800 */
[----:B------:R0:W-:Y:S04]  /*9400*/  STL [R1+0x38], R0 ;  /* 0x0000380001007387 */ /* 0x0001e80000100800 */
[----:B0-----:R-:W2:Y:S01]  /*9410*/  LDG.E.U16 R0, desc[UR10][R6.64] ;  /* 0x0000000a06007981 */ /* 0x001ea2000c1e1500 */
[----:B------:R-:W-:-:S04]  /*9420*/  IMAD.WIDE R12, R28, 0x2, R12 ;  /* 0x000000021c0c7825 */ /* 0x000fc800078e020c */
[----:B------:R-:W-:-:S04]  /*9430*/  IMAD.WIDE R10, R28, 0x2, R24 ;  /* 0x000000021c0a7825 */ /* 0x000fc800078e0218 */
[C---:B------:R-:W-:Y:S02]  /*9440*/  IMAD.WIDE R8, R28.reuse, 0x2, R20 ;  /* 0x000000021c087825 */ /* 0x040fe400078e0214 */
[----:B------:R-:W3:Y:S02]  /*9450*/  LDG.E.U16 R20, desc[UR10][R10.64] ;  /* 0x0000000a0a147981 */ /* 0x000ee4000c1e1500 */
[C---:B----4-:R-:W-:Y:S02]  /*9460*/  IMAD.WIDE R14, R28.reuse, 0x2, R14 ;  /* 0x000000021c0e7825 */ /* 0x050fe400078e020e */
[----:B------:R-:W4:Y:S04]  /*9470*/  LDG.E.U16 R5, desc[UR10][R8.64] ;  /* 0x0000000a08057981 */ /* 0x000f28000c1e1500 */
[----:B------:R0:W5:Y:S04]  /*9480*/  LDG.E.U16 R4, desc[UR10][R14.64] ;  /* 0x0000000a0e047981 */ /* 0x000168000c1e1500 */
[----:B--2---:R-:W-:Y:S04]  /*9490*/  STL [R1+0x2f28], R0 ;  /* 0x002f280001007387 */ /* 0x004fe80000100800 */
[----:B------:R-:W2:Y:S04]  /*94a0*/  LDL.64 R16, [R1+0x890] ;  /* 0x0008900001107983 */ /* 0x000ea80000100a00 */
[----:B------:R-:W2:Y:S04]  /*94b0*/  LDL.64 R24, [R1+0x8e8] ;  /* 0x0008e80001187983 */ /* 0x000ea80000100a00 */
[----:B------:R-:W-:Y:S04]  /*94c0*/  STL [R1+0x14], R29 ;  /* 0x0000141d01007387 */ /* 0x000fe80000100800 */
[----:B------:R1:W-:Y:S04]  /*94d0*/  STL [R1+0x10], R27 ;  /* 0x0000101b01007387 */ /* 0x0003e80000100800 */
[----:B------:R-:W0:Y:S04]  /*94e0*/  LDL.64 R14, [R1+0x920] ;  /* 0x00092000010e7983 */ /* 0x000e280000100a00 */
[----:B-1----:R-:W2:Y:S04]  /*94f0*/  LDG.E.U16 R27, desc[UR10][R12.64] ;  /* 0x0000000a0c1b7981 */ /* 0x002ea8000c1e1500 */
[----:B------:R-:W-:Y:S04]  /*9500*/  STL [R1+0xc], R26 ;  /* 0x00000c1a01007387 */ /* 0x000fe80000100800 */
[----:B------:R-:W3:Y:S04]  /*9510*/  LDL.64 R2, [R1+0x8a8] ;  /* 0x0008a80001027983 */ /* 0x000ee80000100a00 */
[----:B------:R-:W-:Y:S04]  /*9520*/  STL [R1+0x4], R22 ;  /* 0x0000041601007387 */ /* 0x000fe80000100800 */
[----:B------:R-:W4:Y:S04]  /*9530*/  LDL.64 R12, [R1+0x908] ;  /* 0x00090800010c7983 */ /* 0x000f280000100a00 */
[----:B--2---:R1:W-:Y:S04]  /*9540*/  STL [R1+0x2f2c], R27 ;  /* 0x002f2c1b01007387 */ /* 0x0043e80000100800 */
[----:B------:R-:W2:Y:S04]  /*9550*/  LDL.64 R10, [R1+0x870] ;  /* 0x00087000010a7983 */ /* 0x000ea80000100a00 */
[----:B-1----:R-:W5:Y:S04]  /*9560*/  LDL.64 R26, [R1+0x8c8] ;  /* 0x0008c800011a7983 */ /* 0x002f680000100a00 */
[----:B---3--:R1:W-:Y:S04]  /*9570*/  STL [R1+0x2f30], R20 ;  /* 0x002f301401007387 */ /* 0x0083e80000100800 */
[----:B------:R-:W3:Y:S04]  /*9580*/  LDL.64 R22, [R1+0x888] ;  /* 0x0008880001167983 */ /* 0x000ee80000100a00 */
[----:B-1----:R-:W3:Y:S01]  /*9590*/  LDL.64 R20, [R1+0x868] ;  /* 0x0008680001147983 */ /* 0x002ee20000100a00 */
[----:B----4-:R-:W-:-:S04]  /*95a0*/  IMAD.WIDE R12, R28, 0x2, R12 ;  /* 0x000000021c0c7825 */ /* 0x010fc800078e020c */
[C---:B------:R-:W-:Y:S02]  /*95b0*/  IMAD.WIDE R6, R28.reuse, 0x2, R18 ;  /* 0x000000021c067825 */ /* 0x040fe400078e0212 */
[----:B------:R-:W4:Y:S02]  /*95c0*/  LDL.64 R18, [R1+0x900] ;  /* 0x0009000001127983 */ /* 0x000f240000100a00 */
[C---:B------:R-:W-:Y:S02]  /*95d0*/  IMAD.WIDE R16, R28.reuse, 0x2, R16 ;  /* 0x000000021c107825 */ /* 0x040fe400078e0210 */
[----:B------:R-:W4:Y:S04]  /*95e0*/  LDG.E.U16 R6, desc[UR10][R6.64] ;  /* 0x0000000a06067981 */ /* 0x000f28000c1e1500 */
[----:B------:R3:W4:Y:S01]  /*95f0*/  LDG.E.U16 R7, desc[UR10][R16.64] ;  /* 0x0000000a10077981 */ /* 0x000722000c1e1500 */
[----:B0-----:R-:W-:-:S05]  /*9600*/  IMAD.WIDE R14, R28, 0x2, R14 ;  /* 0x000000021c0e7825 */ /* 0x001fca00078e020e */
[----:B------:R-:W4:Y:S01]  /*9610*/  LDG.E.U16 R0, desc[UR10][R14.64] ;  /* 0x0000000a0e007981 */ /* 0x000f22000c1e1500 */
[----:B--2---:R-:W-:-:S04]  /*9620*/  IMAD.WIDE R8, R28, 0x2, R10 ;  /* 0x000000021c087825 */ /* 0x004fc800078e020a */
[C---:B------:R-:W-:Y:S02]  /*9630*/  IMAD.WIDE R10, R28.reuse, 0x2, R24 ;  /* 0x000000021c0a7825 */ /* 0x040fe400078e0218 */
[----:B------:R-:W2:Y:S04]  /*9640*/  LDG.E.U16 R8, desc[UR10][R8.64] ;  /* 0x0000000a08087981 */ /* 0x000ea8000c1e1500 */
[----:B------:R-:W2:Y:S04]  /*9650*/  LDG.E.U16 R25, desc[UR10][R12.64] ;  /* 0x0000000a0c197981 */ /* 0x000ea8000c1e1500 */
[----:B------:R5:W4:Y:S01]  /*9660*/  LDG.E.U16 R9, desc[UR10][R10.64] ;  /* 0x0000000a0a097981 */ /* 0x000b22000c1e1500 */
[----:B---3--:R-:W-:-:S04]  /*9670*/  IMAD.WIDE R16, R28, 0x2, R20 ;  /* 0x000000021c107825 */ /* 0x008fc800078e0214 */
[C---:B-----5:R-:W-:Y:S02]  /*9680*/  IMAD.WIDE R10, R28.reuse, 0x2, R26 ;  /* 0x000000021c0a7825 */ /* 0x060fe400078e021a */
[----:B------:R-:W3:Y:S04]  /*9690*/  LDG.E.U16 R26, desc[UR10][R16.64] ;  /* 0x0000000a101a7981 */ /* 0x000ee8000c1e1500 */
[----:B------:R-:W5:Y:S01]  /*96a0*/  LDG.E.U16 R21, desc[UR10][R10.64] ;  /* 0x0000000a0a157981 */ /* 0x000f62000c1e1500 */
[----:B------:R-:W-:-:S04]  /*96b0*/  IMAD.WIDE R12, R28, 0x2, R2 ;  /* 0x000000021c0c7825 */ /* 0x000fc800078e0202 */
[C---:B------:R-:W-:Y:S02]  /*96c0*/  IMAD.WIDE R14, R28.reuse, 0x2, R22 ;  /* 0x000000021c0e7825 */ /* 0x040fe400078e0216 */
[----:B------:R-:W3:Y:S04]  /*96d0*/  LDG.E.U16 R22, desc[UR10][R12.64] ;  /* 0x0000000a0c167981 */ /* 0x000ee8000c1e1500 */
[----:B------:R-:W3:Y:S04]  /*96e0*/  LDG.E.U16 R24, desc[UR10][R14.64] ;  /* 0x0000000a0e187981 */ /* 0x000ee8000c1e1500 */
[----:B--2---:R-:W-:Y:S04]  /*96f0*/  STL [R1+0x2f00], R25 ;  /* 0x002f001901007387 */ /* 0x004fe80000100800 */
[----:B----4-:R-:W-:Y:S04]  /*9700*/  STL [R1+0x2f04], R9 ;  /* 0x002f040901007387 */ /* 0x010fe80000100800 */
[----:B------:R-:W2:Y:S04]  /*9710*/  LDL.64 R2, [R1+0x860] ;  /* 0x0008600001027983 */ /* 0x000ea80000100a00 */
[----:B------:R-:W-:Y:S04]  /*9720*/  STL [R1+0x8], R4 ;  /* 0x0000080401007387 */ /* 0x000fe80000100800 */
[----:B------:R-:W4:Y:S04]  /*9730*/  LDL.64 R10, [R1+0x8e0] ;  /* 0x0008e000010a7983 */ /* 0x000f280000100a00 */
[----:B-----5:R0:W-:Y:S04]  /*9740*/  STL [R1+0x2f08], R21 ;  /* 0x002f081501007387 */ /* 0x0201e80000100800 */
[----:B------:R-:W5:Y:S04]  /*9750*/  LDL.64 R12, [R1+0x8c0] ;  /* 0x0008c000010c7983 */ /* 0x000f680000100a00 */
[----:B0-----:R-:W2:Y:S04]  /*9760*/  LDL.64 R20, [R1+0x880] ;  /* 0x0008800001147983 */ /* 0x001ea80000100a00 */
[----:B---3--:R0:W-:Y:S04]  /*9770*/  STL [R1+0x2f0c], R22 ;  /* 0x002f0c1601007387 */ /* 0x0081e80000100800 */
[----:B0-----:R-:W3:Y:S01]  /*9780*/  LDL.64 R22, [R1+0x8a0] ;  /* 0x0008a00001167983 */ /* 0x001ee20000100a00 */
[----:B------:R-:W-:-:S05]  /*9790*/  IMAD.WIDE R18, R28, 0x2, R18 ;  /* 0x000000021c127825 */ /* 0x000fca00078e0212 */
[----:B------:R0:W3:Y:S04]  /*97a0*/  LDG.E.U16 R29, desc[UR10][R18.64] ;  /* 0x0000000a121d7981 */ /* 0x0000e8000c1e1500 */
[----:B------:R-:W-:Y:S04]  /*97b0*/  STL [R1+0x2f10], R24 ;  /* 0x002f101801007387 */ /* 0x000fe80000100800 */
[----:B------:R-:W-:Y:S01]  /*97c0*/  STL [R1+0x2f14], R26 ;  /* 0x002f141a01007387 */ /* 0x000fe20000100800 */
[----:B----4-:R-:W-:-:S06]  /*97d0*/  IMAD.WIDE R10, R28, 0x2, R10 ;  /* 0x000000021c0a7825 */ /* 0x010fcc00078e020a */
[----:B------:R-:W4:Y:S01]  /*97e0*/  LDG.E.U16 R10, desc[UR10][R10.64] ;  /* 0x0000000a0a0a7981 */ /* 0x000f22000c1e1500 */
[----:B-----5:R-:W-:-:S04]  /*97f0*/  IMAD.WIDE R12, R28, 0x2, R12 ;  /* 0x000000021c0c7825 */ /* 0x020fc800078e020c */
[C---:B--2---:R-:W-:Y:S01]  /*9800*/  IMAD.WIDE R16, R28.reuse, 0x2, R20 ;  /* 0x000000021c107825 */ /* 0x044fe200078e0214 */
[----:B------:R-:W2:Y:S03]  /*9810*/  LDG.E.U16 R11, desc[UR10][R12.64] ;  /* 0x0000000a0c0b7981 */ /* 0x000ea6000c1e1500 */
[C---:B0-----:R-:W-:Y:S01]  /*9820*/  IMAD.WIDE R18, R28.reuse, 0x2, R2 ;  /* 0x000000021c127825 */ /* 0x041fe200078e0202 */
[----:B------:R-:W5:Y:S04]  /*9830*/  LDL.LU R20, [R1+0x2c] ;  /* 0x00002c0001147983 */ /* 0x000f680000300800 */
[----:B------:R-:W2:Y:S04]  /*9840*/  LDL.LU R27, [R1+0x28] ;  /* 0x00002800011b7983 */ /* 0x000ea80000300800 */
[----:B------:R0:W4:Y:S01]  /*9850*/  LDG.E.U16 R12, desc[UR10][R16.64] ;  /* 0x0000000a100c7981 */ /* 0x000122000c1e1500 */
[----:B---3--:R-:W-:-:S03]  /*9860*/  IMAD.WIDE R14, R28, 0x2, R22 ;  /* 0x000000021c0e7825 */ /* 0x008fc600078e0216 */
[----:B------:R1:W3:Y:S04]  /*9870*/  LDG.E.U16 R13, desc[UR10][R18.64] ;  /* 0x0000000a120d7981 */ /* 0x0002e8000c1e1500 */
[----:B------:R1:W3:Y:S01]  /*9880*/  LDG.E.U16 R14, desc[UR10][R14.64] ;  /* 0x0000000a0e0e7981 */ /* 0x0002e2000c1e1500 */
[----:B0-----:R-:W0:Y:S03]  /*9890*/  S2R R16, SR_TID.X ;  /* 0x0000000000107919 */ /* 0x001e260000002100 */
[----:B------:R1:W-:Y:S04]  /*98a0*/  STL [R1], R0 ;  /* 0x0000000001007387 */ /* 0x0003e80000100800 */
[----:B-1----:R-:W3:Y:S04]  /*98b0*/  LDL.LU R0, [R1+0x24] ;  /* 0x0000240001007983 */ /* 0x002ee80000300800 */
[----:B------:R-:W3:Y:S04]  /*98c0*/  LDL.LU R3, [R1+0x20] ;  /* 0x0000200001037983 */ /* 0x000ee80000300800 */
[----:B------:R-:W3:Y:S04]  /*98d0*/  LDL.LU R2, [R1+0x1c] ;  /* 0x00001c0001027983 */ /* 0x000ee80000300800 */
[----:B------:R-:W3:Y:S04]  /*98e0*/  LDL.LU R4, [R1+0x18] ;  /* 0x0000180001047983 */ /* 0x000ee80000300800 */
[----:B------:R-:W3:Y:S01]  /*98f0*/  LDL.LU R23, [R1+0x10] ;  /* 0x0000100001177983 */ /* 0x000ee20000300800 */
[C---:B0-----:R-:W-:Y:S01]  /*9900*/  IMAD.SHL.U32 R17, R16.reuse, 0x2, RZ ;  /* 0x0000000210117824 */ /* 0x041fe200078e00ff */
[----:B------:R-:W-:-:S02]  /*9910*/  LOP3.LUT R18, R16, 0xff, RZ, 0xc0, !PT ;  /* 0x000000ff10127812 */ /* 0x000fc400078ec0ff */
[--C-:B------:R-:W-:Y:S02]  /*9920*/  SHF.R.S32.HI R19, RZ, 0x8, R16.reuse ;  /* 0x00000008ff137819 */ /* 0x100fe40000011410 */
[----:B------:R-:W-:Y:S02]  /*9930*/  LOP3.LUT R15, R17, 0x10, RZ, 0xc0, !PT ;  /* 0x00000010110f7812 */ /* 0x000fe400078ec0ff */
[----:B------:R-:W-:Y:S02]  /*9940*/  SHF.L.U32 R18, R18, 0x1, RZ ;  /* 0x0000000112127819 */ /* 0x000fe400000006ff */
[----:B------:R-:W-:Y:S02]  /*9950*/  SGXT R19, R19, 0x1 ;  /* 0x000000011313781a */ /* 0x000fe40000000200 */
[----:B------:R-:W-:Y:S02]  /*9960*/  LOP3.LUT R28, R16, 0x7, RZ, 0xc0, !PT ;  /* 0x00000007101c7812 */ /* 0x000fe400078ec0ff */
[----:B------:R-:W-:-:S02]  /*9970*/  LOP3.LUT R16, R15, 0x1e0, R16, 0xf8, !PT ;  /* 0x000001e00f107812 */ /* 0x000fc400078ef810 */
[----:B------:R-:W-:Y:S02]  /*9980*/  LOP3.LUT R15, R18, 0x210, R19, 0x78, !PT ;  /* 0x00000210120f7812 */ /* 0x000fe400078e7813 */
[----:B------:R-:W3:Y:S01]  /*9990*/  LDL.LU R18, [R1+0x4c] ;  /* 0x00004c0001127983 */ /* 0x000ee20000300800 */
[----:B------:R-:W-:-:S03]  /*99a0*/  IMAD R28, R28, 0x210, RZ ;  /* 0x000002101c1c7824 */ /* 0x000fc600078e02ff */
[----:B------:R-:W4:Y:S04]  /*99b0*/  LDL.LU R19, [R1+0x30] ;  /* 0x0000300001137983 */ /* 0x000f280000300800 */
[----:B------:R-:W4:Y:S01]  /*99c0*/  LDL.LU R26, [R1+0x88] ;  /* 0x00008800011a7983 */ /* 0x000f220000300800 */
[----:B------:R-:W-:-:S03]  /*99d0*/  LOP3.LUT R16, R28, R16, RZ, 0x3c, !PT ;  /* 0x000000101c107212 */ /* 0x000fc600078e3cff */
[----:B------:R-:W4:Y:S01]  /*99e0*/  LDL.LU R24, [R1+0x78] ;  /* 0x0000780001187983 */ /* 0x000f220000300800 */
[----:B------:R-:W-:-:S03]  /*99f0*/  LOP3.LUT R28, R28, 0x30, R17, 0x78, !PT ;  /* 0x000000301c1c7812 */ /* 0x000fc600078e7811 */
[----:B------:R-:W4:Y:S04]  /*9a00*/  LDL.LU R22, [R1+0x74] ;  /* 0x0000740001167983 */ /* 0x000f280000300800 */
[----:B------:R-:W4:Y:S04]  /*9a10*/  LDL.LU R21, [R1+0x64] ;  /* 0x0000640001157983 */ /* 0x000f280000300800 */
[----:B------:R-:W4:Y:S04]  /*9a20*/  LDL.LU R9, [R1+0x60] ;  /* 0x0000600001097983 */ /* 0x000f280000300800 */
[----:B------:R-:W4:Y:S04]  /*9a30*/  LDL.LU R25, [R1+0x58] ;  /* 0x0000580001197983 */ /* 0x000f280000300800 */
[----:B------:R-:W4:Y:S01]  /*9a40*/  LDL.LU R17, [R1+0x34] ;  /* 0x0000340001117983 */ /* 0x000f220000300800 */
[----:B------:R-:W0:Y:S01]  /*9a50*/  S2UR UR8, SR_CgaCtaId ;  /* 0x00000000000879c3 */ /* 0x000e220000008800 */
[----:B------:R-:W-:-:S02]  /*9a60*/  UMOV UR7, 0x400 ;  /* 0x0000040000077882 */ /* 0x000fc40000000000 */
[----:B0-----:R-:W-:-:S05]  /*9a70*/  ULEA UR7, UR8, UR7, 0x18 ;  /* 0x0000000708077291 */ /* 0x001fca000f8ec0ff */
[----:B------:R-:W-:Y:S06]  /*9a80*/  BAR.SYNC.DEFER_BLOCKING 0x0 ;  /* 0x0000000000007b1d */ /* 0x000fec0000010000 */
[----:B-----5:R-:W-:Y:S04]  /*9a90*/  STS.U16 [R15+UR7+0x23000], R20 ;  /* 0x023000140f007988 */ /* 0x020fe80008000407 */
[----:B--2---:R-:W-:Y:S04]  /*9aa0*/  STS.U16 [R15+UR7+0x24000], R27 ;  /* 0x0240001b0f007988 */ /* 0x004fe80008000407 */
[----:B---3--:R0:W-:Y:S02]  /*9ab0*/  STS.U16 [R15+UR7+0x20000], R18 ;  /* 0x020000120f007988 */ /* 0x0081e40008000407 */
[----:B0-----:R-:W0:Y:S02]  /*9ac0*/  S2R R18, SR_TID.X ;  /* 0x0000000000127919 */ /* 0x001e240000002100 */
[----:B----4-:R-:W-:Y:S04]  /*9ad0*/  STS.U16 [R15+UR7+0x22000], R19 ;  /* 0x022000130f007988 */ /* 0x010fe80008000407 */
[----:B------:R-:W-:Y:S04]  /*9ae0*/  STS.U16 [R15+UR7+0x25000], R0 ;  /* 0x025000000f007988 */ /* 0x000fe80008000407 */
[----:B------:R-:W-:Y:S01]  /*9af0*/  STS.U16 [R15+UR7+0x26000], R3 ;  /* 0x026000030f007988 */ /* 0x000fe20008000407 */
[----:B0-----:R-:W-:-:S05]  /*9b00*/  IMAD.SHL.U32 R18, R18, 0x100, RZ ;  /* 0x0000010012127824 */ /* 0x001fca00078e00ff */
[----:B------:R-:W-:-:S04]  /*9b10*/  LOP3.LUT R18, R18, 0x1000, RZ, 0xc0, !PT ;  /* 0x0000100012127812 */ /* 0x000fc800078ec0ff */
[----:B------:R-:W-:Y:S02]  /*9b20*/  IADD3 R18, PT, PT, R16, UR7, R18 ;  /* 0x0000000710127c10 */ /* 0x000fe4000fffe012 */
[----:B------:R-:W2:Y:S04]  /*9b30*/  LDL.LU R16, [R1+0x4] ;  /* 0x0000040001107983 */ /* 0x000ea80000300800 */
[----:B------:R0:W-:Y:S04]  /*9b40*/  STL [R1+0x294], R18 ;  /* 0x0002941201007387 */ /* 0x0001e80000100800 */
[----:B------:R1:W-:Y:S04]  /*9b50*/  STS.U16 [R15+UR7+0x21000], R17 ;  /* 0x021000110f007988 */ /* 0x0003e80008000407 */
[----:B0-----:R-:W3:Y:S04]  /*9b60*/  LDL.LU R18, [R1+0x48] ;  /* 0x0000480001127983 */ /* 0x001ee80000300800 */
[----:B-1----:R-:W4:Y:S04]  /*9b70*/  LDL.LU R17, [R1+0x3c] ;  /* 0x00003c0001117983 */ /* 0x002f280000300800 */
[----:B------:R-:W5:Y:S04]  /*9b80*/  LDL.LU R19, [R1+0xc] ;  /* 0x00000c0001137983 */ /* 0x000f680000300800 */
[----:B------:R-:W3:Y:S04]  /*9b90*/  LDL.LU R20, [R1+0x2f30] ;  /* 0x002f300001147983 */ /* 0x000ee80000300800 */
[----:B------:R-:W3:Y:S04]  /*9ba0*/  LDL.LU R27, [R1+0x2f2c] ;  /* 0x002f2c00011b7983 */ /* 0x000ee80000300800 */
[----:B------:R-:W3:Y:S04]  /*9bb0*/  LDL.LU R0, [R1+0x2f28] ;  /* 0x002f280001007983 */ /* 0x000ee80000300800 */
[----:B------:R-:W4:Y:S04]  /*9bc0*/  LDL.LU R3, [R1+0x2f24] ;  /* 0x002f240001037983 */ /* 0x000f280000300800 */
[----:B------:R0:W-:Y:S04]  /*9bd0*/  STS.U16 [R15+UR7+0x27000], R2 ;  /* 0x027000020f007988 */ /* 0x0001e80008000407 */
[----:B------:R1:W-:Y:S04]  /*9be0*/  STS.U16 [R15+UR7+0x28000], R4 ;  /* 0x028000040f007988 */ /* 0x0003e80008000407 */
[----:B------:R1:W-:Y:S04]  /*9bf0*/  STS.U16 [R15+UR7+0x29000], R23 ;  /* 0x029000170f007988 */ /* 0x0003e80008000407 */
[----:B0-----:R-:W5:Y:S04]  /*9c00*/  LDL.LU R2, [R1+0x2f20] ;  /* 0x002f200001027983 */ /* 0x001f680000300800 */
[----:B-1----:R-:W5:Y:S04]  /*9c10*/  LDL.LU R4, [R1+0x2f1c] ;  /* 0x002f1c0001047983 */ /* 0x002f680000300800 */
[----:B------:R-:W5:Y:S04]  /*9c20*/  LDL.LU R23, [R1+0x2f18] ;  /* 0x002f180001177983 */ /* 0x000f680000300800 */
[----:B--2---:R0:W-:Y:S02]  /*9c30*/  STS.U16 [R15+UR7+0x2a000], R16 ;  /* 0x02a000100f007988 */ /* 0x0041e40008000407 */
[----:B0-----:R-:W-:-:S02]  /*9c40*/  LOP3.LUT R16, R15, 0x20, RZ, 0x3c, !PT ;  /* 0x000000200f107812 */ /* 0x001fc400078e3cff */
[----:B---3--:R-:W-:Y:S04]  /*9c50*/  STS.U16 [R15+UR7+0x2f000], R0 ;  /* 0x02f000000f007988 */ /* 0x008fe80008000407 */
[----:B----4-:R-:W-:Y:S04]  /*9c60*/  STS.U16 [R15+UR7+0x2e000], R3 ;  /* 0x02e000030f007988 */ /* 0x010fe80008000407 */
[----:B-----5:R0:W-:Y:S04]  /*9c70*/  STS.U16 [R15+UR7+0x2b000], R23 ;  /* 0x02b000170f007988 */ /* 0x0201e80008000407 */
[----:B0-----:R-:W2:Y:S04]  /*9c80*/  LDL.LU R23, [R1+0x54] ;  /* 0x0000540001177983 */ /* 0x001ea80000300800 */
[----:B------:R-:W-:Y:S04]  /*9c90*/  STS.U16 [R15+UR7+0x2c000], R4 ;  /* 0x02c000040f007988 */ /* 0x000fe80008000407 */
[----:B------:R-:W-:Y:S04]  /*9ca0*/  STS.U16 [R15+UR7+0x2d000], R2 ;  /* 0x02d000020f007988 */ /* 0x000fe80008000407 */
[----:B------:R0:W-:Y:S04]  /*9cb0*/  STS.U16 [R16+UR7+0x20400], R26 ;  /* 0x0204001a10007988 */ /* 0x0001e80008000407 */
[----:B------:R1:W-:Y:S04]  /*9cc0*/  STS.U16 [R16+UR7+0x21400], R24 ;  /* 0x0214001810007988 */ /* 0x0003e80008000407 */
[----:B------:R3:W-:Y:S04]  /*9cd0*/  STS.U16 [R16+UR7+0x22400], R22 ;  /* 0x0224001610007988 */ /* 0x0007e80008000407 */
[----:B0-----:R-:W4:Y:S04]  /*9ce0*/  LDL.LU R26, [R1+0xa0] ;  /* 0x0000a000011a7983 */ /* 0x001f280000300800 */
[----:B-1----:R-:W5:Y:S04]  /*9cf0*/  LDL.LU R24, [R1+0x98] ;  /* 0x0000980001187983 */ /* 0x002f680000300800 */
[----:B------:R0:W-:Y:S04]  /*9d00*/  STS.U16 [R16+UR7+0x23400], R21 ;  /* 0x0234001510007988 */ /* 0x0001e80008000407 */
[----:B---3--:R-:W3:Y:S04]  /*9d10*/  LDL.LU R22, [R1+0x90] ;  /* 0x0000900001167983 */ /* 0x008ee80000300800 */
[----:B------:R1:W-:Y:S04]  /*9d20*/  STS.U16 [R16+UR7+0x24400], R9 ;  /* 0x0244000910007988 */ /* 0x0003e80008000407 */
[----:B0-----:R-:W3:Y:S04]  /*9d30*/  LDL.LU R21, [R1+0x84] ;  /* 0x0000840001157983 */ /* 0x001ee80000300800 */
[----:B------:R0:W-:Y:S04]  /*9d40*/  STS.U16 [R16+UR7+0x25400], R25 ;  /* 0x0254001910007988 */ /* 0x0001e80008000407 */
[----:B-1----:R-:W3:Y:S04]  /*9d50*/  LDL.LU R9, [R1+0x7c] ;  /* 0x00007c0001097983 */ /* 0x002ee80000300800 */
[----:B0-----:R-:W3:Y:S04]  /*9d60*/  LDL.LU R25, [R1+0x6c] ;  /* 0x00006c0001197983 */ /* 0x001ee80000300800 */
[----:B------:R-:W3:Y:S04]  /*9d70*/  LDL.LU R2, [R1+0x8] ;  /* 0x0000080001027983 */ /* 0x000ee80000300800 */
[----:B------:R-:W3:Y:S04]  /*9d80*/  LDL.LU R3, [R1+0x70] ;  /* 0x0000700001037983 */ /* 0x000ee80000300800 */
[----:B------:R-:W3:Y:S04]  /*9d90*/  LDL.LU R4, [R1+0x68] ;  /* 0x0000680001047983 */ /* 0x000ee80000300800 */
[----:B------:R-:W-:Y:S04]  /*9da0*/  STS.U16 [R16+UR7+0x27400], R18 ;  /* 0x0274001210007988 */ /* 0x000fe80008000407 */
[----:B------:R-:W-:Y:S01]  /*9db0*/  STS.U16 [R16+UR7+0x28400], R17 ;  /* 0x0284001110007988 */ /* 0x000fe20008000407 */
[----:B------:R-:W-:-:S03]  /*9dc0*/  LOP3.LUT R0, R15, 0x40, RZ, 0x3c, !PT ;  /* 0x000000400f007812 */ /* 0x000fc600078e3cff */
[----:B------:R-:W-:Y:S04]  /*9dd0*/  STS.U16 [R16+UR7+0x29400], R19 ;  /* 0x0294001310007988 */ /* 0x000fe80008000407 */
[----:B------:R-:W-:Y:S04]  /*9de0*/  STS.U16 [R16+UR7+0x2a400], R27 ;  /* 0x02a4001b10007988 */ /* 0x000fe80008000407 */
[----:B------:R-:W-:Y:S04]  /*9df0*/  STS.U16 [R16+UR7+0x2b400], R20 ;  /* 0x02b4001410007988 */ /* 0x000fe80008000407 */
[----:B------:R-:W-:Y:S04]  /*9e00*/  STS.U16 [R16+UR7+0x2c400], R5 ;  /* 0x02c4000510007988 */ /* 0x000fe80008000407 */
[----:B------:R-:W-:Y:S04]  /*9e10*/  STS.U16 [R16+UR7+0x2d400], R6 ;  /* 0x02d4000610007988 */ /* 0x000fe80008000407 */
[----:B------:R-:W-:Y:S04]  /*9e20*/  STS.U16 [R16+UR7+0x2e400], R7 ;  /* 0x02e4000710007988 */ /* 0x000fe80008000407 */
[----:B------:R-:W-:Y:S04]  /*9e30*/  STS.U16 [R16+UR7+0x2f400], R8 ;  /* 0x02f4000810007988 */ /* 0x000fe80008000407 */
[----:B--2---:R0:W-:Y:S04]  /*9e40*/  STS.U16 [R16+UR7+0x26400], R23 ;  /* 0x0264001710007988 */ /* 0x0041e80008000407 */
[----:B0-----:R-:W2:Y:S04]  /*9e50*/  LDL.LU R23, [R1+0x50] ;  /* 0x0000500001177983 */ /* 0x001ea80000300800 */
[----:B------:R-:W2:Y:S04]  /*9e60*/  LDL.LU R18, [R1+0x40] ;  /* 0x0000400001127983 */ /* 0x000ea80000300800 */
[----:B------:R-:W2:Y:S04]  /*9e70*/  LDL.LU R17, [R1+0x14] ;  /* 0x0000140001117983 */ /* 0x000ea80000300800 */
[----:B------:R-:W2:Y:S04]  /*9e80*/  LDL.LU R19, [R1] ;  /* 0x0000000001137983 */ /* 0x000ea80000300800 */
[----:B------:R-:W2:Y:S04]  /*9e90*/  LDL.LU R27, [R1+0x80] ;  /* 0x00008000011b7983 */ /* 0x000ea80000300800 */
[----:B------:R-:W2:Y:S04]  /*9ea0*/  LDL.LU R20, [R1+0x8c] ;  /* 0x00008c0001147983 */ /* 0x000ea80000300800 */
[----:B------:R-:W2:Y:S04]  /*9eb0*/  LDL.LU R5, [R1+0x94] ;  /* 0x0000940001057983 */ /* 0x000ea80000300800 */
[----:B------:R-:W2:Y:S04]  /*9ec0*/  LDL.LU R6, [R1+0x9c] ;  /* 0x00009c0001067983 */ /* 0x000ea80000300800 */
[----:B------:R-:W2:Y:S04]  /*9ed0*/  LDL.LU R7, [R1+0x38] ;  /* 0x0000380001077983 */ /* 0x000ea80000300800 */
[----:B------:R-:W2:Y:S04]  /*9ee0*/  LDL.LU R8, [R1+0x5c] ;  /* 0x00005c0001087983 */ /* 0x000ea80000300800 */
[----:B------:R-:W2:Y:S04]  /*9ef0*/  LDL.LU R16, [R1+0x44] ;  /* 0x0000440001107983 */ /* 0x000ea80000300800 */
[----:B----4-:R0:W-:Y:S04]  /*9f00*/  STS.U16 [R0+UR7+0x20800], R26 ;  /* 0x0208001a00007988 */ /* 0x0101e80008000407 */
[----:B-----5:R1:W-:Y:S04]  /*9f10*/  STS.U16 [R0+UR7+0x21800], R24 ;  /* 0x0218001800007988 */ /* 0x0203e80008000407 */
[----:B---3--:R3:W-:Y:S04]  /*9f20*/  STS.U16 [R0+UR7+0x22800], R22 ;  /* 0x0228001600007988 */ /* 0x0087e80008000407 */
[----:B0-----:R-:W4:Y:S04]  /*9f30*/  LDL.LU R26, [R1+0x2f14] ;  /* 0x002f1400011a7983 */ /* 0x001f280000300800 */
[----:B-1----:R-:W5:Y:S04]  /*9f40*/  LDL.LU R24, [R1+0x2f10] ;  /* 0x002f100001187983 */ /* 0x002f680000300800 */
[----:B---3--:R-:W3:Y:S04]  /*9f50*/  LDL.LU R22, [R1+0x2f0c] ;  /* 0x002f0c0001167983 */ /* 0x008ee80000300800 */
[----:B------:R0:W-:Y:S04]  /*9f60*/  STS.U16 [R0+UR7+0x23800], R21 ;  /* 0x0238001500007988 */ /* 0x0001e80008000407 */
[----:B------:R1:W-:Y:S04]  /*9f70*/  STS.U16 [R0+UR7+0x24800], R9 ;  /* 0x0248000900007988 */ /* 0x0003e80008000407 */
[----:B------:R1:W-:Y:S04]  /*9f80*/  STS.U16 [R0+UR7+0x25800], R25 ;  /* 0x0258001900007988 */ /* 0x0003e80008000407 */
[----:B0-----:R-:W3:Y:S04]  /*9f90*/  LDL.LU R21, [R1+0x2f08] ;  /* 0x002f080001157983 */ /* 0x001ee80000300800 */
[----:B-1----:R-:W3:Y:S04]  /*9fa0*/  LDL.LU R9, [R1+0x2f04] ;  /* 0x002f040001097983 */ /* 0x002ee80000300800 */
[----:B------:R-:W3:Y:S04]  /*9fb0*/  LDL.LU R25, [R1+0x2f00] ;  /* 0x002f000001197983 */ /* 0x000ee80000300800 */
[----:B------:R0:W-:Y:S02]  /*9fc0*/  STS.U16 [R0+UR7+0x29800], R2 ;  /* 0x0298000200007988 */ /* 0x0001e40008000407 */
[----:B0-----:R-:W-:-:S02]  /*9fd0*/  LOP3.LUT R2, R15, 0x60, RZ, 0x3c, !PT ;  /* 0x000000600f027812 */ /* 0x001fc400078e3cff */
[----:B--2---:R-:W-:Y:S04]  /*9fe0*/  STS.U16 [R0+UR7+0x28800], R7 ;  /* 0x0288000700007988 */ /* 0x004fe80008000407 */
[----:B------:R-:W-:Y:S04]  /*9ff0*/  STS.U16 [R0+UR7+0x26800], R8 ;  /* 0x0268000800007988 */ /* 0x000fe80008000407 */
[----:B------:R-:W-:Y:S04]  /*a000*/  STS.U16 [R0+UR7+0x27800], R16 ;  /* 0x0278001000007988 */ /* 0x000fe80008000407 */
[----:B----4-:R-:W-:Y:S04]  /*a010*/  STS.U16 [R0+UR7+0x2f800], R26 ;  /* 0x02f8001a00007988 */ /* 0x010fe80008000407 */
[----:B-----5:R-:W-:Y:S04]  /*a020*/  STS.U16 [R0+UR7+0x2e800], R24 ;  /* 0x02e8001800007988 */ /* 0x020fe80008000407 */
[----:B---3--:R-:W-:Y:S04]  /*a030*/  STS.U16 [R0+UR7+0x2d800], R22 ;  /* 0x02d8001600007988 */ /* 0x008fe80008000407 */
[----:B------:R-:W-:Y:S04]  /*a040*/  STS.U16 [R0+UR7+0x2c800], R21 ;  /* 0x02c8001500007988 */ /* 0x000fe80008000407 */
[----:B------:R-:W-:Y:S04]  /*a050*/  STS.U16 [R0+UR7+0x2b800], R9 ;  /* 0x02b8000900007988 */ /* 0x000fe80008000407 */
[----:B------:R-:W-:Y:S04]  /*a060*/  STS.U16 [R0+UR7+0x2a800], R25 ;  /* 0x02a8001900007988 */ /* 0x000fe80008000407 */
[----:B------:R0:W-:Y:S04]  /*a070*/  STS.U16 [R2+UR7+0x2ac00], R29 ;  /* 0x02ac001d02007988 */ /* 0x0001e80008000407 */
[----:B0-----:R-:W2:Y:S04]  /*a080*/  LDL R29, [R1+0x294] ;  /* 0x00029400011d7983 */ /* 0x001ea80000100800 */
        /* <DEDUP_REMOVED lines=14> */
[----:B------:R-:W-:Y:S01]  /*a170*/  STS.U16 [R2+UR7+0x2fc00], R13 ;  /* 0x02fc000d02007988 */ /* 0x000fe20008000407 */
[----:B------:R-:W-:Y:S06]  /*a180*/  BAR.SYNC.DEFER_BLOCKING 0x0 ;  /* 0x0000000000007b1d */ /* 0x000fec0000010000 */
[----:B------:R-:W0:Y:S04]  /*a190*/  LDSM.16.M88.4 R20, [R28+UR7+0x22000] ;  /* 0x022000071c14783b */ /* 0x000e280008000200 */
[----:B------:R-:W-:Y:S04]  /*a1a0*/  LDSM.16.M88.4 R16, [R28+UR7+0x20000] ;  /* 0x020000071c10783b */ /* 0x000fe80008000200 */
[----:B------:R-:W-:Y:S01]  /*a1b0*/  LDSM.16.M88.4 R4, [R28+UR7+0x21000] ;  /* 0x021000071c04783b */ /* 0x000fe20008000200 */
[----:B0-----:R-:W-:Y:S01]  /*a1c0*/  IMAD.MOV.U32 R2, RZ, RZ, R20 ;  /* 0x000000ffff027224 */ /* 0x001fe200078e0014 */
[----:B------:R-:W-:-:S02]  /*a1d0*/  MOV R0, R21 ;  /* 0x0000001500007202 */ /* 0x000fc40000000f00 */
[----:B--2---:R-:W0:Y:S04]  /*a1e0*/  LDSM.16.MT88.4 R8, [R29+0x2000] ;  /* 0x002000001d08783b */ /* 0x004e280000004200 */
[----:B------:R-:W-:Y:S04]  /*a1f0*/  LDSM.16.MT88.4 R12, [R29] ;  /* 0x000000001d0c783b */ /* 0x000fe80000004200 */
[----:B0-----:R-:W-:Y:S04]  /*a200*/  STL.64 [R1+0x2ef8], R10 ;  /* 0x002ef80a01007387 */ /* 0x001fe80000100a00 */
[----:B------:R-:W-:Y:S04]  /*a210*/  STL.64 [R1+0x2ef0], R8 ;  /* 0x002ef00801007387 */ /* 0x000fe80000100a00 */
[----:B------:R-:W0:Y:S04]  /*a220*/  LDSM.16.M88.4 R8, [R28+UR7+0x23000] ;  /* 0x023000071c08783b */ /* 0x000e280008000200 */
[----:B------:R1:W-:Y:S04]  /*a230*/  STL [R1+0x2e78], R29 ;  /* 0x002e781d01007387 */ /* 0x0003e80000100800 */
[----:B------:R-:W-:Y:S04]  /*a240*/  STL.64 [R1+0x38], R22 ;  /* 0x0000381601007387 */ /* 0x000fe80000100a00 */
[----:B0-----:R-:W-:Y:S01]  /*a250*/  STL [R1+0x20], R8 ;  /* 0x0000200801007387 */ /* 0x001fe20000100800 */
[----:B------:R-:W-:-:S02]  /*a260*/  IMAD.MOV.U32 R3, RZ, RZ, R9 ;  /* 0x000000ffff037224 */ /* 0x000fc400078e0009 */
[----:B-1----:R-:W-:Y:S01]  /*a270*/  IMAD.MOV.U32 R29, RZ, RZ, R11 ;  /* 0x000000ffff1d7224 */ /* 0x002fe200078e000b */
[----:B------:R-:W-:Y:S04]  /*a280*/  STL [R1+0x28], R10 ;  /* 0x0000280a01007387 */ /* 0x000fe80000100800 */
[----:B------:R-:W0:Y:S01]  /*a290*/  LDSM.16.M88.4 R8, [R28+UR7+0x24000] ;  /* 0x024000071c08783b */ /* 0x000e220008000200 */
[----:B------:R-:W-:Y:S01]  /*a2a0*/  HMMA.16816.F32 R24, R12, R16, RZ ;  /* 0x000000100c18723c */ /* 0x000fe200000018ff */
[----:B------:R-:W-:Y:S01]  /*a2b0*/  MOV R16, R2 ;  /* 0x0000000200107202 */ /* 0x000fe20000000f00 */
[----:B------:R-:W-:Y:S02]  /*a2c0*/  IMAD.MOV.U32 R17, RZ, RZ, R0 ;  /* 0x000000ffff117224 */ /* 0x000fe400078e0000 */
[----:B0-----:R-:W-:Y:S01]  /*a2d0*/  IMAD.MOV.U32 R2, RZ, RZ, R8 ;  /* 0x000000ffff027224 */ /* 0x001fe200078e0008 */
[----:B------:R-:W-:Y:S01]  /*a2e0*/  STL.64 [R1+0x18], R10 ;  /* 0x0000180a01007387 */ /* 0x000fe20000100a00 */
[----:B------:R-:W-:-:S03]  /*a2f0*/  MOV R0, R9 ;  /* 0x0000000900007202 */ /* 0x000fc60000000f00 */
[----:B------:R-:W0:Y:S01]  /*a300*/  LDSM.16.M88.4 R8, [R28+UR7+0x25000] ;  /* 0x025000071c08783b */ /* 0x000e220008000200 */
[----:B------:R-:W-:Y:S01]  /*a310*/  HMMA.16816.F32 R20, R12, R4, RZ ;  /* 0x000000040c14723c */ /* 0x000fe200000018ff */
[----:B------:R-:W-:Y:S02]  /*a320*/  IMAD.MOV.U32 R4, RZ, RZ, R2 ;  /* 0x000000ffff047224 */ /* 0x000fe400078e0002 */
[----:B------:R-:W-:Y:S01]  /*a330*/  IMAD.MOV.U32 R5, RZ, RZ, R0 ;  /* 0x000000ffff057224 */ /* 0x000fe200078e0000 */
[----:B0-----:R0:W-:Y:S01]  /*a340*/  STL.64 [R1+0x8], R10 ;  /* 0x0000080a01007387 */ /* 0x0011e20000100a00 */
[----:B------:R-:W-:Y:S01]  /*a350*/  MOV R2, R8 ;  /* 0x0000000800027202 */ /* 0x000fe20000000f00 */
[----:B------:R-:W-:Y:S02]  /*a360*/  IMAD.MOV.U32 R0, RZ, RZ, R9 ;  /* 0x000000ffff007224 */ /* 0x000fe400078e0009 */
[----:B0-----:R-:W2:Y:S04]  /*a370*/  LDL.LU.64 R10, [R1+0x2ef8] ;  /* 0x002ef800010a7983 */ /* 0x001ea80000300a00 */
[----:B------:R-:W2:Y:S02]  /*a380*/  LDL.LU.64 R8, [R1+0x2ef0] ;  /* 0x002ef00001087983 */ /* 0x000ea40000300a00 */
[----:B--2---:R-:W-:-:S15]  /*a390*/  HMMA.16816.F32 R24, R8, R18, R24 ;  /* 0x000000120818723c */ /* 0x004fde0000001818 */
[----:B------:R-:W-:-:S04]  /*a3a0*/  NOP ;  /* 0x0000000000007918 */ /* 0x000fc80000000000 */
[----:B------:R0:W-:Y:S04]  /*a3b0*/  STL.64 [R1+0x110], R24 ;  /* 0x0001101801007387 */ /* 0x0001e80000100a00 */
[----:B------:R-:W-:Y:S01]  /*a3c0*/  STL.64 [R1+0x118], R26 ;  /* 0x0001181a01007387 */ /* 0x000fe20000100a00 */
[----:B0-----:R-:W-:Y:S01]  /*a3d0*/  IMAD.MOV.U32 R24, RZ, RZ, R4 ;  /* 0x000000ffff187224 */ /* 0x001fe200078e0004 */
[----:B------:R-:W-:Y:S02]  /*a3e0*/  MOV R25, R5 ;  /* 0x0000000500197202 */ /* 0x000fe40000000f00 */
[----:B------:R-:W-:Y:S01]  /*a3f0*/  HMMA.16816.F32 R4, R8, R6, R20 ;  /* 0x000000060804723c */ /* 0x000fe20000001814 */
[----:B------:R-:W2:-:S15]  /*a400*/  LDL.LU R20, [R1+0x20] ;  /* 0x0000200001147983 */ /* 0x000e9e0000300800 */
[----:B------:R-:W-:-:S03]  /*a410*/  NOP ;  /* 0x0000000000007918 */ /* 0x000fc60000000000 */
[----:B------:R-:W-:Y:S04]  /*a420*/  STL.64 [R1+0x100], R4 ;  /* 0x0001000401007387 */ /* 0x000fe80000100a00 */
[----:B------:R-:W-:Y:S04]  /*a430*/  STL.64 [R1+0x108], R6 ;  /* 0x0001080601007387 */ /* 0x000fe80000100a00 */
[----:B------:R-:W-:Y:S04]  /*a440*/  STL.64 [R1+0x2ee8], R10 ;  /* 0x002ee80a01007387 */ /* 0x000fe80000100a00 */
[----:B------:R-:W-:Y:S04]  /*a450*/  STL.64 [R1+0x2ee0], R8 ;  /* 0x002ee00801007387 */ /* 0x000fe80000100a00 */
[----:B------:R-:W0:Y:S04]  /*a460*/  LDSM.16.M88.4 R8, [R28+UR7+0x26000] ;  /* 0x026000071c08783b */ /* 0x000e280008000200 */
[----:B0-----:R-:W-:Y:S04]  /*a470*/  STL.64 [R1+0x60], R8 ;  /* 0x0000600801007387 */ /* 0x001fe80000100a00 */
[----:B------:R-:W-:Y:S04]  /*a480*/  STL.64 [R1+0x68], R10 ;  /* 0x0000680a01007387 */ /* 0x000fe80000100a00 */
[----:B------:R-:W0:Y:S04]  /*a490*/  LDSM.16.M88.4 R8, [R28+UR7+0x27000] ;  /* 0x027000071c08783b */ /* 0x000e280008000200 */
[----:B0-----:R-:W-:Y:S04]  /*a4a0*/  STL.64 [R1+0x40], R8 ;  /* 0x0000400801007387 */ /* 0x001fe80000100a00 */
[----:B------:R-:W-:Y:S04]  /*a4b0*/  STL.64 [R1+0x48], R10 ;  /* 0x0000480a01007387 */ /* 0x000fe80000100a00 */
[----:B------:R-:W0:Y:S01]  /*a4c0*/  LDSM.16.M88.4 R8, [R28+UR7+0x28000] ;  /* 0x028000071c08783b */ /* 0x000e220008000200 */
[----:B------:R-:W-:-:S02]  /*a4d0*/  IMAD.MOV.U32 R21, RZ, RZ, R3 ;  /* 0x000000ffff157224 */ /* 0x000fc400078e0003 */
[----:B------:R-:W-:Y:S02]  /*a4e0*/  IMAD.MOV.U32 R4, RZ, RZ, R2 ;  /* 0x000000ffff047224 */ /* 0x000fe400078e0002 */
[----:B0-----:R-:W-:Y:S01]  /*a4f0*/  IMAD.MOV.U32 R3, RZ, RZ, R10 ;  /* 0x000000ffff037224 */ /* 0x001fe200078e000a */
[----:B------:R-:W-:Y:S01]  /*a500*/  STL.64 [R1+0x90], R8 ;  /* 0x0000900801007387 */ /* 0x000fe20000100a00 */
[----:B------:R-:W-:-:S03]  /*a510*/  IMAD.MOV.U32 R2, RZ, RZ, R11 ;  /* 0x000000ffff027224 */ /* 0x000fc600078e000b */
[----:B------:R-:W0:Y:S04]  /*a520*/  LDSM.16.M88.4 R8, [R28+UR7+0x29000] ;  /* 0x029000071c08783b */ /* 0x000e280008000200 */
[----:B------:R-:W-:Y:S04]  /*a530*/  STL [R1+0x2e80], R2 ;  /* 0x002e800201007387 */ /* 0x000fe80000100800 */
[----:B------:R-:W-:Y:S04]  /*a540*/  STL [R1+0x2e7c], R3 ;  /* 0x002e7c0301007387 */ /* 0x000fe80000100800 */
[----:B0-----:R-:W-:Y:S04]  /*a550*/  STL.64 [R1+0x80], R8 ;  /* 0x0000800801007387 */ /* 0x001fe80000100a00 */
[----:B------:R-:W-:Y:S04]  /*a560*/  STL.64 [R1+0x88], R10 ;  /* 0x0000880a01007387 */ /* 0x000fe80000100a00 */
[----:B------:R-:W0:Y:S01]  /*a570*/  LDSM.16.M88.4 R8, [R28+UR7+0x2a000] ;  /* 0x02a000071c08783b */ /* 0x000e220008000200 */
[----:B------:R-:W-:Y:S01]  /*a580*/  MOV R5, R0 ;  /* 0x0000000000057202 */ /* 0x000fe20000000f00 */
[----:B------:R-:W-:Y:S01]  /*a590*/  HMMA.16816.F32 R24, R12, R24, RZ ;  /* 0x000000180c18723c */ /* 0x000fe200000018ff */
[----:B0-----:R-:W-:Y:S01]  /*a5a0*/  MOV R2, R8 ;  /* 0x0000000800027202 */ /* 0x001fe20000000f00 */
[----:B------:R-:W-:Y:S01]  /*a5b0*/  STL.64 [R1+0x78], R10 ;  /* 0x0000780a01007387 */ /* 0x000fe20000100a00 */
[----:B------:R-:W-:-:S03]  /*a5c0*/  IMAD.MOV.U32 R0, RZ, RZ, R9 ;  /* 0x000000ffff007224 */ /* 0x000fc600078e0009 */
[----:B------:R-:W0:Y:S02]  /*a5d0*/  LDSM.16.M88.4 R8, [R28+UR7+0x2b000] ;  /* 0x02b000071c08783b */ /* 0x000e240008000200 */
[----:B--2---:R-:W-:-:S15]  /*a5e0*/  HMMA.16816.F32 R20, R12, R20, RZ ;  /* 0x000000140c14723c */ /* 0x004fde00000018ff */
[----:B------:R-:W-:-:S04]  /*a5f0*/  NOP ;  /* 0x0000000000007918 */ /* 0x000fc80000000000 */
[----:B------:R1:W-:Y:S04]  /*a600*/  STL.64 [R1+0x2ed8], R22 ;  /* 0x002ed81601007387 */ /* 0x0003e80000100a00 */
[----:B------:R-:W-:Y:S04]  /*a610*/  STL.64 [R1+0x2ed0], R20 ;  /* 0x002ed01401007387 */ /* 0x000fe80000100a00 */
[----:B-1----:R-:W2:Y:S04]  /*a620*/  LDL.LU R22, [R1+0x38] ;  /* 0x0000380001167983 */ /* 0x002ea80000300800 */
[----:B------:R-:W2:Y:S04]  /*a630*/  LDL.LU R23, [R1+0x3c] ;  /* 0x00003c0001177983 */ /* 0x000ea80000300800 */
[----:B------:R1:W-:Y:S04]  /*a640*/  STL.64 [R1+0x2ec8], R26 ;  /* 0x002ec81a01007387 */ /* 0x0003e80000100a00 */
[----:B0-----:R-:W-:Y:S04]  /*a650*/  STL.64 [R1+0xb0], R8 ;  /* 0x0000b00801007387 */ /* 0x001fe80000100a00 */
[----:B------:R-:W-:Y:S04]  /*a660*/  STL.64 [R1+0xb8], R10 ;  /* 0x0000b80a01007387 */ /* 0x000fe80000100a00 */
[----:B------:R-:W0:Y:S01]  /*a670*/  LDSM.16.M88.4 R8, [R28+UR7+0x2c000] ;  /* 0x02c000071c08783b */ /* 0x000e220008000200 */
[----:B-1----:R-:W-:-:S03]  /*a680*/  IMAD.MOV.U32 R27, RZ, RZ, R29 ;  /* 0x000000ffff1b7224 */ /* 0x002fc600078e001d */
[----:B------:R-:W-:Y:S04]  /*a690*/  STL.64 [R1+0x2ec0], R24 ;  /* 0x002ec01801007387 */ /* 0x000fe80000100a00 */
[----:B------:R-:W3:Y:S04]  /*a6a0*/  LDL.LU R26, [R1+0x28] ;  /* 0x00002800011a7983 */ /* 0x000ee80000300800 */
[----:B0-----:R0:W-:Y:S01]  /*a6b0*/  STL.64 [R1+0xd8], R10 ;  /* 0x0000d80a01007387 */ /* 0x0011e20000100a00 */
[----:B------:R-:W-:Y:S01]  /*a6c0*/  MOV R3, R8 ;  /* 0x0000000800037202 */ /* 0x000fe20000000f00 */
[----:B------:R-:W-:-:S02]  /*a6d0*/  IMAD.MOV.U32 R29, RZ, RZ, R9 ;  /* 0x000000ffff1d7224 */ /* 0x000fc400078e0009 */
[----:B0-----:R-:W2:Y:S04]  /*a6e0*/  LDL.LU.64 R10, [R1+0x2ee8] ;  /* 0x002ee800010a7983 */ /* 0x001ea80000300a00 */
[----:B------:R-:W2:Y:S01]  /*a6f0*/  LDL.LU.64 R8, [R1+0x2ee0] ;  /* 0x002ee00001087983 */ /* 0x000ea20000300a00 */
[C---:B------:R-:W-:Y:S08]  /*a700*/  HMMA.16816.F32 R16, R12.reuse, R16, RZ ;  /* 0x000000100c10723c */ /* 0x040ff000000018ff */
[----:B------:R-:W-:Y:S01]  /*a710*/  HMMA.16816.F32 R4, R12, R4, RZ ;  /* 0x000000040c04723c */ /* 0x000fe200000018ff */
[----:B------:R-:W-:Y:S04]  /*a720*/  STL [R1+0x2e88], R29 ;  /* 0x002e881d01007387 */ /* 0x000fe80000100800 */
[----:B------:R-:W-:-:S14]  /*a730*/  STL [R1+0x2e84], R3 ;  /* 0x002e840301007387 */ /* 0x000fdc0000100800 */
[----:B------:R0:W-:Y:S04]  /*a740*/  STL.64 [R1+0x2eb8], R6 ;  /* 0x002eb80601007387 */ /* 0x0001e80000100a00 */
[----:B------:R-:W-:Y:S04]  /*a750*/  STL.64 [R1+0x2eb0], R4 ;  /* 0x002eb00401007387 */ /* 0x000fe80000100a00 */
[----:B0-----:R-:W4:Y:S04]  /*a760*/  LDL.LU R6, [R1+0x18] ;  /* 0x0000180001067983 */ /* 0x001f280000300800 */
[----:B------:R-:W4:Y:S04]  /*a770*/  LDL.LU R7, [R1+0x1c] ;  /* 0x00001c0001077983 */ /* 0x000f280000300800 */
[----:B------:R0:W-:Y:S04]  /*a780*/  STL.64 [R1+0x2ea8], R14 ;  /* 0x002ea80e01007387 */ /* 0x0001e80000100a00 */
[----:B------:R-:W-:Y:S04]  /*a790*/  STL.64 [R1+0x2ea0], R12 ;  /* 0x002ea00c01007387 */ /* 0x000fe80000100a00 */
[----:B0-----:R-:W5:Y:S04]  /*a7a0*/  LDL.LU R14, [R1+0x8] ;  /* 0x00000800010e7983 */ /* 0x001f680000300800 */
[----:B------:R-:W5:Y:S01]  /*a7b0*/  LDL.LU R15, [R1+0xc] ;  /* 0x00000c00010f7983 */ /* 0x000f620000300800 */
[----:B--2---:R-:W-:Y:S03]  /*a7c0*/  HMMA.16816.F32 R20, R8, R22, R16 ;  /* 0x000000160814723c */ /* 0x004fe60000001810 */
[----:B------:R-:W2:-:S15]  /*a7d0*/  LDL.LU R16, [R1+0x90] ;  /* 0x0000900001107983 */ /* 0x000e9e0000300800 */
[----:B------:R-:W-:Y:S01]  /*a7e0*/  NOP ;  /* 0x0000000000007918 */ /* 0x000fe20000000000 */
[----:B------:R-:W-:Y:S04]  /*a7f0*/  STL.64 [R1+0xf0], R20 ;  /* 0x0000f01401007387 */ /* 0x000fe80000100a00 */
[----:B------:R-:W-:Y:S04]  /*a800*/  STL.64 [R1+0xf8], R22 ;  /* 0x0000f81601007387 */ /* 0x000fe80000100a00 */
[----:B------:R-:W2:Y:S04]  /*a810*/  LDL.LU R17, [R1+0x94] ;  /* 0x0000940001117983 */ /* 0x000ea80000300800 */
[----:B------:R-:W0:Y:S04]  /*a820*/  LDSM.16.M88.4 R20, [R28+UR7+0x2d000] ;  /* 0x02d000071c14783b */ /* 0x000e280008000200 */
[----:B--2---:R1:W-:Y:S04]  /*a830*/  STL.64 [R1+0x2e90], R16 ;  /* 0x002e901001007387 */ /* 0x0043e80000100a00 */
[----:B-1----:R-:W2:Y:S04]  /*a840*/  LDL.LU R16, [R1+0x40] ;  /* 0x0000400001107983 */ /* 0x002ea80000300800 */
[----:B------:R-:W2:Y:S01]  /*a850*/  LDL.LU R17, [R1+0x44] ;  /* 0x0000440001117983 */ /* 0x000ea20000300800 */
[----:B0-----:R-:W-:Y:S01]  /*a860*/  IMAD.MOV.U32 R29, RZ, RZ, R20 ;  /* 0x000000ffff1d7224 */ /* 0x001fe200078e0014 */
[----:B------:R-:W-:-:S02]  /*a870*/  MOV R3, R21 ;  /* 0x0000001500037202 */ /* 0x000fc40000000f00 */
[----:B--2---:R0:W-:Y:S04]  /*a880*/  STL.64 [R1+0x2e98], R16 ;  /* 0x002e981001007387 */ /* 0x0041e80000100a00 */
[----:B0-----:R-:W2:Y:S04]  /*a890*/  LDL.LU R16, [R1+0x60] ;  /* 0x0000600001107983 */ /* 0x001ea80000300800 */
[----:B------:R-:W2:Y:S04]  /*a8a0*/  LDL.LU R17, [R1+0x64] ;  /* 0x0000640001117983 */ /* 0x000ea80000300800 */
[----:B------:R-:W-:Y:S04]  /*a8b0*/  STL.64 [R1+0xa8], R22 ;  /* 0x0000a81601007387 */ /* 0x000fe80000100a00 */
[----:B------:R-:W0:Y:S04]  /*a8c0*/  LDSM.16.M88.4 R20, [R28+UR7+0x2e000] ;  /* 0x02e000071c14783b */ /* 0x000e280008000200 */
[----:B0-----:R-:W-:Y:S04]  /*a8d0*/  STL.64 [R1+0xc0], R20 ;  /* 0x0000c01401007387 */ /* 0x001fe80000100a00 */
[----:B------:R-:W-:Y:S04]  /*a8e0*/  STL.64 [R1+0xc8], R22 ;  /* 0x0000c81601007387 */ /* 0x000fe80000100a00 */
[----:B------:R-:W0:Y:S04]  /*a8f0*/  LDSM.16.M88.4 R20, [R28+UR7+0x2f000] ;  /* 0x02f000071c14783b */ /* 0x000e280008000200 */
[----:B0-----:R-:W-:Y:S04]  /*a900*/  STL.64 [R1+0xe0], R20 ;  /* 0x0000e01401007387 */ /* 0x001fe80000100a00 */
[----:B------:R0:W-:Y:S04]  /*a910*/  STL.64 [R1+0xe8], R22 ;  /* 0x0000e81601007387 */ /* 0x0001e80000100a00 */
[----:B0-----:R-:W3:Y:S04]  /*a920*/  LDL.LU.64 R22, [R1+0x2ed8] ;  /* 0x002ed80001167983 */ /* 0x001ee80000300a00 */
[----:B------:R-:W3:Y:S02]  /*a930*/  LDL.LU.64 R20, [R1+0x2ed0] ;  /* 0x002ed00001147983 */ /* 0x000ee40000300a00 */
[----:B---3--:R-:W-:Y:S02]  /*a940*/  HMMA.16816.F32 R20, R8, R26, R20 ;  /* 0x0000001a0814723c */ /* 0x008fe40000001814 */
[----:B------:R-:W4:Y:S04]  /*a950*/  LDL.LU.64 R26, [R1+0x2ec8] ;  /* 0x002ec800011a7983 */ /* 0x000f280000300a00 */
[----:B------:R-:W4:-:S13]  /*a960*/  LDL.LU.64 R24, [R1+0x2ec0] ;  /* 0x002ec00001187983 */ /* 0x000f1a0000300a00 */
[----:B------:R0:W-:Y:S04]  /*a970*/  STL.64 [R1+0x180], R20 ;  /* 0x0001801401007387 */ /* 0x0001e80000100a00 */
[----:B------:R-:W-:Y:S04]  /*a980*/  STL.64 [R1+0x188], R22 ;  /* 0x0001881601007387 */ /* 0x000fe80000100a00 */
[----:B0-----:R-:W3:Y:S04]  /*a990*/  LDL.LU R20, [R1+0x80] ;  /* 0x0000800001147983 */ /* 0x001ee80000300800 */
[----:B------:R-:W3:Y:S01]  /*a9a0*/  LDL.LU R21, [R1+0x84] ;  /* 0x0000840001157983 */ /* 0x000ee20000300800 */
[----:B----4-:R-:W-:Y:S03]  /*a9b0*/  HMMA.16816.F32 R24, R8, R6, R24 ;  /* 0x000000060818723c */ /* 0x010fe60000001818 */
[----:B------:R-:W5:Y:S04]  /*a9c0*/  LDL.LU.64 R6, [R1+0x2eb8] ;  /* 0x002eb80001067983 */ /* 0x000f680000300a00 */
[----:B------:R-:W5:-:S12]  /*a9d0*/  LDL.LU.64 R4, [R1+0x2eb0] ;  /* 0x002eb00001047983 */ /* 0x000f580000300a00 */
[----:B------:R-:W-:Y:S04]  /*a9e0*/  STL.64 [R1+0x170], R24 ;  /* 0x0001701801007387 */ /* 0x000fe80000100a00 */
[----:B------:R-:W-:Y:S01]  /*a9f0*/  STL.64 [R1+0x178], R26 ;  /* 0x0001781a01007387 */ /* 0x000fe20000100a00 */
[----:B-----5:R-:W-:Y:S03]  /*aa00*/  HMMA.16816.F32 R4, R8, R14, R4 ;  /* 0x0000000e0804723c */ /* 0x020fe60000001804 */
[----:B------:R-:W2:Y:S04]  /*aa10*/  LDL.LU.64 R14, [R1+0x2ea8] ;  /* 0x002ea800010e7983 */ /* 0x000ea80000300a00 */
[----:B------:R-:W2:Y:S04]  /*aa20*/  LDL.LU.64 R12, [R1+0x2ea0] ;  /* 0x002ea000010c7983 */ /* 0x000ea80000300a00 */
[----:B------:R0:W-:Y:S04]  /*aa30*/  STL.64 [R1+0x2e68], R10 ;  /* 0x002e680a01007387 */ /* 0x0001e80000100a00 */
[----:B------:R-:W-:Y:S04]  /*aa40*/  STL.64 [R1+0x2e60], R8 ;  /* 0x002e600801007387 */ /* 0x000fe80000100a00 */
[----:B------:R-:W-:Y:S04]  /*aa50*/  STL.64 [R1+0x160], R4 ;  /* 0x0001600401007387 */ /* 0x000fe80000100a00 */
[----:B------:R1:W-:Y:S01]  /*aa60*/  STL.64 [R1+0x168], R6 ;  /* 0x0001680601007387 */ /* 0x0003e20000100a00 */
[----:B--2---:R-:W-:-:S15]  /*aa70*/  HMMA.16816.F32 R16, R12, R16, RZ ;  /* 0x000000100c10723c */ /* 0x004fde00000018ff */
[----:B------:R-:W-:-:S04]  /*aa80*/  NOP ;  /* 0x0000000000007918 */ /* 0x000fc80000000000 */
[----:B0-----:R-:W-:Y:S01]  /*aa90*/  MOV R10, R16 ;  /* 0x00000010000a7202 */ /* 0x001fe20000000f00 */
[----:B-1----:R-:W-:Y:S02]  /*aaa0*/  IMAD.MOV.U32 R7, RZ, RZ, R17 ;  /* 0x000000ffff077224 */ /* 0x002fe400078e0011 */
[----:B------:R-:W2:Y:S01]  /*aab0*/  LDL.LU.64 R16, [R1+0x2e98] ;  /* 0x002e980001107983 */ /* 0x000ea20000300a00 */
[----:B------:R-:W-:Y:S01]  /*aac0*/  IMAD.MOV.U32 R25, RZ, RZ, R0 ;  /* 0x000000ffff197224 */ /* 0x000fe200078e0000 */
[----:B------:R-:W-:Y:S01]  /*aad0*/  MOV R0, R19 ;  /* 0x0000001300007202 */ /* 0x000fe20000000f00 */
[----:B------:R-:W-:Y:S02]  /*aae0*/  IMAD.MOV.U32 R6, RZ, RZ, R18 ;  /* 0x000000ffff067224 */ /* 0x000fe400078e0012 */
[----:B------:R-:W-:Y:S01]  /*aaf0*/  IMAD.MOV.U32 R24, RZ, RZ, R2 ;  /* 0x000000ffff187224 */ /* 0x000fe200078e0002 */
[----:B--2---:R-:W-:-:S15]  /*ab00*/  HMMA.16816.F32 R16, R12, R16, RZ ;  /* 0x000000100c10723c */ /* 0x004fde00000018ff */
[----:B------:R-:W-:-:S04]  /*ab10*/  NOP ;  /* 0x0000000000007918 */ /* 0x000fc80000000000 */
[----:B------:R-:W-:Y:S02]  /*ab20*/  IMAD.MOV.U32 R2, RZ, RZ, R16 ;  /* 0x000000ffff027224 */ /* 0x000fe400078e0010 */
[----:B------:R-:W-:Y:S02]  /*ab30*/  IMAD.MOV.U32 R11, RZ, RZ, R17 ;  /* 0x000000ffff0b7224 */ /* 0x000fe400078e0011 */
[----:B------:R-:W2:Y:S01]  /*ab40*/  LDL.LU.64 R16, [R1+0x2e90] ;  /* 0x002e900001107983 */ /* 0x000ea20000300a00 */
[----:B------:R-:W-:Y:S01]  /*ab50*/  MOV R9, R18 ;  /* 0x0000001200097202 */ /* 0x000fe20000000f00 */
[----:B------:R-:W-:Y:S01]  /*ab60*/  IMAD.MOV.U32 R8, RZ, RZ, R19 ;  /* 0x000000ffff087224 */ /* 0x000fe200078e0013 */
[C---:B---3--:R-:W-:Y:S08]  /*ab70*/  HMMA.16816.F32 R20, R12.reuse, R20, RZ ;  /* 0x000000140c14723c */ /* 0x048ff000000018ff */
[C---:B------:R-:W-:Y:S08]  /*ab80*/  HMMA.16816.F32 R24, R12.reuse, R24, RZ ;  /* 0x000000180c18723c */ /* 0x040ff000000018ff */
[----:B--2---:R-:W-:-:S15]  /*ab90*/  HMMA.16816.F32 R16, R12, R16, RZ ;  /* 0x000000100c10723c */ /* 0x004fde00000018ff */
[----:B------:R-:W-:-:S04]  /*aba0*/  NOP ;  /* 0x0000000000007918 */ /* 0x000fc80000000000 */
[----:B------:R-:W-:Y:S04]  /*abb0*/  STL.64 [R1+0x2e20], R18 ;  /* 0x002e201201007387 */ /* 0x000fe80000100a00 */
[----:B------:R0:W-:Y:S04]  /*abc0*/  STL.64 [R1+0x2e18], R16 ;  /* 0x002e181001007387 */ /* 0x0001e80000100a00 */
[----:B------:R-:W2:Y:S04]  /*abd0*/  LDL.LU R4, [R1+0xb0] ;  /* 0x0000b00001047983 */ /* 0x000ea80000300800 */
[----:B------:R-:W2:Y:S04]  /*abe0*/  LDL.LU R5, [R1+0xb4] ;  /* 0x0000b40001057983 */ /* 0x000ea80000300800 */
[----:B------:R-:W-:Y:S04]  /*abf0*/  STL.64 [R1+0x2e10], R22 ;  /* 0x002e101601007387 */ /* 0x000fe80000100a00 */
[----:B------:R-:W-:Y:S04]  /*ac00*/  STL.64 [R1+0x2e08], R20 ;  /* 0x002e081401007387 */ /* 0x000fe80000100a00 */
[----:B------:R-:W-:Y:S04]  /*ac10*/  STL.64 [R1+0x2e30], R26 ;  /* 0x002e301a01007387 */ /* 0x000fe80000100a00 */
[----:B------:R1:W-:Y:S04]  /*ac20*/  STL.64 [R1+0x2e28], R24 ;  /* 0x002e281801007387 */ /* 0x0003e80000100a00 */
[----:B0-----:R-:W3:Y:S04]  /*ac30*/  LDL.LU R16, [R1+0xc0] ;  /* 0x0000c00001107983 */ /* 0x001ee80000300800 */
[----:B------:R-:W3:Y:S01]  /*ac40*/  LDL.LU R17, [R1+0xc4] ;  /* 0x0000c40001117983 */ /* 0x000ee20000300800 */
[----:B-1----:R-:W-:Y:S01]  /*ac50*/  IMAD.MOV.U32 R24, RZ, RZ, R29 ;  /* 0x000000ffff187224 */ /* 0x002fe200078e001d */
[----:B------:R-:W-:-:S02]  /*ac60*/  MOV R25, R3 ;  /* 0x0000000300197202 */ /* 0x000fc40000000f00 */
[----:B---3--:R-:W-:Y:S04]  /*ac70*/  STL.64 [R1+0x2e38], R16 ;  /* 0x002e381001007387 */ /* 0x008fe80000100a00 */
[----:B------:R-:W3:Y:S04]  /*ac80*/  LDL.LU R29, [R1+0x2e88] ;  /* 0x002e8800011d7983 */ /* 0x000ee80000300800 */
[----:B------:R-:W4:Y:S04]  /*ac90*/  LDL.LU R3, [R1+0x2e84] ;  /* 0x002e840001037983 */ /* 0x000f280000300800 */
[----:B------:R-:W-:Y:S04]  /*aca0*/  STL.64 [R1+0x2e40], R24 ;  /* 0x002e401801007387 */ /* 0x000fe80000100a00 */
[----:B------:R-:W5:Y:S04]  /*acb0*/  LDL.LU R18, [R1+0x48] ;  /* 0x0000480001127983 */ /* 0x000f680000300800 */
[----:B------:R-:W5:Y:S04]  /*acc0*/  LDL.LU R19, [R1+0x4c] ;  /* 0x00004c0001137983 */ /* 0x000f680000300800 */
[----:B-----5:R0:W-:Y:S04]  /*acd0*/  STL.64 [R1+0x2e48], R18 ;  /* 0x002e481201007387 */ /* 0x0201e80000100a00 */
[----:B0-----:R-:W5:Y:S04]  /*ace0*/  LDL.LU R18, [R1+0x68] ;  /* 0x0000680001127983 */ /* 0x001f680000300800 */
[----:B------:R-:W5:Y:S01]  /*acf0*/  LDL.LU R19, [R1+0x6c] ;  /* 0x00006c0001137983 */ /* 0x000f620000300800 */
[----:B------:R-:W-:Y:S01]  /*ad00*/  IMAD.MOV.U32 R24, RZ, RZ, R2 ;  /* 0x000000ffff187224 */ /* 0x000fe200078e0002 */
[----:B------:R-:W-:Y:S01]  /*ad10*/  MOV R26, R9 ;  /* 0x00000009001a7202 */ /* 0x000fe20000000f00 */
[----:B------:R-:W-:Y:S01]  /*ad20*/  IMAD.MOV.U32 R27, RZ, RZ, R8 ;  /* 0x000000ffff1b7224 */ /* 0x000fe200078e0008 */
[----:B---3--:R-:W-:Y:S01]  /*ad30*/  MOV R9, R29 ;  /* 0x0000001d00097202 */ /* 0x008fe20000000f00 */
[----:B----4-:R-:W-:-:S02]  /*ad40*/  IMAD.MOV.U32 R8, RZ, RZ, R3 ;  /* 0x000000ffff087224 */ /* 0x010fc400078e0003 */
[----:B------:R-:W-:Y:S01]  /*ad50*/  IMAD.MOV.U32 R25, RZ, RZ, R11 ;  /* 0x000000ffff197224 */ /* 0x000fe200078e000b */
[----:B-----5:R-:W-:Y:S04]  /*ad60*/  STL.64 [R1+0x2e70], R18 ;  /* 0x002e701201007387 */ /* 0x020fe80000100a00 */
[----:B------:R-:W3:Y:S04]  /*ad70*/  LDL.LU R2, [R1+0x2e80] ;  /* 0x002e800001027983 */ /* 0x000ee80000300800 */
[----:B------:R-:W4:Y:S04]  /*ad80*/  LDL.LU R3, [R1+0x2e7c] ;  /* 0x002e7c0001037983 */ /* 0x000f280000300800 */
[----:B------:R-:W5:Y:S04]  /*ad90*/  LDL.LU R29, [R1+0x2e78] ;  /* 0x002e7800011d7983 */ /* 0x000f680000300800 */
[----:B------:R0:W-:Y:S04]  /*ada0*/  STL.64 [R1+0x2e58], R26 ;  /* 0x002e581a01007387 */ /* 0x0001e80000100a00 */
[----:B------:R1:W-:Y:S01]  /*adb0*/  STL.64 [R1+0x2e50], R24 ;  /* 0x002e501801007387 */ /* 0x0003e20000100a00 */
[----:B0-----:R-:W-:Y:S01]  /*adc0*/  MOV R26, R6 ;  /* 0x00000006001a7202 */ /* 0x001fe20000000f00 */
[----:B-1----:R-:W-:-:S02]  /*add0*/  IMAD.MOV.U32 R25, RZ, RZ, R7 ;  /* 0x000000ffff197224 */ /* 0x002fc400078e0007 */
[----:B--2---:R-:W-:Y:S01]  /*ade0*/  HMMA.16816.F32 R4, R12, R4, RZ ;  /* 0x000000040c04723c */ /* 0x004fe200000018ff */
[----:B------:R-:W-:Y:S01]  /*adf0*/  STL [R1+0x2cb0], R28 ;  /* 0x002cb01c01007387 */ /* 0x000fe20000100800 */
[----:B------:R-:W-:Y:S01]  /*ae00*/  IMAD.MOV.U32 R27, RZ, RZ, R0 ;  /* 0x000000ffff1b7224 */ /* 0x000fe200078e0000 */
[----:B------:R-:W-:-:S05]  /*ae10*/  LOP3.LUT R0, R28, 0x40, RZ, 0x3c, !PT ;  /* 0x000000401c007812 */ /* 0x000fca00078e3cff */
[----:B------:R-:W0:Y:S11]  /*ae20*/  LDSM.16.M88.4 R16, [R0+UR7+0x20000] ;  /* 0x020000070010783b */ /* 0x000e360008000200 */
[----:B------:R-:W-:Y:S01]  /*ae30*/  IMAD.MOV.U32 R21, RZ, RZ, R6 ;  /* 0x000000ffff157224 */ /* 0x000fe200078e0006 */
[----:B------:R-:W-:Y:S01]  /*ae40*/  STL.64 [R1+0x20], R4 ;  /* 0x0000200401007387 */ /* 0x000fe20000100a00 */
[----:B------:R-:W-:Y:S01]  /*ae50*/  MOV R20, R7 ;  /* 0x0000000700147202 */ /* 0x000fe20000000f00 */
[----:B0-----:R-:W-:-:S02]  /*ae60*/  IMAD.MOV.U32 R28, RZ, RZ, R17 ;  /* 0x000000ffff1c7224 */ /* 0x001fc400078e0011 */
[----:B------:R-:W-:Y:S02]  /*ae70*/  IMAD.MOV.U32 R24, RZ, RZ, R10 ;  /* 0x000000ffff187224 */ /* 0x000fe400078e000a */
[----:B------:R-:W-:Y:S01]  /*ae80*/  HMMA.16816.F32 R8, R12, R8, RZ ;  /* 0x000000080c08723c */ /* 0x000fe200000018ff */
[----:B-----5:R-:W0:Y:S04]  /*ae90*/  LDSM.16.MT88.4 R4, [R29+0x4000] ;  /* 0x004000001d04783b */ /* 0x020e280000004200 */
[----:B0-----:R-:W-:Y:S04]  /*aea0*/  STL.64 [R1+0x2dc8], R6 ;  /* 0x002dc80601007387 */ /* 0x001fe80000100a00 */
[----:B------:R0:W-:Y:S04]  /*aeb0*/  STL.64 [R1+0x2dc0], R4 ;  /* 0x002dc00401007387 */ /* 0x0001e80000100a00 */
[----:B0-----:R-:W2:Y:S04]  /*aec0*/  LDL.LU R4, [R1+0xe0] ;  /* 0x0000e00001047983 */ /* 0x001ea80000300800 */
[----:B------:R-:W2:Y:S04]  /*aed0*/  LDL.LU R5, [R1+0xe4] ;  /* 0x0000e40001057983 */ /* 0x000ea80000300800 */
[----:B------:R-:W5:Y:S04]  /*aee0*/  LDL.LU R6, [R1+0xe8] ;  /* 0x0000e80001067983 */ /* 0x000f680000300800 */
[----:B------:R-:W5:Y:S04]  /*aef0*/  LDL.LU R7, [R1+0xec] ;  /* 0x0000ec0001077983 */ /* 0x000f680000300800 */
[----:B------:R0:W-:Y:S04]  /*af00*/  STL [R1+0x2cb4], R29 ;  /* 0x002cb41d01007387 */ /* 0x0001e80000100800 */
[----:B------:R-:W-:Y:S04]  /*af10*/  STL [R1+0x290], R0 ;  /* 0x0002900001007387 */ /* 0x000fe80000100800 */
[----:B------:R-:W-:Y:S01]  /*af20*/  STL.64 [R1+0x1b8], R18 ;  /* 0x0001b81201007387 */ /* 0x000fe20000100a00 */
[----:B0-----:R-:W-:-:S03]  /*af30*/  MOV R29, R16 ;  /* 0x00000010001d7202 */ /* 0x001fc60000000f00 */
[----:B------:R-:W0:Y:S04]  /*af40*/  LDSM.16.M88.4 R16, [R0+UR7+0x21000] ;  /* 0x021000070010783b */ /* 0x000e280008000200 */
[----:B------:R-:W-:Y:S04]  /*af50*/  STL [R1+0x2dfc], R28 ;  /* 0x002dfc1c01007387 */ /* 0x000fe80000100800 */
[----:B------:R-:W-:Y:S04]  /*af60*/  STL [R1+0x2df8], R29 ;  /* 0x002df81d01007387 */ /* 0x000fe80000100800 */
[----:B0-----:R-:W-:Y:S04]  /*af70*/  STL.64 [R1+0x1c0], R16 ;  /* 0x0001c01001007387 */ /* 0x001fe80000100a00 */
[----:B------:R-:W-:Y:S04]  /*af80*/  STL.64 [R1+0x1c8], R18 ;  /* 0x0001c81201007387 */ /* 0x000fe80000100a00 */
[----:B------:R-:W0:Y:S04]  /*af90*/  LDSM.16.M88.4 R16, [R0+UR7+0x22000] ;  /* 0x022000070010783b */ /* 0x000e280008000200 */
[----:B0-----:R-:W-:Y:S04]  /*afa0*/  STL.64 [R1+0x1f0], R16 ;  /* 0x0001f01001007387 */ /* 0x001fe80000100a00 */
[----:B------:R0:W-:Y:S04]  /*afb0*/  STL.64 [R1+0x1f8], R18 ;  /* 0x0001f81201007387 */ /* 0x0001e80000100a00 */
[----:B0-----:R-:W2:Y:S04]  /*afc0*/  LDL.LU.64 R18, [R1+0x2e70] ;  /* 0x002e700001127983 */ /* 0x001ea80000300a00 */
[----:B------:R-:W-:Y:S04]  /*afd0*/  STL [R1+0x2e00], R0 ;  /* 0x002e000001007387 */ /* 0x000fe80000100800 */
[----:B------:R-:W-:Y:S04]  /*afe0*/  STL.64 [R1+0x50], R8 ;  /* 0x0000500801007387 */ /* 0x000fe80000100a00 */
[----:B------:R0:W-:Y:S04]  /*aff0*/  STL.64 [R1+0x58], R10 ;  /* 0x0000580a01007387 */ /* 0x0001e80000100a00 */
[----:B0-----:R-:W2:Y:S04]  /*b000*/  LDL.LU.64 R10, [R1+0x2e68] ;  /* 0x002e6800010a7983 */ /* 0x001ea80000300a00 */
[----:B------:R-:W2:Y:S01]  /*b010*/  LDL.LU.64 R8, [R1+0x2e60] ;  /* 0x002e600001087983 */ /* 0x000ea20000300a00 */
[----:B----4-:R-:W-:-:S02]  /*b020*/  IMAD.MOV.U32 R22, RZ, RZ, R3 ;  /* 0x000000ffff167224 */ /* 0x010fc400078e0003 */
[----:B---3--:R-:W-:Y:S01]  /*b030*/  IMAD.MOV.U32 R23, RZ, RZ, R2 ;  /* 0x000000ffff177224 */ /* 0x008fe200078e0002 */
[----:B--2---:R-:W-:Y:S01]  /*b040*/  HMMA.16816.F32 R16, R8, R18, R24 ;  /* 0x000000120810723c */ /* 0x004fe20000001818 */
[----:B------:R-:W2:Y:S04]  /*b050*/  LDL.LU.64 R26, [R1+0x2e58] ;  /* 0x002e5800011a7983 */ /* 0x000ea80000300a00 */
[----:B------:R-:W2:-:S14]  /*b060*/  LDL.LU.64 R24, [R1+0x2e50] ;  /* 0x002e500001187983 */ /* 0x000e9c0000300a00 */
[----:B------:R-:W-:Y:S01]  /*b070*/  IMAD.MOV.U32 R3, RZ, RZ, R18 ;  /* 0x000000ffff037224 */ /* 0x000fe200078e0012 */
[----:B------:R2:W-:Y:S01]  /*b080*/  STL.64 [R1+0x150], R16 ;  /* 0x0001501001007387 */ /* 0x0005e20000100a00 */
[----:B------:R-:W-:-:S03]  /*b090*/  MOV R2, R19 ;  /* 0x0000001300027202 */ /* 0x000fc60000000f00 */
[----:B------:R-:W2:Y:S04]  /*b0a0*/  LDL.LU.64 R18, [R1+0x2e48] ;  /* 0x002e480001127983 */ /* 0x000ea80000300a00 */
[----:B------:R-:W-:Y:S04]  /*b0b0*/  STL [R1+0x2db4], R2 ;  /* 0x002db40201007387 */ /* 0x000fe80000100800 */
[----:B------:R-:W-:Y:S01]  /*b0c0*/  STL [R1+0x2db0], R3 ;  /* 0x002db00301007387 */ /* 0x000fe20000100800 */
[----:B--2---:R-:W-:Y:S03]  /*b0d0*/  HMMA.16816.F32 R16, R8, R18, R24 ;  /* 0x000000120810723c */ /* 0x004fe60000001818 */
[----:B------:R-:W2:-:S15]  /*b0e0*/  LDL.LU.64 R24, [R1+0x2e40] ;  /* 0x002e400001187983 */ /* 0x000e9e0000300a00 */
[----:B------:R-:W-:Y:S01]  /*b0f0*/  NOP ;  /* 0x0000000000007918 */ /* 0x000fe20000000000 */
[----:B------:R0:W-:Y:S04]  /*b100*/  STL.64 [R1+0x140], R16 ;  /* 0x0001401001007387 */ /* 0x0001e80000100a00 */
[----:B------:R1:W-:Y:S04]  /*b110*/  STL.64 [R1+0x148], R18 ;  /* 0x0001481201007387 */ /* 0x0003e80000100a00 */
[----:B0-----:R-:W1:Y:S01]  /*b120*/  LDL.LU.64 R16, [R1+0x2e38] ;  /* 0x002e380001107983 */ /* 0x001e620000300a00 */
[C---:B--2---:R-:W-:Y:S08]  /*b130*/  HMMA.16816.F32 R24, R12.reuse, R24, RZ ;  /* 0x000000180c18723c */ /* 0x044ff000000018ff */
[----:B-1----:R-:W-:Y:S11]  /*b140*/  HMMA.16816.F32 R16, R12, R16, RZ ;  /* 0x000000100c10723c */ /* 0x002ff600000018ff */
[----:B------:R-:W-:Y:S04]  /*b150*/  STL.64 [R1+0x10], R24 ;  /* 0x0000101801007387 */ /* 0x000fe80000100a00 */
[----:B------:R0:W-:Y:S04]  /*b160*/  STL.64 [R1+0x18], R26 ;  /* 0x0000181a01007387 */ /* 0x0001e80000100a00 */
[----:B0-----:R-:W2:Y:S01]  /*b170*/  LDL.LU.64 R26, [R1+0x2e30] ;  /* 0x002e3000011a7983 */ /* 0x001ea20000300a00 */
[----:B------:R-:W-:-:S03]  /*b180*/  IMAD.MOV.U32 R0, RZ, RZ, R19 ;  /* 0x000000ffff007224 */ /* 0x000fc600078e0013 */
[----:B------:R-:W2:Y:S04]  /*b190*/  LDL.LU.64 R24, [R1+0x2e28] ;  /* 0x002e280001187983 */ /* 0x000ea80000300a00 */
[----:B------:R-:W-:Y:S04]  /*b1a0*/  STL.64 [R1+0x40], R16 ;  /* 0x0000401001007387 */ /* 0x000fe80000100a00 */
[----:B------:R0:W-:Y:S04]  /*b1b0*/  STL [R1+0x48], R18 ;  /* 0x0000481201007387 */ /* 0x0001e80000100800 */
[----:B0-----:R-:W3:Y:S04]  /*b1c0*/  LDL.LU.64 R18, [R1+0x2e20] ;  /* 0x002e200001127983 */ /* 0x001ee80000300a00 */
[----:B------:R-:W3:Y:S01]  /*b1d0*/  LDL.LU.64 R16, [R1+0x2e18] ;  /* 0x002e180001107983 */ /* 0x000ee20000300a00 */
[----:B------:R-:W-:-:S15]  /*b1e0*/  HMMA.16816.F32 R12, R12, R4, RZ ;  /* 0x000000040c0c723c */ /* 0x000fde00000018ff */
[----:B------:R-:W-:-:S04]  /*b1f0*/  NOP ;  /* 0x0000000000007918 */ /* 0x000fc80000000000 */
[----:B------:R-:W-:Y:S02]  /*b200*/  IMAD.MOV.U32 R3, RZ, RZ, R14 ;  /* 0x000000ffff037224 */ /* 0x000fe400078e000e */
[----:B------:R-:W-:Y:S01]  /*b210*/  IMAD.MOV.U32 R2, RZ, RZ, R15 ;  /* 0x000000ffff027224 */ /* 0x000fe200078e000f */
[----:B------:R-:W4:Y:S04]  /*b220*/  LDL.LU R14, [R1+0xb8] ;  /* 0x0000b800010e7983 */ /* 0x000f280000300800 */
[----:B------:R-:W4:Y:S04]  /*b230*/  LDL.LU R15, [R1+0xbc] ;  /* 0x0000bc00010f7983 */ /* 0x000f280000300800 */
[----:B-----5:R0:W-:Y:S04]  /*b240*/  STL.64 [R1+0x2de0], R6 ;  /* 0x002de00601007387 */ /* 0x0201e80000100a00 */
[----:B------:R-:W4:Y:S04]  /*b250*/  LDL.LU R4, [R1+0x20] ;  /* 0x0000200001047983 */ /* 0x000f280000300800 */
[----:B------:R-:W4:Y:S01]  /*b260*/  LDL.LU R5, [R1+0x24] ;  /* 0x0000240001057983 */ /* 0x000f220000300800 */
[----:B0-----:R-:W-:Y:S01]  /*b270*/  MOV R6, R21 ;  /* 0x0000001500067202 */ /* 0x001fe20000000f00 */
[----:B------:R-:W-:Y:S01]  /*b280*/  IMAD.MOV.U32 R7, RZ, RZ, R20 ;  /* 0x000000ffff077224 */ /* 0x000fe200078e0014 */
[----:B---3--:R-:W-:Y:S01]  /*b290*/  HMMA.16816.F32 R16, R8, R22, R16 ;  /* 0x000000160810723c */ /* 0x008fe20000001810 */
[----:B------:R-:W3:Y:S04]  /*b2a0*/  LDL.LU.64 R22, [R1+0x2e10] ;  /* 0x002e100001167983 */ /* 0x000ee80000300a00 */
[----:B------:R-:W3:-:S14]  /*b2b0*/  LDL.LU.64 R20, [R1+0x2e08] ;  /* 0x002e080001147983 */ /* 0x000edc0000300a00 */
[----:B------:R-:W-:Y:S04]  /*b2c0*/  STL.64 [R1+0x60], R16 ;  /* 0x0000601001007387 */ /* 0x000fe80000100a00 */
[----:B------:R0:W-:Y:S04]  /*b2d0*/  STL.64 [R1+0x68], R18 ;  /* 0x0000681201007387 */ /* 0x0001e80000100a00 */
[----:B0-----:R-:W3:Y:S04]  /*b2e0*/  LDL.LU R18, [R1+0x88] ;  /* 0x0000880001127983 */ /* 0x001ee80000300800 */
[----:B------:R-:W3:Y:S02]  /*b2f0*/  LDL.LU R19, [R1+0x8c] ;  /* 0x00008c0001137983 */ /* 0x000ee40000300800 */
[----:B---3--:R-:W-:Y:S02]  /*b300*/  HMMA.16816.F32 R16, R8, R18, R20 ;  /* 0x000000120810723c */ /* 0x008fe40000001814 */
[----:B------:R-:W2:-:S15]  /*b310*/  LDL.LU R22, [R1+0x78] ;  /* 0x0000780001167983 */ /* 0x000e9e0000300800 */
[----:B------:R-:W-:Y:S02]  /*b320*/  NOP ;  /* 0x0000000000007918 */ /* 0x000fe40000000000 */
[----:B------:R-:W-:Y:S04]  /*b330*/  STL.64 [R1+0x130], R16 ;  /* 0x0001301001007387 */ /* 0x000fe80000100a00 */
[----:B------:R0:W-:Y:S04]  /*b340*/  STL.64 [R1+0x138], R18 ;  /* 0x0001381201007387 */ /* 0x0001e80000100a00 */
[----:B------:R-:W2:Y:S04]  /*b350*/  LDL.LU R23, [R1+0x7c] ;  /* 0x00007c0001177983 */ /* 0x000ea80000300800 */
[----:B0-----:R-:W3:Y:S04]  /*b360*/  LDL.LU R18, [R1+0xd8] ;  /* 0x0000d80001127983 */ /* 0x001ee80000300800 */
[----:B------:R-:W3:Y:S01]  /*b370*/  LDL.LU R19, [R1+0xdc] ;  /* 0x0000dc0001137983 */ /* 0x000ee20000300800 */
[----:B--2---:R-:W-:Y:S03]  /*b380*/  HMMA.16816.F32 R24, R8, R22, R24 ;  /* 0x000000160818723c */ /* 0x004fe60000001818 */
[----:B------:R-:W2:-:S15]  /*b390*/  LDL.LU R22, [R1+0xa8] ;  /* 0x0000a80001167983 */ /* 0x000e9e0000300800 */
[----:B------:R-:W-:Y:S01]  /*b3a0*/  NOP ;  /* 0x0000000000007918 */ /* 0x000fe20000000000 */
[----:B------:R-:W-:Y:S04]  /*b3b0*/  STL.64 [R1], R24 ;  /* 0x0000001801007387 */ /* 0x000fe80000100a00 */
[----:B------:R-:W-:Y:S04]  /*b3c0*/  STL.64 [R1+0x8], R26 ;  /* 0x0000081a01007387 */ /* 0x000fe80000100a00 */
[----:B------:R-:W2:Y:S01]  /*b3d0*/  LDL.LU R23, [R1+0xac] ;  /* 0x0000ac0001177983 */ /* 0x000ea20000300800 */
[----:B------:R-:W-:Y:S01]  /*b3e0*/  IMAD.MOV.U32 R28, RZ, RZ, R12 ;  /* 0x000000ffff1c7224 */ /* 0x000fe200078e000c */
[----:B------:R-:W-:-:S02]  /*b3f0*/  MOV R29, R13 ;  /* 0x0000000d001d7202 */ /* 0x000fc40000000f00 */
[----:B----4-:R-:W-:Y:S01]  /*b400*/  HMMA.16816.F32 R12, R8, R14, R4 ;  /* 0x0000000e080c723c */ /* 0x010fe20000001804 */
[----:B--2---:R0:W-:Y:S04]  /*b410*/  STL.64 [R1+0x2df0], R22 ;  /* 0x002df01601007387 */ /* 0x0041e80000100a00 */
[----:B------:R-:W3:Y:S04]  /*b420*/  LDL.LU R20, [R1+0x50] ;  /* 0x0000500001147983 */ /* 0x000ee80000300800 */
[----:B------:R-:W3:Y:S04]  /*b430*/  LDL.LU R21, [R1+0x54] ;  /* 0x0000540001157983 */ /* 0x000ee80000300800 */
[----:B0-----:R-:W3:Y:S04]  /*b440*/  LDL.LU R22, [R1+0x58] ;  /* 0x0000580001167983 */ /* 0x001ee80000300800 */
[----:B------:R-:W3:Y:S04]  /*b450*/  LDL.LU R23, [R1+0x5c] ;  /* 0x00005c0001177983 */ /* 0x000ee80000300800 */
[----:B------:R-:W-:Y:S04]  /*b460*/  STL.64 [R1+0x2d20], R14 ;  /* 0x002d200e01007387 */ /* 0x000fe80000100a00 */
[----:B------:R0:W-:Y:S04]  /*b470*/  STL.64 [R1+0x2d18], R12 ;  /* 0x002d180c01007387 */ /* 0x0001e80000100a00 */
[----:B0-----:R-:W2:Y:S04]  /*b480*/  LDL.LU R12, [R1+0x1f0] ;  /* 0x0001f000010c7983 */ /* 0x001ea80000300800 */
[----:B------:R-:W2:Y:S04]  /*b490*/  LDL.LU R13, [R1+0x1f4] ;  /* 0x0001f400010d7983 */ /* 0x000ea80000300800 */
[----:B------:R-:W4:Y:S04]  /*b4a0*/  LDL.LU R26, [R1+0xc8] ;  /* 0x0000c800011a7983 */ /* 0x000f280000300800 */
[----:B------:R-:W4:Y:S01]  /*b4b0*/  LDL.LU R27, [R1+0xcc] ;  /* 0x0000cc00011b7983 */ /* 0x000f220000300800 */
[----:B------:R-:W-:-:S03]  /*b4c0*/  IMAD.MOV.U32 R7, RZ, RZ, R0 ;  /* 0x000000ffff077224 */ /* 0x000fc600078e0000 */
[----:B----4-:R0:W-:Y:S04]  /*b4d0*/  STL.64 [R1+0x2de8], R26 ;  /* 0x002de81a01007387 */ /* 0x0101e80000100a00 */
[----:B------:R-:W4:Y:S04]  /*b4e0*/  LDL.LU R24, [R1+0x10] ;  /* 0x0000100001187983 */ /* 0x000f280000300800 */
[----:B------:R-:W4:Y:S04]  /*b4f0*/  LDL.LU R25, [R1+0x14] ;  /* 0x0000140001197983 */ /* 0x000f280000300800 */
[----:B0-----:R-:W4:Y:S04]  /*b500*/  LDL.LU R26, [R1+0x18] ;  /* 0x00001800011a7983 */ /* 0x001f280000300800 */
[----:B------:R-:W4:Y:S04]  /*b510*/  LDL.LU R27, [R1+0x1c] ;  /* 0x00001c00011b7983 */ /* 0x000f280000300800 */
[----:B------:R-:W5:Y:S04]  /*b520*/  LDL.LU R4, [R1+0x40] ;  /* 0x0000400001047983 */ /* 0x000f680000300800 */
[----:B------:R-:W5:Y:S04]  /*b530*/  LDL.LU R5, [R1+0x44] ;  /* 0x0000440001057983 */ /* 0x000f680000300800 */
[----:B------:R-:W5:Y:S04]  /*b540*/  LDL.LU R6, [R1+0x48] ;  /* 0x0000480001067983 */ /* 0x000f680000300800 */
[----:B------:R-:W4:Y:S04]  /*b550*/  LDL.LU R0, [R1+0x2e00] ;  /* 0x002e000001007983 */ /* 0x000f280000300800 */
[----:B--2---:R0:W-:Y:S04]  /*b560*/  STL.64 [R1+0x2db8], R12 ;  /* 0x002db80c01007387 */ /* 0x0041e80000100a00 */
[----:B0-----:R-:W2:Y:S04]  /*b570*/  LDL.LU R12, [R1+0x110] ;  /* 0x00011000010c7983 */ /* 0x001ea80000300800 */
[----:B------:R-:W2:Y:S04]  /*b580*/  LDL.LU R13, [R1+0x114] ;  /* 0x00011400010d7983 */ /* 0x000ea80000300800 */
[----:B------:R-:W2:Y:S04]  /*b590*/  LDL.LU R14, [R1+0x118] ;  /* 0x00011800010e7983 */ /* 0x000ea80000300800 */
[----:B------:R-:W2:Y:S01]  /*b5a0*/  LDL.LU R15, [R1+0x11c] ;  /* 0x00011c00010f7983 */ /* 0x000ea20000300800 */
[----:B---3--:R-:W-:Y:S03]  /*b5b0*/  HMMA.16816.F32 R16, R8, R18, R20 ;  /* 0x000000120810723c */ /* 0x008fe60000001814 */
[----:B--2---:R-:W-:Y:S04]  /*b5c0*/  STL.64 [R1+0x2dd8], R14 ;  /* 0x002dd80e01007387 */ /* 0x004fe80000100a00 */
[----:B------:R0:W-:Y:S02]  /*b5d0*/  STL.64 [R1+0x2dd0], R12 ;  /* 0x002dd00c01007387 */ /* 0x0001e40000100a00 */
[----:B0-----:R-:W-:Y:S01]  /*b5e0*/  MOV R12, R28 ;  /* 0x0000001c000c7202 */ /* 0x001fe20000000f00 */
[----:B------:R-:W-:Y:S01]  /*b5f0*/  IMAD.MOV.U32 R13, RZ, RZ, R29 ;  /* 0x000000ffff0d7224 */ /* 0x000fe200078e001d */
[----:B------:R-:W2:Y:S04]  /*b600*/  LDL.LU R28, [R1+0x2dfc] ;  /* 0x002dfc00011c7983 */ /* 0x000ea80000300800 */
[----:B------:R-:W3:Y:S04]  /*b610*/  LDL.LU R29, [R1+0x2df8] ;  /* 0x002df800011d7983 */ /* 0x000ee80000300800 */
[----:B------:R-:W2:Y:S04]  /*b620*/  LDL.LU.64 R22, [R1+0x2df0] ;  /* 0x002df00001167983 */ /* 0x000ea80000300a00 */
[----:B------:R-:W-:Y:S04]  /*b630*/  STL.64 [R1+0x2d10], R18 ;  /* 0x002d101201007387 */ /* 0x000fe80000100a00 */
[----:B------:R-:W-:Y:S04]  /*b640*/  STL.64 [R1+0x2d08], R16 ;  /* 0x002d081001007387 */ /* 0x000fe80000100a00 */
[----:B----4-:R-:W0:Y:S01]  /*b650*/  LDSM.16.M88.4 R16, [R0+UR7+0x23000] ;  /* 0x023000070010783b */ /* 0x010e220008000200 */
[----:B------:R-:W-:Y:S01]  /*b660*/  IMAD.MOV.U32 R14, RZ, RZ, R3 ;  /* 0x000000ffff0e7224 */ /* 0x000fe200078e0003 */
[----:B------:R-:W-:Y:S01]  /*b670*/  MOV R15, R2 ;  /* 0x00000002000f7202 */ /* 0x000fe20000000f00 */
[----:B0-----:R-:W-:Y:S01]  /*b680*/  IMAD.MOV.U32 R2, RZ, RZ, R16 ;  /* 0x000000ffff027224 */ /* 0x001fe200078e0010 */
[----:B------:R-:W-:Y:S01]  /*b690*/  STL.64 [R1+0x198], R18 ;  /* 0x0001981201007387 */ /* 0x000fe20000100a00 */
[----:B------:R-:W-:-:S03]  /*b6a0*/  IMAD.MOV.U32 R3, RZ, RZ, R17 ;  /* 0x000000ffff037224 */ /* 0x000fc600078e0011 */
[----:B------:R-:W0:Y:S04]  /*b6b0*/  LDSM.16.M88.4 R16, [R0+UR7+0x24000] ;  /* 0x024000070010783b */ /* 0x000e280008000200 */
[----:B0-----:R-:W-:Y:S04]  /*b6c0*/  STL.64 [R1+0x1a0], R16 ;  /* 0x0001a01001007387 */ /* 0x001fe80000100a00 */
[----:B------:R-:W-:Y:S04]  /*b6d0*/  STL.64 [R1+0x1a8], R18 ;  /* 0x0001a81201007387 */ /* 0x000fe80000100a00 */
[----:B------:R-:W0:Y:S01]  /*b6e0*/  LDSM.16.M88.4 R16, [R0+UR7+0x25000] ;  /* 0x025000070010783b */ /* 0x000e220008000200 */
[----:B--2---:R-:W-:Y:S03]  /*b6f0*/  HMMA.16816.F32 R20, R8, R22, R24 ;  /* 0x000000160814723c */ /* 0x004fe60000001818 */
[----:B------:R-:W5:-:S15]  /*b700*/  LDL.LU.64 R26, [R1+0x2de8] ;  /* 0x002de800011a7983 */ /* 0x000f5e0000300a00 */
[----:B------:R-:W-:Y:S01]  /*b710*/  NOP ;  /* 0x0000000000007918 */ /* 0x000fe20000000000 */
[----:B------:R-:W-:Y:S04]  /*b720*/  STL.64 [R1+0x2d00], R22 ;  /* 0x002d001601007387 */ /* 0x000fe80000100a00 */
[----:B------:R1:W-:Y:S04]  /*b730*/  STL.64 [R1+0x2cf8], R20 ;  /* 0x002cf81401007387 */ /* 0x0003e80000100a00 */
[----:B-1----:R-:W2:Y:S04]  /*b740*/  LDL.LU R20, [R1+0xf0] ;  /* 0x0000f00001147983 */ /* 0x002ea80000300800 */
[----:B------:R-:W2:Y:S04]  /*b750*/  LDL.LU R21, [R1+0xf4] ;  /* 0x0000f40001157983 */ /* 0x000ea80000300800 */
[----:B------:R-:W2:Y:S04]  /*b760*/  LDL.LU R22, [R1+0xf8] ;  /* 0x0000f80001167983 */ /* 0x000ea80000300800 */
[----:B------:R-:W2:Y:S04]  /*b770*/  LDL.LU R23, [R1+0xfc] ;  /* 0x0000fc0001177983 */ /* 0x000ea80000300800 */
[----:B0-----:R-:W-:Y:S04]  /*b780*/  STL.64 [R1+0x1e8], R18 ;  /* 0x0001e81201007387 */ /* 0x001fe80000100a00 */
[----:B------:R0:W-:Y:S04]  /*b790*/  STL.64 [R1+0x2d80], R16 ;  /* 0x002d801001007387 */ /* 0x0001e80000100a00 */
[----:B0-----:R-:W4:Y:S04]  /*b7a0*/  LDL.LU R16, [R1+0x1c0] ;  /* 0x0001c00001107983 */ /* 0x001f280000300800 */
[----:B------:R-:W4:Y:S01]  /*b7b0*/  LDL.LU R17, [R1+0x1c4] ;  /* 0x0001c40001117983 */ /* 0x000f220000300800 */
[----:B-----5:R-:W-:Y:S03]  /*b7c0*/  HMMA.16816.F32 R24, R8, R26, R4 ;  /* 0x0000001a0818723c */ /* 0x020fe60000001804 */
[----:B------:R-:W5:-:S15]  /*b7d0*/  LDL.LU.64 R6, [R1+0x2de0] ;  /* 0x002de00001067983 */ /* 0x000f5e0000300a00 */
[----:B------:R-:W-:Y:S01]  /*b7e0*/  NOP ;  /* 0x0000000000007918 */ /* 0x000fe20000000000 */
[----:B------:R-:W-:Y:S04]  /*b7f0*/  STL.64 [R1+0x2cf0], R26 ;  /* 0x002cf01a01007387 */ /* 0x000fe80000100a00 */
[----:B------:R0:W-:Y:S04]  /*b800*/  STL.64 [R1+0x2ce8], R24 ;  /* 0x002ce81801007387 */ /* 0x0001e80000100a00 */
[----:B0-----:R-:W4:Y:S04]  /*b810*/  LDL.LU R24, [R1+0x100] ;  /* 0x0001000001187983 */ /* 0x001f280000300800 */
[----:B------:R-:W4:Y:S04]  /*b820*/  LDL.LU R25, [R1+0x104] ;  /* 0x0001040001197983 */ /* 0x000f280000300800 */
[----:B------:R-:W4:Y:S04]  /*b830*/  LDL.LU R26, [R1+0x108] ;  /* 0x00010800011a7983 */ /* 0x000f280000300800 */
[----:B------:R-:W4:Y:S01]  /*b840*/  LDL.LU R27, [R1+0x10c] ;  /* 0x00010c00011b7983 */ /* 0x000f220000300800 */
[----:B-----5:R-:W-:Y:S03]  /*b850*/  HMMA.16816.F32 R8, R8, R6, R12 ;  /* 0x000000060808723c */ /* 0x020fe6000000180c */
[----:B------:R-:W5:Y:S04]  /*b860*/  LDL.LU.64 R14, [R1+0x2dd8] ;  /* 0x002dd800010e7983 */ /* 0x000f680000300a00 */
[----:B------:R-:W5:Y:S04]  /*b870*/  LDL.LU.64 R12, [R1+0x2dd0] ;  /* 0x002dd000010c7983 */ /* 0x000f680000300a00 */
[----:B------:R-:W5:Y:S04]  /*b880*/  LDL.LU.64 R6, [R1+0x2dc8] ;  /* 0x002dc80001067983 */ /* 0x000f680000300a00 */
[----:B------:R-:W5:Y:S04]  /*b890*/  LDL.LU.64 R4, [R1+0x2dc0] ;  /* 0x002dc00001047983 */ /* 0x000f680000300a00 */
[----:B------:R3:W-:Y:S04]  /*b8a0*/  STL.64 [R1+0x10], R8 ;  /* 0x0000100801007387 */ /* 0x0007e80000100a00 */
[----:B------:R5:W-:Y:S01]  /*b8b0*/  STL.64 [R1+0x18], R10 ;  /* 0x0000180a01007387 */ /* 0x000be20000100a00 */
[----:B---3--:R-:W-:Y:S01]  /*b8c0*/  MOV R8, R29 ;  /* 0x0000001d00087202 */ /* 0x008fe20000000f00 */
[----:B------:R-:W-:-:S07]  /*b8d0*/  IMAD.MOV.U32 R9, RZ, RZ, R28 ;  /* 0x000000ffff097224 */ /* 0x000fce00078e001c */
[----:B-----5:R-:W-:Y:S01]  /*b8e0*/  HMMA.16816.F32 R8, R4, R8, R12 ;  /* 0x000000080408723c */ /* 0x020fe2000000180c */
[----:B------:R-:W2:-:S15]  /*b8f0*/  LDL.LU.64 R12, [R1+0x2db8] ;  /* 0x002db800010c7983 */ /* 0x000e9e0000300a00 */
[----:B------:R-:W-:-:S03]  /*b900*/  NOP ;  /* 0x0000000000007918 */ /* 0x000fc60000000000 */
[----:B------:R-:W-:Y:S04]  /*b910*/  STL.64 [R1+0x40], R8 ;  /* 0x0000400801007387 */ /* 0x000fe80000100a00 */
[----:B------:R4:W-:Y:S02]  /*b920*/  STL.64 [R1+0x48], R10 ;  /* 0x0000480a01007387 */ /* 0x0009e40000100a00 */
[----:B----4-:R-:W-:Y:S02]  /*b930*/  HMMA.16816.F32 R8, R4, R16, R24 ;  /* 0x000000100408723c */ /* 0x010fe40000001818 */
[----:B------:R-:W-:-:S15]  /*b940*/  LDSM.16.M88.4 R24, [R0+UR7+0x29000] ;  /* 0x029000070018783b */ /* 0x000fde0008000200 */
[----:B------:R-:W-:Y:S02]  /*b950*/  NOP ;  /* 0x0000000000007918 */ /* 0x000fe40000000000 */
[----:B------:R-:W-:Y:S01]  /*b960*/  STL.64 [R1+0xd0], R8 ;  /* 0x0000d00801007387 */ /* 0x000fe20000100a00 */
[----:B------:R-:W-:-:S03]  /*b970*/  IMAD.MOV.U32 R28, RZ, RZ, R10 ;  /* 0x000000ffff1c7224 */ /* 0x000fc600078e000a */
[----:B------:R2:W-:Y:S04]  /*b980*/  STL [R1+0xdc], R11 ;  /* 0x0000dc0b01007387 */ /* 0x0005e80000100800 */
[----:B------:R-:W-:Y:S01]  /*b990*/  STL [R1+0x2cb8], R28 ;  /* 0x002cb81c01007387 */ /* 0x000fe20000100800 */
[----:B--2---:R-:W-:-:S15]  /*b9a0*/  HMMA.16816.F32 R8, R4, R12, R20 ;  /* 0x0000000c0408723c */ /* 0x004fde0000001814 */
[----:B------:R-:W-:-:S04]  /*b9b0*/  NOP ;  /* 0x0000000000007918 */ /* 0x000fc80000000000 */
[----:B------:R-:W-:Y:S04]  /*b9c0*/  STL.64 [R1+0xc0], R8 ;  /* 0x0000c00801007387 */ /* 0x000fe80000100a00 */
[----:B------:R-:W-:Y:S04]  /*b9d0*/  STL [R1+0xc8], R10 ;  /* 0x0000c80a01007387 */ /* 0x000fe80000100800 */
[----:B------:R-:W2:Y:S04]  /*b9e0*/  LDL.LU R20, [R1] ;  /* 0x0000000001147983 */ /* 0x000ea80000300800 */
[----:B------:R-:W2:Y:S04]  /*b9f0*/  LDL.LU R21, [R1+0x4] ;  /* 0x0000040001157983 */ /* 0x000ea80000300800 */
[----:B------:R-:W3:Y:S04]  /*ba00*/  LDL.LU R22, [R1+0x8] ;  /* 0x0000080001167983 */ /* 0x000ee80000300800 */
[----:B------:R-:W3:Y:S04]  /*ba10*/  LDL.LU R23, [R1+0xc] ;  /* 0x00000c0001177983 */ /* 0x000ee80000300800 */
[----:B---3--:R-:W-:Y:S04]  /*ba20*/  STL.64 [R1+0x2d30], R22 ;  /* 0x002d301601007387 */ /* 0x008fe80000100a00 */
[----:B--2---:R-:W-:Y:S04]  /*ba30*/  STL.64 [R1+0x2d28], R20 ;  /* 0x002d281401007387 */ /* 0x004fe80000100a00 */
[----:B------:R-:W2:Y:S04]  /*ba40*/  LDL.LU R12, [R1+0x130] ;  /* 0x00013000010c7983 */ /* 0x000ea80000300800 */
[----:B------:R-:W2:Y:S04]  /*ba50*/  LDL.LU R13, [R1+0x134] ;  /* 0x00013400010d7983 */ /* 0x000ea80000300800 */
[----:B------:R-:W3:Y:S04]  /*ba60*/  LDL.LU R14, [R1+0x138] ;  /* 0x00013800010e7983 */ /* 0x000ee80000300800 */
[----:B------:R-:W3:Y:S01]  /*ba70*/  LDL.LU R15, [R1+0x13c] ;  /* 0x00013c00010f7983 */ /* 0x000ee20000300800 */
[----:B------:R-:W-:-:S03]  /*ba80*/  MOV R29, R11 ;  /* 0x0000000b001d7202 */ /* 0x000fc60000000f00 */
[----:B------:R-:W0:Y:S04]  /*ba90*/  LDSM.16.M88.4 R8, [R0+UR7+0x26000] ;  /* 0x026000070008783b */ /* 0x000e280008000200 */
[----:B------:R-:W1:Y:S04]  /*baa0*/  LDSM.16.M88.4 R20, [R0+UR7+0x28000] ;  /* 0x028000070014783b */ /* 0x000e680008000200 */
[----:B---3--:R-:W-:Y:S04]  /*bab0*/  STL.64 [R1+0x2d40], R14 ;  /* 0x002d400e01007387 */ /* 0x008fe80000100a00 */
[----:B--2---:R2:W-:Y:S04]  /*bac0*/  STL.64 [R1+0x2d38], R12 ;  /* 0x002d380c01007387 */ /* 0x0045e80000100a00 */
[----:B--2---:R-:W2:Y:S04]  /*bad0*/  LDL.LU R12, [R1+0x60] ;  /* 0x00006000010c7983 */ /* 0x004ea80000300800 */
[----:B------:R-:W2:Y:S04]  /*bae0*/  LDL.LU R13, [R1+0x64] ;  /* 0x00006400010d7983 */ /* 0x000ea80000300800 */
[----:B------:R-:W3:Y:S04]  /*baf0*/  LDL.LU R14, [R1+0x68] ;  /* 0x00006800010e7983 */ /* 0x000ee80000300800 */
[----:B------:R-:W3:Y:S04]  /*bb00*/  LDL.LU R15, [R1+0x6c] ;  /* 0x00006c00010f7983 */ /* 0x000ee80000300800 */
[----:B------:R-:W4:Y:S04]  /*bb10*/  LDL.LU R16, [R1+0x1a0] ;  /* 0x0001a00001107983 */ /* 0x000f280000300800 */
[----:B------:R-:W4:Y:S01]  /*bb20*/  LDL.LU R17, [R1+0x1a4] ;  /* 0x0001a40001117983 */ /* 0x000f220000300800 */
[----:B0-----:R-:W-:Y:S01]  /*bb30*/  MOV R19, R8 ;  /* 0x0000000800137202 */ /* 0x001fe20000000f00 */
[----:B------:R-:W-:-:S02]  /*bb40*/  IMAD.MOV.U32 R18, RZ, RZ, R9 ;  /* 0x000000ffff127224 */ /* 0x000fc400078e0009 */
[----:B----4-:R0:W-:Y:S02]  /*bb50*/  STL.64 [R1+0x2d98], R16 ;  /* 0x002d981001007387 */ /* 0x0101e40000100a00 */
[----:B0-----:R-:W-:Y:S02]  /*bb60*/  IMAD.MOV.U32 R16, RZ, RZ, R2 ;  /* 0x000000ffff107224 */ /* 0x001fe400078e0002 */
[----:B------:R-:W4:Y:S01]  /*bb70*/  LDL.LU R2, [R1+0x2db4] ;  /* 0x002db40001027983 */ /* 0x000f220000300800 */
[----:B------:R-:W-:-:S03]  /*bb80*/  IMAD.MOV.U32 R17, RZ, RZ, R3 ;  /* 0x000000ffff117224 */ /* 0x000fc600078e0003 */
[----:B------:R-:W5:Y:S04]  /*bb90*/  LDL.LU R3, [R1+0x2db0] ;  /* 0x002db00001037983 */ /* 0x000f680000300800 */
[----:B---3--:R-:W-:Y:S04]  /*bba0*/  STL.64 [R1+0x2d50], R14 ;  /* 0x002d500e01007387 */ /* 0x008fe80000100a00 */
[----:B--2---:R-:W-:Y:S04]  /*bbb0*/  STL.64 [R1+0x2d48], R12 ;  /* 0x002d480c01007387 */ /* 0x004fe80000100a00 */
[----:B------:R-:W0:Y:S04]  /*bbc0*/  LDSM.16.M88.4 R12, [R0+UR7+0x27000] ;  /* 0x02700007000c783b */ /* 0x000e280008000200 */
[----:B------:R-:W-:Y:S04]  /*bbd0*/  STL [R1+0x2cbc], R29 ;  /* 0x002cbc1d01007387 */ /* 0x000fe80000100800 */
[----:B------:R-:W-:Y:S04]  /*bbe0*/  STL.64 [R1+0x128], R10 ;  /* 0x0001280a01007387 */ /* 0x000fe80000100a00 */
[----:B-1----:R-:W-:Y:S04]  /*bbf0*/  STL.64 [R1+0x2da8], R22 ;  /* 0x002da81601007387 */ /* 0x002fe80000100a00 */
[----:B------:R1:W-:Y:S04]  /*bc00*/  STL.64 [R1+0x2da0], R20 ;  /* 0x002da01401007387 */ /* 0x0003e80000100a00 */
[----:B------:R-:W2:Y:S04]  /*bc10*/  LDSM.16.M88.4 R8, [R0+UR7+0x2a000] ;  /* 0x02a000070008783b */ /* 0x000ea80008000200 */
[----:B-1----:R-:W3:Y:S04]  /*bc20*/  LDL.LU R20, [R1+0x180] ;  /* 0x0001800001147983 */ /* 0x002ee80000300800 */
[----:B------:R-:W3:Y:S04]  /*bc30*/  LDL.LU R21, [R1+0x184] ;  /* 0x0001840001157983 */ /* 0x000ee80000300800 */
[----:B------:R-:W3:Y:S04]  /*bc40*/  LDL.LU R22, [R1+0x188] ;  /* 0x0001880001167983 */ /* 0x000ee80000300800 */
[----:B------:R-:W3:Y:S04]  /*bc50*/  LDL.LU R23, [R1+0x18c] ;  /* 0x00018c0001177983 */ /* 0x000ee80000300800 */
[----:B0-----:R-:W-:Y:S04]  /*bc60*/  STL.64 [R1+0x118], R14 ;  /* 0x0001180e01007387 */ /* 0x001fe80000100a00 */
[----:B------:R0:W-:Y:S02]  /*bc70*/  STL.64 [R1+0x2d60], R12 ;  /* 0x002d600c01007387 */ /* 0x0001e40000100a00 */
[----:B0-----:R-:W-:Y:S01]  /*bc80*/  IMAD.MOV.U32 R12, RZ, RZ, R19 ;  /* 0x000000ffff0c7224 */ /* 0x001fe200078e0013 */
[----:B------:R-:W-:-:S05]  /*bc90*/  MOV R13, R18 ;  /* 0x00000012000d7202 */ /* 0x000fca0000000f00 */
[----:B------:R0:W-:Y:S04]  /*bca0*/  STL.64 [R1+0x2d78], R12 ;  /* 0x002d780c01007387 */ /* 0x0001e80000100a00 */
[----:B0-----:R-:W2:Y:S04]  /*bcb0*/  LDL.LU R12, [R1+0x160] ;  /* 0x00016000010c7983 */ /* 0x001ea80000300800 */
[----:B------:R-:W2:Y:S04]  /*bcc0*/  LDL.LU R13, [R1+0x164] ;  /* 0x00016400010d7983 */ /* 0x000ea80000300800 */
[----:B------:R-:W2:Y:S04]  /*bcd0*/  LDL.LU R14, [R1+0x168] ;  /* 0x00016800010e7983 */ /* 0x000ea80000300800 */
[----:B------:R-:W2:Y:S01]  /*bce0*/  LDL.LU R15, [R1+0x16c] ;  /* 0x00016c00010f7983 */ /* 0x000ea20000300800 */
[----:B---3--:R-:W-:Y:S03]  /*bcf0*/  HMMA.16816.F32 R16, R4, R16, R20 ;  /* 0x000000100410723c */ /* 0x008fe60000001814 */
[----:B--2---:R-:W-:Y:S04]  /*bd00*/  STL.64 [R1+0x2d90], R14 ;  /* 0x002d900e01007387 */ /* 0x004fe80000100a00 */
[----:B------:R0:W-:Y:S04]  /*bd10*/  STL.64 [R1+0x2d88], R12 ;  /* 0x002d880c01007387 */ /* 0x0001e80000100a00 */
[----:B0-----:R-:W2:Y:S04]  /*bd20*/  LDL.LU R12, [R1+0x170] ;  /* 0x00017000010c7983 */ /* 0x001ea80000300800 */
[----:B------:R-:W2:Y:S04]  /*bd30*/  LDL.LU R13, [R1+0x174] ;  /* 0x00017400010d7983 */ /* 0x000ea80000300800 */
[----:B------:R-:W2:Y:S04]  /*bd40*/  LDL.LU R14, [R1+0x178] ;  /* 0x00017800010e7983 */ /* 0x000ea80000300800 */
[----:B------:R-:W2:Y:S04]  /*bd50*/  LDL.LU R15, [R1+0x17c] ;  /* 0x00017c00010f7983 */ /* 0x000ea80000300800 */
[----:B------:R-:W3:Y:S04]  /*bd60*/  LDL.LU.64 R22, [R1+0x2da8] ;  /* 0x002da80001167983 */ /* 0x000ee80000300a00 */
[----:B------:R-:W2:Y:S04]  /*bd70*/  LDL.LU.64 R20, [R1+0x2da0] ;  /* 0x002da00001147983 */ /* 0x000ea80000300a00 */
[----:B------:R0:W-:Y:S04]  /*bd80*/  STL.64 [R1+0xb0], R16 ;  /* 0x0000b01001007387 */ /* 0x0001e80000100a00 */
[----:B0-----:R-:W4:Y:S04]  /*bd90*/  LDL.LU.64 R16, [R1+0x2d98] ;  /* 0x002d980001107983 */ /* 0x001f280000300a00 */
[----:B---3--:R-:W-:Y:S04]  /*bda0*/  STL.64 [R1+0x108], R22 ;  /* 0x0001081601007387 */ /* 0x008fe80000100a00 */
[----:B--2---:R0:W-:Y:S04]  /*bdb0*/  STL.64 [R1+0x2d58], R20 ;  /* 0x002d581401007387 */ /* 0x0041e80000100a00 */
[----:B0-----:R-:W2:Y:S04]  /*bdc0*/  LDL.LU R20, [R1+0x140] ;  /* 0x0001400001147983 */ /* 0x001ea80000300800 */
[----:B------:R-:W2:Y:S04]  /*bdd0*/  LDL.LU R21, [R1+0x144] ;  /* 0x0001440001157983 */ /* 0x000ea80000300800 */
[----:B------:R-:W3:Y:S04]  /*bde0*/  LDL.LU R22, [R1+0x148] ;  /* 0x0001480001167983 */ /* 0x000ee80000300800 */
[----:B------:R-:W3:Y:S01]  /*bdf0*/  LDL.LU R23, [R1+0x14c] ;  /* 0x00014c0001177983 */ /* 0x000ee20000300800 */
[----:B------:R-:W-:-:S02]  /*be00*/  IMAD.MOV.U32 R29, RZ, RZ, R18 ;  /* 0x000000ffff1d7224 */ /* 0x000fc400078e0012 */
[----:B------:R-:W-:Y:S02]  /*be10*/  IMAD.MOV.U32 R28, RZ, RZ, R19 ;  /* 0x000000ffff1c7224 */ /* 0x000fe400078e0013 */
[C---:B----4-:R-:W-:Y:S01]  /*be20*/  HMMA.16816.F32 R16, R4.reuse, R16, R12 ;  /* 0x000000100410723c */ /* 0x050fe2000000180c */
[----:B---3--:R-:W-:Y:S04]  /*be30*/  STL.64 [R1+0x2d70], R22 ;  /* 0x002d701601007387 */ /* 0x008fe80000100a00 */
[----:B--2---:R0:W-:Y:S04]  /*be40*/  STL.64 [R1+0x2d68], R20 ;  /* 0x002d681401007387 */ /* 0x0041e80000100a00 */
[----:B0-----:R-:W2:Y:S04]  /*be50*/  LDL.LU R20, [R1+0x150] ;  /* 0x0001500001147983 */ /* 0x001ea80000300800 */
[----:B------:R-:W2:Y:S04]  /*be60*/  LDL.LU R21, [R1+0x154] ;  /* 0x0001540001157983 */ /* 0x000ea80000300800 */
[----:B------:R-:W-:Y:S04]  /*be70*/  STL.64 [R1+0xf8], R26 ;  /* 0x0000f81a01007387 */ /* 0x000fe80000100a00 */
[----:B------:R-:W-:Y:S04]  /*be80*/  STL.64 [R1+0xe8], R10 ;  /* 0x0000e80a01007387 */ /* 0x000fe80000100a00 */
[----:B------:R-:W-:Y:S04]  /*be90*/  STL [R1+0x2cc4], R28 ;  /* 0x002cc41c01007387 */ /* 0x000fe80000100800 */
[----:B------:R-:W-:Y:S04]  /*bea0*/  STL [R1+0x2cc0], R29 ;  /* 0x002cc01d01007387 */ /* 0x000fe80000100800 */
[----:B------:R-:W3:Y:S04]  /*beb0*/  LDL.LU.64 R14, [R1+0x2d90] ;  /* 0x002d9000010e7983 */ /* 0x000ee80000300a00 */
[----:B------:R-:W3:Y:S04]  /*bec0*/  LDL.LU.64 R12, [R1+0x2d88] ;  /* 0x002d8800010c7983 */ /* 0x000ee80000300a00 */
[----:B------:R0:W-:Y:S04]  /*bed0*/  STL.64 [R1+0xa0], R16 ;  /* 0x0000a01001007387 */ /* 0x0001e80000100a00 */
[----:B------:R3:W-:Y:S04]  /*bee0*/  STL.64 [R1+0xa8], R18 ;  /* 0x0000a81201007387 */ /* 0x0007e80000100a00 */
[----:B0-----:R-:W3:Y:S01]  /*bef0*/  LDL.LU.64 R16, [R1+0x2d80] ;  /* 0x002d800001107983 */ /* 0x001ee20000300a00 */
[----:B-----5:R-:W-:Y:S01]  /*bf00*/  MOV R22, R3 ;  /* 0x0000000300167202 */ /* 0x020fe20000000f00 */
[----:B------:R-:W-:Y:S01]  /*bf10*/  IMAD.MOV.U32 R23, RZ, RZ, R2 ;  /* 0x000000ffff177224 */ /* 0x000fe200078e0002 */
[----:B---3--:R-:W-:Y:S01]  /*bf20*/  HMMA.16816.F32 R16, R4, R16, R12 ;  /* 0x000000100410723c */ /* 0x008fe2000000180c */
[----:B------:R-:W2:-:S15]  /*bf30*/  LDL.LU.64 R12, [R1+0x2d78] ;  /* 0x002d7800010c7983 */ /* 0x000e9e0000300a00 */
[----:B------:R-:W-:-:S03]  /*bf40*/  NOP ;  /* 0x0000000000007918 */ /* 0x000fc60000000000 */
[----:B------:R-:W-:Y:S01]  /*bf50*/  MOV R29, R19 ;  /* 0x00000013001d7202 */ /* 0x000fe20000000f00 */
[----:B------:R-:W-:Y:S01]  /*bf60*/  IMAD.MOV.U32 R28, RZ, RZ, R18 ;  /* 0x000000ffff1c7224 */ /* 0x000fe200078e0012 */
[----:B------:R-:W-:Y:S04]  /*bf70*/  STL.64 [R1+0x90], R16 ;  /* 0x0000901001007387 */ /* 0x000fe80000100a00 */
[----:B------:R-:W-:Y:S04]  /*bf80*/  STL [R1+0x2ccc], R29 ;  /* 0x002ccc1d01007387 */ /* 0x000fe80000100800 */
[----:B------:R-:W-:Y:S04]  /*bf90*/  STL [R1+0x2cc8], R28 ;  /* 0x002cc81c01007387 */ /* 0x000fe80000100800 */
[----:B------:R-:W0:Y:S01]  /*bfa0*/  LDSM.16.M88.4 R16, [R0+UR7+0x2b000] ;  /* 0x02b000070010783b */ /* 0x000e220008000200 */
[----:B--2---:R-:W-:Y:S03]  /*bfb0*/  HMMA.16816.F32 R12, R4, R12, R20 ;  /* 0x0000000c040c723c */ /* 0x004fe60000001814 */
[----:B------:R-:W2:Y:S04]  /*bfc0*/  LDL.LU.64 R22, [R1+0x2d70] ;  /* 0x002d700001167983 */ /* 0x000ea80000300a00 */
[----:B------:R-:W2:-:S12]  /*bfd0*/  LDL.LU.64 R20, [R1+0x2d68] ;  /* 0x002d680001147983 */ /* 0x000e980000300a00 */
[----:B------:R1:W-:Y:S04]  /*bfe0*/  STL.64 [R1+0x80], R12 ;  /* 0x0000800c01007387 */ /* 0x0003e80000100a00 */
[----:B-1----:R-:W2:Y:S01]  /*bff0*/  LDL.LU.64 R12, [R1+0x2d60] ;  /* 0x002d6000010c7983 */ /* 0x002ea20000300a00 */
[----:B------:R-:W-:Y:S02]  /*c000*/  IMAD.MOV.U32 R29, RZ, RZ, R14 ;  /* 0x000000ffff1d7224 */ /* 0x000fe400078e000e */
[----:B------:R-:W-:Y:S01]  /*c010*/  IMAD.MOV.U32 R28, RZ, RZ, R15 ;  /* 0x000000ffff1c7224 */ /* 0x000fe200078e000f */
[----:B0-----:R-:W-:Y:S04]  /*c020*/  STL.64 [R1+0x178], R18 ;  /* 0x0001781201007387 */ /* 0x001fe80000100a00 */
[----:B------:R-:W-:Y:S04]  /*c030*/  STL [R1+0x2cd4], R28 ;  /* 0x002cd41c01007387 */ /* 0x000fe80000100800 */
[----:B------:R-:W-:Y:S01]  /*c040*/  STL [R1+0x2cd0], R29 ;  /* 0x002cd01d01007387 */ /* 0x000fe20000100800 */
[----:B--2---:R-:W-:Y:S03]  /*c050*/  HMMA.16816.F32 R12, R4, R12, R20 ;  /* 0x0000000c040c723c */ /* 0x004fe60000001814 */
[----:B------:R-:W2:-:S15]  /*c060*/  LDL.LU.64 R20, [R1+0x2d58] ;  /* 0x002d580001147983 */ /* 0x000e9e0000300a00 */
[----:B------:R-:W-:Y:S01]  /*c070*/  NOP ;  /* 0x0000000000007918 */ /* 0x000fe20000000000 */
[----:B------:R-:W-:Y:S04]  /*c080*/  STL.64 [R1+0x70], R12 ;  /* 0x0000700c01007387 */ /* 0x000fe80000100a00 */
[----:B------:R0:W-:Y:S04]  /*c090*/  STL.64 [R1+0x78], R14 ;  /* 0x0000780e01007387 */ /* 0x0001e80000100a00 */
[----:B0-----:R-:W2:Y:S04]  /*c0a0*/  LDL.LU.64 R14, [R1+0x2d50] ;  /* 0x002d5000010e7983 */ /* 0x001ea80000300a00 */
[----:B------:R-:W2:Y:S02]  /*c0b0*/  LDL.LU.64 R12, [R1+0x2d48] ;  /* 0x002d4800010c7983 */ /* 0x000ea40000300a00 */
[----:B--2---:R-:W-:Y:S02]  /*c0c0*/  HMMA.16816.F32 R20, R4, R20, R12 ;  /* 0x000000140414723c */ /* 0x004fe4000000180c */
[----:B------:R-:W2:Y:S04]  /*c0d0*/  LDL.LU.64 R14, [R1+0x2d40] ;  /* 0x002d4000010e7983 */ /* 0x000ea80000300a00 */
[----:B------:R-:W2:-:S13]  /*c0e0*/  LDL.LU.64 R12, [R1+0x2d38] ;  /* 0x002d3800010c7983 */ /* 0x000e9a0000300a00 */
[----:B------:R-:W-:Y:S01]  /*c0f0*/  MOV R28, R22 ;  /* 0x00000016001c7202 */ /* 0x000fe20000000f00 */
[----:B------:R0:W-:Y:S01]  /*c100*/  STL.64 [R1+0x60], R20 ;  /* 0x0000601401007387 */ /* 0x0001e20000100a00 */
[----:B------:R-:W-:-:S03]  /*c110*/  IMAD.MOV.U32 R29, RZ, RZ, R23 ;  /* 0x000000ffff1d7224 */ /* 0x000fc600078e0017 */
[----:B------:R-:W3:Y:S04]  /*c120*/  LDL.LU.64 R22, [R1+0x2d30] ;  /* 0x002d300001167983 */ /* 0x000ee80000300a00 */
[----:B0-----:R-:W3:Y:S04]  /*c130*/  LDL.LU.64 R20, [R1+0x2d28] ;  /* 0x002d280001147983 */ /* 0x001ee80000300a00 */
[----:B------:R-:W-:Y:S04]  /*c140*/  STL [R1+0x2cdc], R29 ;  /* 0x002cdc1d01007387 */ /* 0x000fe80000100800 */
[----:B------:R0:W-:Y:S01]  /*c150*/  STL [R1+0x2cd8], R28 ;  /* 0x002cd81c01007387 */ /* 0x0001e20000100800 */
[C---:B--2---:R-:W-:Y:S03]  /*c160*/  HMMA.16816.F32 R24, R4.reuse, R24, R12 ;  /* 0x000000180418723c */ /* 0x044fe6000000180c */
[----:B------:R-:W2:Y:S04]  /*c170*/  LDL.LU.64 R14, [R1+0x2d20] ;  /* 0x002d2000010e7983 */ /* 0x000ea80000300a00 */
[----:B------:R-:W2:Y:S01]  /*c180*/  LDL.LU.64 R12, [R1+0x2d18] ;  /* 0x002d1800010c7983 */ /* 0x000ea20000300a00 */
[----:B---3--:R-:W-:Y:S11]  /*c190*/  HMMA.16816.F32 R8, R4, R8, R20 ;  /* 0x000000080408723c */ /* 0x008ff60000001814 */
[----:B------:R-:W-:Y:S04]  /*c1a0*/  STL.64 [R1+0x50], R24 ;  /* 0x0000501801007387 */ /* 0x000fe80000100a00 */
[----:B------:R-:W-:Y:S04]  /*c1b0*/  STL.64 [R1+0x58], R26 ;  /* 0x0000581a01007387 */ /* 0x000fe80000100a00 */
[----:B------:R-:W1:Y:S04]  /*c1c0*/  LDSM.16.M88.4 R20, [R0+UR7+0x2c000] ;  /* 0x02c000070014783b */ /* 0x000e680008000200 */
[----:B------:R-:W3:Y:S01]  /*c1d0*/  LDSM.16.M88.4 R24, [R0+UR7+0x2d000] ;  /* 0x02d000070018783b */ /* 0x000ee20008000200 */
[----:B0-----:R-:W-:Y:S01]  /*c1e0*/  MOV R28, R11 ;  /* 0x0000000b001c7202 */ /* 0x001fe20000000f00 */
[----:B------:R-:W-:-:S02]  /*c1f0*/  IMAD.MOV.U32 R29, RZ, RZ, R10 ;  /* 0x000000ffff1d7224 */ /* 0x000fc400078e000a */
[----:B------:R-:W-:Y:S04]  /*c200*/  STL.64 [R1+0x30], R8 ;  /* 0x0000300801007387 */ /* 0x000fe80000100a00 */
[----:B------:R0:W-:Y:S04]  /*c210*/  STL [R1+0x2ce4], R28 ;  /* 0x002ce41c01007387 */ /* 0x0001e80000100800 */
[----:B------:R4:W-:Y:S04]  /*c220*/  STL [R1+0x2ce0], R29 ;  /* 0x002ce01d01007387 */ /* 0x0009e80000100800 */
[----:B------:R-:W-:Y:S04]  /*c230*/  LDSM.16.M88.4 R8, [R0+UR7+0x2e000] ;  /* 0x02e000070008783b */ /* 0x000fe80008000200 */
[----:B-1----:R-:W-:Y:S04]  /*c240*/  STL.64 [R1+0x138], R22 ;  /* 0x0001381601007387 */ /* 0x002fe80000100a00 */
[----:B---3--:R-:W-:Y:S01]  /*c250*/  STL.64 [R1+0x148], R26 ;  /* 0x0001481a01007387 */ /* 0x008fe20000100a00 */
[----:B--2---:R-:W-:-:S15]  /*c260*/  HMMA.16816.F32 R16, R4, R16, R12 ;  /* 0x000000100410723c */ /* 0x004fde000000180c */
[----:B------:R-:W-:-:S04]  /*c270*/  NOP ;  /* 0x0000000000007918 */ /* 0x000fc80000000000 */
[----:B0-----:R-:W-:Y:S01]  /*c280*/  MOV R28, R16 ;  /* 0x00000010001c7202 */ /* 0x001fe20000000f00 */
[----:B----4-:R-:W-:Y:S01]  /*c290*/  IMAD.MOV.U32 R29, RZ, RZ, R17 ;  /* 0x000000ffff1d7224 */ /* 0x010fe200078e0011 */
[----:B------:R-:W-:Y:S01]  /*c2a0*/  MOV R14, R19 ;  /* 0x00000013000e7202 */ /* 0x000fe20000000f00 */
[----:B------:R-:W-:Y:S02]  /*c2b0*/  IMAD.MOV.U32 R15, RZ, RZ, R18 ;  /* 0x000000ffff0f7224 */ /* 0x000fe400078e0012 */
[----:B------:R-:W0:Y:S04]  /*c2c0*/  LDSM.16.M88.4 R16, [R0+UR7+0x2f000] ;  /* 0x02f000070010783b */ /* 0x000e280008000200 */
[----:B0-----:R0:W-:Y:S01]  /*c2d0*/  STL.64 [R1+0x158], R18 ;  /* 0x0001581201007387 */ /* 0x0011e20000100a00 */
[----:B------:R-:W-:-:S02]  /*c2e0*/  IMAD.MOV.U32 R13, RZ, RZ, R16 ;  /* 0x000000ffff0d7224 */ /* 0x000fc400078e0010 */
[----:B------:R-:W-:Y:S01]  /*c2f0*/  IMAD.MOV.U32 R12, RZ, RZ, R17 ;  /* 0x000000ffff0c7224 */ /* 0x000fe200078e0011 */
[----:B0-----:R-:W2:Y:S04]  /*c300*/  LDL.LU.64 R18, [R1+0x2d10] ;  /* 0x002d100001127983 */ /* 0x001ea80000300a00 */
[----:B------:R-:W2:Y:S04]  /*c310*/  LDL.LU.64 R16, [R1+0x2d08] ;  /* 0x002d080001107983 */ /* 0x000ea80000300a00 */
[----:B------:R0:W-:Y:S01]  /*c320*/  STL [R1+0x2ad0], R0 ;  /* 0x002ad00001007387 */ /* 0x0001e20000100800 */
[----:B--2---:R-:W-:-:S15]  /*c330*/  HMMA.16816.F32 R20, R4, R20, R16 ;  /* 0x000000140414723c */ /* 0x004fde0000001810 */
[----:B------:R-:W-:-:S04]  /*c340*/  NOP ;  /* 0x0000000000007918 */ /* 0x000fc80000000000 */
[----:B------:R-:W-:Y:S01]  /*c350*/  IMAD.MOV.U32 R16, RZ, RZ, R22 ;  /* 0x000000ffff107224 */ /* 0x000fe200078e0016 */
[----:B0-----:R-:W-:Y:S01]  /*c360*/  MOV R0, R23 ;  /* 0x0000001700007202 */ /* 0x001fe20000000f00 */
[----:B------:R-:W-:Y:S01]  /*c370*/  IMAD.MOV.U32 R17, RZ, RZ, R21 ;  /* 0x000000ffff117224 */ /* 0x000fe200078e0015 */
[----:B------:R-:W-:Y:S01]  /*c380*/  MOV R18, R20 ;  /* 0x0000001400127202 */ /* 0x000fe20000000f00 */
[----:B------:R-:W2:Y:S04]  /*c390*/  LDL.LU.64 R22, [R1+0x2d00] ;  /* 0x002d000001167983 */ /* 0x000ea80000300a00 */
[----:B------:R-:W2:Y:S04]  /*c3a0*/  LDL.LU.64 R20, [R1+0x2cf8] ;  /* 0x002cf80001147983 */ /* 0x000ea80000300a00 */
[----:B------:R-:W3:Y:S01]  /*c3b0*/  LDL.LU.64 R26, [R1+0x2cf0] ;  /* 0x002cf000011a7983 */ /* 0x000ee20000300a00 */
[----:B--2---:R-:W-:Y:S03]  /*c3c0*/  HMMA.16816.F32 R20, R4, R24, R20 ;  /* 0x000000180414723c */ /* 0x004fe60000001814 */
[----:B------:R-:W3:-:S15]  /*c3d0*/  LDL.LU.64 R24, [R1+0x2ce8] ;  /* 0x002ce80001187983 */ /* 0x000ede0000300a00 */
[----:B------:R-:W-:Y:S01]  /*c3e0*/  NOP ;  /* 0x0000000000007918 */ /* 0x000fe20000000000 */
[----:B------:R0:W-:Y:S04]  /*c3f0*/  STL.64 [R1+0x2b88], R22 ;  /* 0x002b881601007387 */ /* 0x0001e80000100a00 */
[----:B------:R-:W-:Y:S04]  /*c400*/  STL.64 [R1+0x2b80], R20 ;  /* 0x002b801401007387 */ /* 0x000fe80000100a00 */
[----:B0-----:R-:W2:Y:S04]  /*c410*/  LDL.LU R22, [R1+0x138] ;  /* 0x0001380001167983 */ /* 0x001ea80000300800 */
[----:B------:R-:W2:Y:S01]  /*c420*/  LDL.LU R23, [R1+0x13c] ;  /* 0x00013c0001177983 */ /* 0x000ea20000300800 */
[----:B------:R-:W-:-:S02]  /*c430*/  IMAD.MOV.U32 R3, RZ, RZ, R10 ;  /* 0x000000ffff037224 */ /* 0x000fc400078e000a */
[----:B------:R-:W-:Y:S02]  /*c440*/  IMAD.MOV.U32 R2, RZ, RZ, R11 ;  /* 0x000000ffff027224 */ /* 0x000fe400078e000b */
[----:B---3--:R-:W-:Y:S01]  /*c450*/  HMMA.16816.F32 R8, R4, R8, R24 ;  /* 0x000000080408723c */ /* 0x008fe20000001818 */
[----:B--2---:R-:W-:-:S15]  /*c460*/  STL.64 [R1+0x2b98], R22 ;  /* 0x002b981601007387 */ /* 0x004fde0000100a00 */
[----:B------:R-:W-:-:S03]  /*c470*/  NOP ;  /* 0x0000000000007918 */ /* 0x000fc60000000000 */
[----:B------:R0:W-:Y:S04]  /*c480*/  STL.64 [R1+0x2b78], R10 ;  /* 0x002b780a01007387 */ /* 0x0001e80000100a00 */
[----:B------:R-:W-:Y:S04]  /*c490*/  STL.64 [R1+0x2b70], R8 ;  /* 0x002b700801007387 */ /* 0x000fe80000100a00 */
[----:B0-----:R-:W2:Y:S04]  /*c4a0*/  LDL.LU R10, [R1+0x148] ;  /* 0x00014800010a7983 */ /* 0x001ea80000300800 */
[----:B------:R-:W2:Y:S04]  /*c4b0*/  LDL.LU R11, [R1+0x14c] ;  /* 0x00014c00010b7983 */ /* 0x000ea80000300800 */
[----:B------:R-:W3:Y:S04]  /*c4c0*/  LDL.LU R22, [R1+0x178] ;  /* 0x0001780001167983 */ /* 0x000ee80000300800 */
[----:B------:R-:W3:Y:S04]  /*c4d0*/  LDL.LU R23, [R1+0x17c] ;  /* 0x00017c0001177983 */ /* 0x000ee80000300800 */
[----:B---3--:R0:W-:Y:S04]  /*c4e0*/  STL.64 [R1+0x2bb0], R22 ;  /* 0x002bb01601007387 */ /* 0x0081e80000100a00 */
[----:B--2---:R1:W-:Y:S04]  /*c4f0*/  STL.64 [R1+0x2b90], R10 ;  /* 0x002b900a01007387 */ /* 0x0043e80000100a00 */
[----:B0-----:R-:W2:Y:S04]  /*c500*/  LDL.LU R22, [R1+0xe8] ;  /* 0x0000e80001167983 */ /* 0x001ea80000300800 */
[----:B------:R-:W2:Y:S01]  /*c510*/  LDL.LU R23, [R1+0xec] ;  /* 0x0000ec0001177983 */ /* 0x000ea20000300800 */
[----:B-1----:R-:W-:Y:S01]  /*c520*/  MOV R10, R16 ;  /* 0x00000010000a7202 */ /* 0x002fe20000000f00 */
[----:B------:R-:W-:-:S02]  /*c530*/  IMAD.MOV.U32 R11, RZ, RZ, R0 ;  /* 0x000000ffff0b7224 */ /* 0x000fc400078e0000 */
[----:B--2---:R0:W-:Y:S04]  /*c540*/  STL.64 [R1+0x2bc8], R22 ;  /* 0x002bc81601007387 */ /* 0x0041e80000100a00 */
[----:B0-----:R-:W2:Y:S04]  /*c550*/  LDL.LU R22, [R1+0xf8] ;  /* 0x0000f80001167983 */ /* 0x001ea80000300800 */
[----:B------:R-:W2:Y:S01]  /*c560*/  LDL.LU R23, [R1+0xfc] ;  /* 0x0000fc0001177983 */ /* 0x000ea20000300800 */
[----:B------:R-:W-:Y:S02]  /*c570*/  IMAD.MOV.U32 R8, RZ, RZ, R18 ;  /* 0x000000ffff087224 */ /* 0x000fe400078e0012 */
[----:B------:R-:W-:Y:S01]  /*c580*/  IMAD.MOV.U32 R9, RZ, RZ, R17 ;  /* 0x000000ffff097224 */ /* 0x000fe200078e0011 */
[----:B--2---:R-:W-:Y:S04]  /*c590*/  STL.64 [R1+0x2be0], R22 ;  /* 0x002be01601007387 */ /* 0x004fe80000100a00 */
[----:B------:R-:W-:Y:S04]  /*c5a0*/  STL.64 [R1+0x2ba8], R10 ;  /* 0x002ba80a01007387 */ /* 0x000fe80000100a00 */
[----:B------:R0:W-:Y:S02]  /*c5b0*/  STL.64 [R1+0x2ba0], R8 ;  /* 0x002ba00801007387 */ /* 0x0001e40000100a00 */
[----:B0-----:R-:W-:Y:S01]  /*c5c0*/  IMAD.MOV.U32 R8, RZ, RZ, R28 ;  /* 0x000000ffff087224 */ /* 0x001fe200078e001c */
[----:B------:R-:W-:Y:S01]  /*c5d0*/  MOV R9, R29 ;  /* 0x0000001d00097202 */ /* 0x000fe20000000f00 */
[----:B------:R-:W2:Y:S04]  /*c5e0*/  LDL.LU R28, [R1+0x2ce4] ;  /* 0x002ce400011c7983 */ /* 0x000ea80000300800 */
[----:B------:R-:W3:Y:S04]  /*c5f0*/  LDL.LU R29, [R1+0x2ce0] ;  /* 0x002ce000011d7983 */ /* 0x000ee80000300800 */
[----:B------:R-:W4:Y:S04]  /*c600*/  LDL.LU R22, [R1+0x108] ;  /* 0x0001080001167983 */ /* 0x000f280000300800 */
[----:B------:R-:W4:Y:S01]  /*c610*/  LDL.LU R23, [R1+0x10c] ;  /* 0x00010c0001177983 */ /* 0x000f220000300800 */
[----:B------:R-:W-:-:S02]  /*c620*/  IMAD.MOV.U32 R10, RZ, RZ, R15 ;  /* 0x000000ffff0a7224 */ /* 0x000fc400078e000f */
[----:B------:R-:W-:Y:S01]  /*c630*/  IMAD.MOV.U32 R11, RZ, RZ, R14 ;  /* 0x000000ffff0b7224 */ /* 0x000fe200078e000e */
[----:B----4-:R-:W-:Y:S04]  /*c640*/  STL.64 [R1+0x2bf8], R22 ;  /* 0x002bf81601007387 */ /* 0x010fe80000100a00 */
[----:B------:R3:W-:Y:S04]  /*c650*/  STL.64 [R1+0x2bc0], R10 ;  /* 0x002bc00a01007387 */ /* 0x0007e80000100a00 */
[----:B------:R0:W-:Y:S01]  /*c660*/  STL.64 [R1+0x2bb8], R8 ;  /* 0x002bb80801007387 */ /* 0x0001e20000100a00 */
[----:B---3--:R-:W-:Y:S01]  /*c670*/  MOV R10, R29 ;  /* 0x0000001d000a7202 */ /* 0x008fe20000000f00 */
[----:B--2---:R-:W-:-:S02]  /*c680*/  IMAD.MOV.U32 R11, RZ, RZ, R28 ;  /* 0x000000ffff0b7224 */ /* 0x004fc400078e001c */
[----:B0-----:R-:W2:Y:S04]  /*c690*/  LDL.LU R8, [R1+0x30] ;  /* 0x0000300001087983 */ /* 0x001ea80000300800 */
[----:B------:R-:W2:Y:S04]  /*c6a0*/  LDL.LU R9, [R1+0x34] ;  /* 0x0000340001097983 */ /* 0x000ea80000300800 */
[----:B------:R-:W3:Y:S04]  /*c6b0*/  LDL.LU R29, [R1+0x2cdc] ;  /* 0x002cdc00011d7983 */ /* 0x000ee80000300800 */
[----:B------:R-:W4:Y:S04]  /*c6c0*/  LDL.LU R28, [R1+0x2cd8] ;  /* 0x002cd800011c7983 */ /* 0x000f280000300800 */
[----:B------:R-:W5:Y:S04]  /*c6d0*/  LDL.LU R22, [R1+0x118] ;  /* 0x0001180001167983 */ /* 0x000f680000300800 */
[----:B------:R-:W5:Y:S04]  /*c6e0*/  LDL.LU R23, [R1+0x11c] ;  /* 0x00011c0001177983 */ /* 0x000f680000300800 */
[----:B-----5:R-:W-:Y:S04]  /*c6f0*/  STL.64 [R1+0x2c10], R22 ;  /* 0x002c101601007387 */ /* 0x020fe80000100a00 */
[----:B------:R-:W-:Y:S04]  /*c700*/  STL.64 [R1+0x2bd8], R10 ;  /* 0x002bd80a01007387 */ /* 0x000fe80000100a00 */
[----:B--2---:R0:W-:Y:S04]  /*c710*/  STL.64 [R1+0x2bd0], R8 ;  /* 0x002bd00801007387 */ /* 0x0041e80000100a00 */
[----:B0-----:R-:W2:Y:S04]  /*c720*/  LDL.LU R8, [R1+0x50] ;  /* 0x0000500001087983 */ /* 0x001ea80000300800 */
[----:B------:R-:W2:Y:S04]  /*c730*/  LDL.LU R9, [R1+0x54] ;  /* 0x0000540001097983 */ /* 0x000ea80000300800 */
[----:B------:R-:W5:Y:S04]  /*c740*/  LDL.LU R10, [R1+0x58] ;  /* 0x00005800010a7983 */ /* 0x000f680000300800 */
[----:B------:R-:W5:Y:S04]  /*c750*/  LDL.LU R11, [R1+0x5c] ;  /* 0x00005c00010b7983 */ /* 0x000f680000300800 */
[----:B------:R-:W2:Y:S04]  /*c760*/  LDL.LU R22, [R1+0x128] ;  /* 0x0001280001167983 */ /* 0x000ea80000300800 */
[----:B------:R-:W2:Y:S04]  /*c770*/  LDL.LU R23, [R1+0x12c] ;  /* 0x00012c0001177983 */ /* 0x000ea80000300800 */
[----:B--2---:R0:W-:Y:S04]  /*c780*/  STL.64 [R1+0x2c28], R22 ;  /* 0x002c281601007387 */ /* 0x0041e80000100a00 */
[----:B0-----:R-:W2:Y:S04]  /*c790*/  LDL.LU R22, [R1+0x1e8] ;  /* 0x0001e80001167983 */ /* 0x001ea80000300800 */
[----:B------:R-:W2:Y:S04]  /*c7a0*/  LDL.LU R23, [R1+0x1ec] ;  /* 0x0001ec0001177983 */ /* 0x000ea80000300800 */
[----:B--2---:R-:W-:Y:S04]  /*c7b0*/  STL.64 [R1+0x2c40], R22 ;  /* 0x002c401601007387 */ /* 0x004fe80000100a00 */
[----:B-----5:R4:W-:Y:S04]  /*c7c0*/  STL.64 [R1+0x2bf0], R10 ;  /* 0x002bf00a01007387 */ /* 0x0209e80000100a00 */
[----:B------:R0:W-:Y:S01]  /*c7d0*/  STL.64 [R1+0x2be8], R8 ;  /* 0x002be80801007387 */ /* 0x0001e20000100a00 */
[----:B----4-:R-:W-:Y:S01]  /*c7e0*/  IMAD.MOV.U32 R10, RZ, RZ, R28 ;  /* 0x000000ffff0a7224 */ /* 0x010fe200078e001c */
[----:B---3--:R-:W-:-:S02]  /*c7f0*/  MOV R11, R29 ;  /* 0x0000001d000b7202 */ /* 0x008fc40000000f00 */
        /* <DEDUP_REMOVED lines=15> */
[----:B--2---:R-:W-:Y:S04]  /*c8f0*/  STL.64 [R1+0x2c70], R22 ;  /* 0x002c701601007387 */ /* 0x004fe80000100a00 */
[----:B-----5:R4:W-:Y:S04]  /*c900*/  STL.64 [R1+0x2c20], R10 ;  /* 0x002c200a01007387 */ /* 0x0209e80000100a00 */
[----:B------:R0:W-:Y:S01]  /*c910*/  STL.64 [R1+0x2c18], R8 ;  /* 0x002c180801007387 */ /* 0x0001e20000100a00 */
[----:B----4-:R-:W-:-:S02]  /*c920*/  IMAD.MOV.U32 R10, RZ, RZ, R29 ;  /* 0x000000ffff0a7224 */ /* 0x010fc400078e001d */
[----:B---3--:R-:W-:Y:S01]  /*c930*/  IMAD.MOV.U32 R11, RZ, RZ, R28 ;  /* 0x000000ffff0b7224 */ /* 0x008fe200078e001c */
[----:B0-----:R-:W2:Y:S04]  /*c940*/  LDL.LU R8, [R1+0x80] ;  /* 0x0000800001087983 */ /* 0x001ea80000300800 */
[----:B------:R-:W2:Y:S04]  /*c950*/  LDL.LU R9, [R1+0x84] ;  /* 0x0000840001097983 */ /* 0x000ea80000300800 */
[----:B------:R-:W3:Y:S04]  /*c960*/  LDL.LU R29, [R1+0x2ccc] ;  /* 0x002ccc00011d7983 */ /* 0x000ee80000300800 */
[----:B------:R-:W4:Y:S04]  /*c970*/  LDL.LU R28, [R1+0x2cc8] ;  /* 0x002cc800011c7983 */ /* 0x000f280000300800 */
[----:B------:R-:W5:Y:S04]  /*c980*/  LDL.LU R22, [R1+0x1f8] ;  /* 0x0001f80001167983 */ /* 0x000f680000300800 */
[----:B------:R-:W5:Y:S04]  /*c990*/  LDL.LU R23, [R1+0x1fc] ;  /* 0x0001fc0001177983 */ /* 0x000f680000300800 */
[----:B-----5:R-:W-:Y:S04]  /*c9a0*/  STL.64 [R1+0x2c88], R22 ;  /* 0x002c881601007387 */ /* 0x020fe80000100a00 */
[----:B------:R4:W-:Y:S04]  /*c9b0*/  STL.64 [R1+0x2c38], R10 ;  /* 0x002c380a01007387 */ /* 0x0009e80000100a00 */
[----:B--2---:R0:W-:Y:S01]  /*c9c0*/  STL.64 [R1+0x2c30], R8 ;  /* 0x002c300801007387 */ /* 0x0041e20000100a00 */
[----:B----4-:R-:W-:Y:S01]  /*c9d0*/  MOV R10, R28 ;  /* 0x0000001c000a7202 */ /* 0x010fe20000000f00 */
[----:B---3--:R-:W-:-:S02]  /*c9e0*/  IMAD.MOV.U32 R11, RZ, RZ, R29 ;  /* 0x000000ffff0b7224 */ /* 0x008fc400078e001d */
[----:B0-----:R-:W2:Y:S04]  /*c9f0*/  LDL.LU R8, [R1+0x90] ;  /* 0x0000900001087983 */ /* 0x001ea80000300800 */
[----:B------:R-:W2:Y:S04]  /*ca00*/  LDL.LU R9, [R1+0x94] ;  /* 0x0000940001097983 */ /* 0x000ea80000300800 */
[----:B------:R-:W3:Y:S04]  /*ca10*/  LDL.LU R28, [R1+0x2cc4] ;  /* 0x002cc400011c7983 */ /* 0x000ee80000300800 */
[----:B------:R-:W4:Y:S04]  /*ca20*/  LDL.LU R29, [R1+0x2cc0] ;  /* 0x002cc000011d7983 */ /* 0x000f280000300800 */
[----:B------:R-:W5:Y:S04]  /*ca30*/  LDL.LU R22, [R1+0x1c8] ;  /* 0x0001c80001167983 */ /* 0x000f680000300800 */
[----:B------:R-:W5:Y:S04]  /*ca40*/  LDL.LU R23, [R1+0x1cc] ;  /* 0x0001cc0001177983 */ /* 0x000f680000300800 */
[----:B-----5:R-:W-:Y:S04]  /*ca50*/  STL.64 [R1+0x2ca0], R22 ;  /* 0x002ca01601007387 */ /* 0x020fe80000100a00 */
[----:B------:R-:W5:Y:S04]  /*ca60*/  LDL.LU R18, [R1+0x1b8] ;  /* 0x0001b80001127983 */ /* 0x000f680000300800 */
[----:B------:R-:W5:Y:S04]  /*ca70*/  LDL.LU R19, [R1+0x1bc] ;  /* 0x0001bc0001137983 */ /* 0x000f680000300800 */
[----:B-----5:R0:W-:Y:S04]  /*ca80*/  STL.64 [R1+0x2ca8], R18 ;  /* 0x002ca81201007387 */ /* 0x0201e80000100a00 */
[----:B------:R-:W5:Y:S04]  /*ca90*/  LDL.LU R16, [R1+0x10] ;  /* 0x0000100001107983 */ /* 0x000f680000300800 */
[----:B------:R-:W5:Y:S04]  /*caa0*/  LDL.LU R17, [R1+0x14] ;  /* 0x0000140001117983 */ /* 0x000f680000300800 */
[----:B0-----:R-:W5:Y:S04]  /*cab0*/  LDL.LU R18, [R1+0x18] ;  /* 0x0000180001127983 */ /* 0x001f680000300800 */
[----:B------:R-:W5:Y:S04]  /*cac0*/  LDL.LU R19, [R1+0x1c] ;  /* 0x00001c0001137983 */ /* 0x000f680000300800 */
[----:B------:R-:W3:Y:S04]  /*cad0*/  LDL.LU R20, [R1+0x40] ;  /* 0x0000400001147983 */ /* 0x000ee80000300800 */
[----:B------:R-:W3:Y:S04]  /*cae0*/  LDL.LU R21, [R1+0x44] ;  /* 0x0000440001157983 */ /* 0x000ee80000300800 */
[----:B------:R-:W3:Y:S04]  /*caf0*/  LDL.LU R22, [R1+0x48] ;  /* 0x0000480001167983 */ /* 0x000ee80000300800 */
[----:B------:R-:W3:Y:S04]  /*cb00*/  LDL.LU R23, [R1+0x4c] ;  /* 0x00004c0001177983 */ /* 0x000ee80000300800 */
[----:B------:R-:W-:Y:S04]  /*cb10*/  STL.64 [R1+0x2c50], R10 ;  /* 0x002c500a01007387 */ /* 0x000fe80000100a00 */
[----:B--2---:R0:W-:Y:S04]  /*cb20*/  STL.64 [R1+0x2c48], R8 ;  /* 0x002c480801007387 */ /* 0x0041e80000100a00 */
[----:B0-----:R-:W2:Y:S04]  /*cb30*/  LDL.LU R8, [R1+0xa0] ;  /* 0x0000a00001087983 */ /* 0x001ea80000300800 */
[----:B------:R-:W2:Y:S04]  /*cb40*/  LDL.LU R9, [R1+0xa4] ;  /* 0x0000a40001097983 */ /* 0x000ea80000300800 */
[----:B------:R-:W2:Y:S04]  /*cb50*/  LDL.LU R10, [R1+0xa8] ;  /* 0x0000a800010a7983 */ /* 0x000ea80000300800 */
[----:B------:R-:W2:Y:S04]  /*cb60*/  LDL.LU R11, [R1+0xac] ;  /* 0x0000ac00010b7983 */ /* 0x000ea80000300800 */
[----:B--2---:R-:W-:Y:S04]  /*cb70*/  STL.64 [R1+0x2c68], R10 ;  /* 0x002c680a01007387 */ /* 0x004fe80000100a00 */
[----:B------:R0:W-:Y:S04]  /*cb80*/  STL.64 [R1+0x2c60], R8 ;  /* 0x002c600801007387 */ /* 0x0001e80000100a00 */
[----:B0-----:R-:W2:Y:S04]  /*cb90*/  LDL.LU R8, [R1+0xb0] ;  /* 0x0000b00001087983 */ /* 0x001ea80000300800 */
[----:B------:R-:W2:Y:S01]  /*cba0*/  LDL.LU R9, [R1+0xb4] ;  /* 0x0000b40001097983 */ /* 0x000ea20000300800 */
[----:B----4-:R-:W-:-:S02]  /*cbb0*/  IMAD.MOV.U32 R10, RZ, RZ, R29 ;  /* 0x000000ffff0a7224 */ /* 0x010fc400078e001d */
[----:B---3--:R-:W-:Y:S01]  /*cbc0*/  IMAD.MOV.U32 R11, RZ, RZ, R28 ;  /* 0x000000ffff0b7224 */ /* 0x008fe200078e001c */
[----:B------:R-:W3:Y:S04]  /*cbd0*/  LDL.LU R29, [R1+0x2cbc] ;  /* 0x002cbc00011d7983 */ /* 0x000ee80000300800 */
[----:B------:R-:W4:Y:S04]  /*cbe0*/  LDL.LU R28, [R1+0x2cb8] ;  /* 0x002cb800011c7983 */ /* 0x000f280000300800 */
[----:B------:R-:W-:Y:S04]  /*cbf0*/  STL.64 [R1+0x2c80], R10 ;  /* 0x002c800a01007387 */ /* 0x000fe80000100a00 */
[----:B--2---:R0:W-:Y:S04]  /*cc00*/  STL.64 [R1+0x2c78], R8 ;  /* 0x002c780801007387 */ /* 0x0041e80000100a00 */
[----:B0-----:R-:W2:Y:S04]  /*cc10*/  LDL.LU R8, [R1+0xc0] ;  /* 0x0000c00001087983 */ /* 0x001ea80000300800 */
[----:B------:R-:W2:Y:S04]  /*cc20*/  LDL.LU R9, [R1+0xc4] ;  /* 0x0000c40001097983 */ /* 0x000ea80000300800 */
[----:B------:R-:W2:Y:S01]  /*cc30*/  LDL.LU R10, [R1+0xc8] ;  /* 0x0000c800010a7983 */ /* 0x000ea20000300800 */
[----:B---3--:R-:W-:-:S03]  /*cc40*/  MOV R11, R29 ;  /* 0x0000001d000b7202 */ /* 0x008fc60000000f00 */
[----:B------:R-:W3:Y:S04]  /*cc50*/  LDL.LU R29, [R1+0x2cb4] ;  /* 0x002cb400011d7983 */ /* 0x000ee80000300800 */
[----:B--2---:R4:W-:Y:S04]  /*cc60*/  STL.64 [R1+0x2c98], R10 ;  /* 0x002c980a01007387 */ /* 0x0049e80000100a00 */
[----:B------:R0:W-:Y:S01]  /*cc70*/  STL.64 [R1+0x2c90], R8 ;  /* 0x002c900801007387 */ /* 0x0001e20000100a00 */
[----:B----4-:R-:W-:-:S03]  /*cc80*/  IMAD.MOV.U32 R10, RZ, RZ, R28 ;  /* 0x000000ffff0a7224 */ /* 0x010fc600078e001c */
[----:B0-----:R-:W2:Y:S04]  /*cc90*/  LDL.LU R8, [R1+0xd0] ;  /* 0x0000d00001087983 */ /* 0x001ea80000300800 */
[----:B------:R-:W2:Y:S04]  /*cca0*/  LDL.LU R9, [R1+0xd4] ;  /* 0x0000d40001097983 */ /* 0x000ea80000300800 */
[----:B------:R-:W4:Y:S01]  /*ccb0*/  LDL.LU R28, [R1+0x2cb0] ;  /* 0x002cb000011c7983 */ /* 0x000f220000300800 */
[----:B------:R-:W-:Y:S01]  /*ccc0*/  IMAD.MOV.U32 R24, RZ, RZ, R13 ;  /* 0x000000ffff187224 */ /* 0x000fe200078e000d */
[----:B------:R-:W-:-:S02]  /*ccd0*/  MOV R25, R12 ;  /* 0x0000000c00197202 */ /* 0x000fc40000000f00 */
[----:B------:R-:W2:Y:S04]  /*cce0*/  LDL.LU R11, [R1+0xdc] ;  /* 0x0000dc00010b7983 */ /* 0x000ea80000300800 */
[----:B---3--:R-:W-:Y:S01]  /*ccf0*/  LDSM.16.MT88.4 R12, [R29+0x6000] ;  /* 0x006000001d0c783b */ /* 0x008fe20000004200 */
[----:B-----5:R-:W-:Y:S03]  /*cd00*/  HMMA.16816.F32 R4, R4, R24, R16 ;  /* 0x000000180404723c */ /* 0x020fe60000001810 */
[----:B------:R-:W-:-:S15]  /*cd10*/  LDSM.16.MT88.4 R24, [R29+0x8000] ;  /* 0x008000001d18783b */ /* 0x000fde0000004200 */
[----:B------:R-:W-:Y:S01]  /*cd20*/  NOP ;  /* 0x0000000000007918 */ /* 0x000fe20000000000 */
[----:B------:R-:W-:Y:S04]  /*cd30*/  STL.64 [R1+0x2b68], R6 ;  /* 0x002b680601007387 */ /* 0x000fe80000100a00 */
[----:B------:R-:W-:Y:S04]  /*cd40*/  STL.64 [R1+0x2b60], R4 ;  /* 0x002b600401007387 */ /* 0x000fe80000100a00 */
[----:B------:R-:W-:Y:S04]  /*cd50*/  STL [R1+0x2b48], R29 ;  /* 0x002b481d01007387 */ /* 0x000fe80000100800 */
[----:B----4-:R-:W0:Y:S04]  /*cd60*/  LDSM.16.M88.4 R16, [R28+UR7+0x20080] ;  /* 0x020080071c10783b */ /* 0x010e280008000200 */
[----:B0-----:R0:W-:Y:S04]  /*cd70*/  STL.64 [R1+0x248], R18 ;  /* 0x0002481201007387 */ /* 0x0011e80000100a00 */
[----:B0-----:R-:W3:Y:S01]  /*cd80*/  LDL.LU.64 R18, [R1+0x2ca8] ;  /* 0x002ca80001127983 */ /* 0x001ee20000300a00 */
[----:B------:R-:W-:-:S02]  /*cd90*/  IMAD.MOV.U32 R5, RZ, RZ, R16 ;  /* 0x000000ffff057224 */ /* 0x000fc400078e0010 */
[----:B------:R-:W-:Y:S02]  /*cda0*/  IMAD.MOV.U32 R4, RZ, RZ, R17 ;  /* 0x000000ffff047224 */ /* 0x000fe400078e0011 */
[C---:B---3--:R-:W-:Y:S01]  /*cdb0*/  HMMA.16816.F32 R16, R12.reuse, R18, R20 ;  /* 0x000000120c10723c */ /* 0x048fe20000001814 */
[----:B------:R-:W2:Y:S07]  /*cdc0*/  LDL.LU.64 R22, [R1+0x2ca0] ;  /* 0x002ca00001167983 */ /* 0x000eae0000300a00 */
[----:B--2---:R-:W-:Y:S01]  /*cdd0*/  HMMA.16816.F32 R20, R12, R22, R8 ;  /* 0x000000160c14723c */ /* 0x004fe20000001808 */
[----:B------:R-:W2:Y:S04]  /*cde0*/  LDL.LU.64 R10, [R1+0x2c98] ;  /* 0x002c9800010a7983 */ /* 0x000ea80000300a00 */
[----:B------:R-:W2:-:S14]  /*cdf0*/  LDL.LU.64 R8, [R1+0x2c90] ;  /* 0x002c900001087983 */ /* 0x000e9c0000300a00 */
[----:B------:R-:W-:Y:S04]  /*ce00*/  STL.64 [R1+0x1d0], R20 ;  /* 0x0001d01401007387 */ /* 0x000fe80000100a00 */
[----:B------:R0:W-:Y:S04]  /*ce10*/  STL.64 [R1+0x1d8], R22 ;  /* 0x0001d81601007387 */ /* 0x0001e80000100a00 */
[----:B0-----:R-:W2:Y:S02]  /*ce20*/  LDL.LU.64 R22, [R1+0x2c88] ;  /* 0x002c880001167983 */ /* 0x001ea40000300a00 */
[----:B--2---:R-:W-:Y:S02]  /*ce30*/  HMMA.16816.F32 R20, R12, R22, R8 ;  /* 0x000000160c14723c */ /* 0x004fe40000001808 */
[----:B------:R-:W2:Y:S04]  /*ce40*/  LDL.LU.64 R10, [R1+0x2c80] ;  /* 0x002c8000010a7983 */ /* 0x000ea80000300a00 */
[----:B------:R-:W2:-:S13]  /*ce50*/  LDL.LU.64 R8, [R1+0x2c78] ;  /* 0x002c780001087983 */ /* 0x000e9a0000300a00 */
        /* <DEDUP_REMOVED lines=14> */
[----:B0-----:R-:W2:Y:S01]  /*cf40*/  LDL.LU.64 R22, [R1+0x2c40] ;  /* 0x002c400001167983 */ /* 0x001ea20000300a00 */
[----:B------:R-:W-:Y:S01]  /*cf50*/  IMAD.MOV.U32 R6, RZ, RZ, R3 ;  /* 0x000000ffff067224 */ /* 0x000fe200078e0003 */
[----:B------:R-:W-:Y:S01]  /*cf60*/  MOV R7, R2 ;  /* 0x0000000200077202 */ /* 0x000fe20000000f00 */
[----:B--2---:R-:W-:Y:S01]  /*cf70*/  HMMA.16816.F32 R20, R12, R22, R8 ;  /* 0x000000160c14723c */ /* 0x004fe20000001808 */
[----:B------:R-:W2:Y:S04]  /*cf80*/  LDL.LU.64 R10, [R1+0x2c38] ;  /* 0x002c3800010a7983 */ /* 0x000ea80000300a00 */
[----:B------:R-:W2:-:S14]  /*cf90*/  LDL.LU.64 R8, [R1+0x2c30] ;  /* 0x002c300001087983 */ /* 0x000e9c0000300a00 */
[----:B------:R-:W-:Y:S01]  /*cfa0*/  IMAD.MOV.U32 R3, RZ, RZ, R22 ;  /* 0x000000ffff037224 */ /* 0x000fe200078e0016 */
[----:B------:R2:W-:Y:S01]  /*cfb0*/  STL [R1+0x1a0], R20 ;  /* 0x0001a01401007387 */ /* 0x0005e20000100800 */
[----:B------:R-:W-:-:S03]  /*cfc0*/  IMAD.MOV.U32 R2, RZ, RZ, R23 ;  /* 0x000000ffff027224 */ /* 0x000fc600078e0017 */
[----:B------:R-:W2:Y:S01]  /*cfd0*/  LDL.LU.64 R22, [R1+0x2c28] ;  /* 0x002c280001167983 */ /* 0x000ea20000300a00 */
[----:B------:R-:W-:Y:S02]  /*cfe0*/  MOV R29, R21 ;  /* 0x00000015001d7202 */ /* 0x000fe40000000f00 */
        /* <DEDUP_REMOVED lines=27> */
[----:B------:R-:W-:Y:S01]  /*d1a0*/  STL.64 [R1+0x120], R20 ;  /* 0x0001201401007387 */ /* 0x000fe20000100a00 */
[----:B------:R-:W-:-:S03]  /*d1b0*/  MOV R0, R23 ;  /* 0x0000001700007202 */ /* 0x000fc60000000f00 */
[----:B------:R0:W-:Y:S04]  /*d1c0*/  STL [R1+0x128], R22 ;  /* 0x0001281601007387 */ /* 0x0001e80000100800 */
[----:B0-----:R-:W2:Y:S04]  /*d1d0*/  LDL.LU.64 R22, [R1+0x2bb0] ;  /* 0x002bb00001167983 */ /* 0x001ea80000300a00 */
[----:B------:R-:W-:Y:S01]  /*d1e0*/  STL [R1+0x2ad4], R0 ;  /* 0x002ad40001007387 */ /* 0x000fe20000100800 */
[----:B--2---:R-:W-:Y:S03]  /*d1f0*/  HMMA.16816.F32 R20, R12, R22, R8 ;  /* 0x000000160c14723c */ /* 0x004fe60000001808 */
[----:B------:R-:W2:Y:S04]  /*d200*/  LDL.LU.64 R10, [R1+0x2ba8] ;  /* 0x002ba800010a7983 */ /* 0x000ea80000300a00 */
[----:B------:R-:W2:-:S12]  /*d210*/  LDL.LU.64 R8, [R1+0x2ba0] ;  /* 0x002ba00001087983 */ /* 0x000e980000300a00 */
[----:B------:R-:W-:Y:S04]  /*d220*/  STL.64 [R1+0x110], R20 ;  /* 0x0001101401007387 */ /* 0x000fe80000100a00 */
[----:B------:R0:W-:Y:S04]  /*d230*/  STL.64 [R1+0x118], R22 ;  /* 0x0001181601007387 */ /* 0x0001e80000100a00 */
[----:B0-----:R-:W2:Y:S02]  /*d240*/  LDL.LU.64 R22, [R1+0x2b98] ;  /* 0x002b980001167983 */ /* 0x001ea40000300a00 */
[----:B--2---:R-:W-:Y:S02]  /*d250*/  HMMA.16816.F32 R20, R12, R22, R8 ;  /* 0x000000160c14723c */ /* 0x004fe40000001808 */
[----:B------:R-:W2:-:S15]  /*d260*/  LDL.LU.64 R10, [R1+0x2b90] ;  /* 0x002b9000010a7983 */ /* 0x000e9e0000300a00 */
[----:B------:R-:W-:Y:S02]  /*d270*/  NOP ;  /* 0x0000000000007918 */ /* 0x000fe40000000000 */
[----:B------:R-:W-:Y:S04]  /*d280*/  STL.64 [R1+0x100], R20 ;  /* 0x0001001401007387 */ /* 0x000fe80000100a00 */
[----:B------:R0:W-:Y:S04]  /*d290*/  STL.64 [R1+0x108], R22 ;  /* 0x0001081601007387 */ /* 0x0001e80000100a00 */
[----:B0-----:R-:W2:Y:S04]  /*d2a0*/  LDL.LU.64 R22, [R1+0x2b88] ;  /* 0x002b880001167983 */ /* 0x001ea80000300a00 */
[----:B------:R-:W2:Y:S02]  /*d2b0*/  LDL.LU.64 R20, [R1+0x2b80] ;  /* 0x002b800001147983 */ /* 0x000ea40000300a00 */
[----:B--2---:R-:W-:Y:S02]  /*d2c0*/  HMMA.16816.F32 R20, R12, R10, R20 ;  /* 0x0000000a0c14723c */ /* 0x004fe40000001814 */
[----:B------:R-:W2:Y:S04]  /*d2d0*/  LDL.LU.64 R10, [R1+0x2b78] ;  /* 0x002b7800010a7983 */ /* 0x000ea80000300a00 */
[----:B------:R-:W2:-:S13]  /*d2e0*/  LDL.LU.64 R8, [R1+0x2b70] ;  /* 0x002b700001087983 */ /* 0x000e9a0000300a00 */
[----:B------:R0:W-:Y:S04]  /*d2f0*/  STL.64 [R1+0xf0], R20 ;  /* 0x0000f01401007387 */ /* 0x0001e80000100a00 */
[----:B------:R-:W-:Y:S01]  /*d300*/  STL.64 [R1+0xf8], R22 ;  /* 0x0000f81601007387 */ /* 0x000fe20000100a00 */
[----:B0-----:R-:W-:Y:S02]  /*d310*/  IMAD.MOV.U32 R20, RZ, RZ, R5 ;  /* 0x000000ffff147224 */ /* 0x001fe400078e0005 */
[----:B------:R-:W-:Y:S01]  /*d320*/  IMAD.MOV.U32 R21, RZ, RZ, R4 ;  /* 0x000000ffff157224 */ /* 0x000fe200078e0004 */
[----:B--2---:R-:W-:Y:S01]  /*d330*/  HMMA.16816.F32 R8, R12, R6, R8 ;  /* 0x000000060c08723c */ /* 0x004fe20000001808 */
[----:B------:R-:W2:Y:S04]  /*d340*/  LDL.LU.64 R6, [R1+0x2b68] ;  /* 0x002b680001067983 */ /* 0x000ea80000300a00 */
[----:B------:R-:W2:-:S14]  /*d350*/  LDL.LU.64 R4, [R1+0x2b60] ;  /* 0x002b600001047983 */ /* 0x000e9c0000300a00 */
[----:B------:R-:W-:Y:S04]  /*d360*/  STL.64 [R1+0xd0], R8 ;  /* 0x0000d00801007387 */ /* 0x000fe80000100a00 */
[----:B------:R0:W-:Y:S04]  /*d370*/  STL.64 [R1+0xd8], R10 ;  /* 0x0000d80a01007387 */ /* 0x0001e80000100a00 */
[----:B0-----:R-:W2:Y:S04]  /*d380*/  LDL.LU R10, [R1+0x158] ;  /* 0x00015800010a7983 */ /* 0x001ea80000300800 */
[----:B------:R-:W2:Y:S04]  /*d390*/  LDL.LU R11, [R1+0x15c] ;  /* 0x00015c00010b7983 */ /* 0x000ea80000300800 */
[----:B------:R-:W-:Y:S01]  /*d3a0*/  STL.64 [R1+0x2b58], R26 ;  /* 0x002b581a01007387 */ /* 0x000fe20000100a00 */
[----:B--2---:R-:W-:Y:S03]  /*d3b0*/  HMMA.16816.F32 R8, R12, R10, R4 ;  /* 0x0000000a0c08723c */ /* 0x004fe60000001804 */
[----:B------:R-:W-:-:S15]  /*d3c0*/  LDSM.16.M88.4 R12, [R28+UR7+0x25080] ;  /* 0x025080071c0c783b */ /* 0x000fde0008000200 */
[----:B------:R-:W-:Y:S01]  /*d3d0*/  NOP ;  /* 0x0000000000007918 */ /* 0x000fe20000000000 */
[----:B------:R-:W-:Y:S04]  /*d3e0*/  STL.64 [R1+0x30], R8 ;  /* 0x0000300801007387 */ /* 0x000fe80000100a00 */
[----:B------:R-:W-:Y:S04]  /*d3f0*/  STL.64 [R1+0x38], R10 ;  /* 0x0000380a01007387 */ /* 0x000fe80000100a00 */
[----:B------:R-:W0:Y:S01]  /*d400*/  LDSM.16.M88.4 R8, [R28+UR7+0x21080] ;  /* 0x021080071c08783b */ /* 0x000e220008000200 */
[----:B------:R-:W-:Y:S03]  /*d410*/  HMMA.16816.F32 R4, R24, R20, R16 ;  /* 0x000000141804723c */ /* 0x000fe60000001810 */
[----:B------:R-:W-:Y:S04]  /*d420*/  STL.64 [R1+0x2b50], R24 ;  /* 0x002b501801007387 */ /* 0x000fe80000100a00 */
[----:B------:R-:W-:Y:S04]  /*d430*/  LDSM.16.M88.4 R24, [R28+UR7+0x27080] ;  /* 0x027080071c18783b */ /* 0x000fe80008000200 */
[----:B------:R-:W-:Y:S08]  /*d440*/  LDSM.16.M88.4 R16, [R28+UR7+0x26080] ;  /* 0x026080071c10783b */ /* 0x000ff00008000200 */
[----:B------:R-:W-:Y:S04]  /*d450*/  STL.64 [R1+0x2a68], R6 ;  /* 0x002a680601007387 */ /* 0x000fe80000100a00 */
[----:B------:R0:W-:Y:S02]  /*d460*/  STL.64 [R1+0x2a60], R4 ;  /* 0x002a600401007387 */ /* 0x0001e40000100a00 */
[----:B0-----:R-:W-:-:S02]  /*d470*/  MOV R5, R8 ;  /* 0x0000000800057202 */ /* 0x001fc40000000f00 */
[----:B------:R-:W-:Y:S01]  /*d480*/  STL.64 [R1+0x98], R10 ;  /* 0x0000980a01007387 */ /* 0x000fe20000100a00 */
[----:B------:R-:W-:-:S03]  /*d490*/  IMAD.MOV.U32 R4, RZ, RZ, R9 ;  /* 0x000000ffff047224 */ /* 0x000fc600078e0009 */
[----:B------:R-:W0:Y:S02]  /*d4a0*/  LDSM.16.M88.4 R8, [R28+UR7+0x22080] ;  /* 0x022080071c08783b */ /* 0x000e240008000200 */
[----:B0-----:R-:W-:Y:S02]  /*d4b0*/  IMAD.MOV.U32 R7, RZ, RZ, R8 ;  /* 0x000000ffff077224 */ /* 0x001fe400078e0008 */
[----:B------:R-:W-:Y:S01]  /*d4c0*/  STL.64 [R1+0x88], R10 ;  /* 0x0000880a01007387 */ /* 0x000fe20000100a00 */
[----:B------:R-:W-:-:S03]  /*d4d0*/  MOV R6, R9 ;  /* 0x0000000900067202 */ /* 0x000fc60000000f00 */
[----:B------:R-:W0:Y:S02]  /*d4e0*/  LDSM.16.M88.4 R8, [R28+UR7+0x23080] ;  /* 0x023080071c08783b */ /* 0x000e240008000200 */
[----:B0-----:R-:W-:Y:S02]  /*d4f0*/  IMAD.MOV.U32 R21, RZ, RZ, R8 ;  /* 0x000000ffff157224 */ /* 0x001fe400078e0008 */
[----:B------:R-:W-:Y:S01]  /*d500*/  STL.64 [R1+0x78], R10 ;  /* 0x0000780a01007387 */ /* 0x000fe20000100a00 */
[----:B------:R-:W-:-:S03]  /*d510*/  IMAD.MOV.U32 R20, RZ, RZ, R9 ;  /* 0x000000ffff147224 */ /* 0x000fc600078e0009 */
[----:B------:R-:W0:Y:S04]  /*d520*/  LDSM.16.M88.4 R8, [R28+UR7+0x24080] ;  /* 0x024080071c08783b */ /* 0x000e280008000200 */
[----:B0-----:R-:W-:Y:S04]  /*d530*/  STL.64 [R1+0x68], R10 ;  /* 0x0000680a01007387 */ /* 0x001fe80000100a00 */
[----:B------:R-:W-:Y:S04]  /*d540*/  STL.64 [R1+0x2b00], R8 ;  /* 0x002b000801007387 */ /* 0x000fe80000100a00 */
[----:B------:R-:W-:Y:S04]  /*d550*/  STL.64 [R1+0xb0], R24 ;  /* 0x0000b01801007387 */ /* 0x000fe80000100a00 */
[----:B------:R-:W-:Y:S04]  /*d560*/  STL.64 [R1+0xb8], R26 ;  /* 0x0000b81a01007387 */ /* 0x000fe80000100a00 */
[----:B------:R-:W0:Y:S04]  /*d570*/  LDSM.16.M88.4 R24, [R28+UR7+0x28080] ;  /* 0x028080071c18783b */ /* 0x000e280008000200 */
[----:B0-----:R0:W-:Y:S01]  /*d580*/  STL.64 [R1+0xe8], R26 ;  /* 0x0000e81a01007387 */ /* 0x0011e20000100a00 */
[----:B------:R-:W-:Y:S01]  /*d590*/  MOV R11, R24 ;  /* 0x00000018000b7202 */ /* 0x000fe20000000f00 */
[----:B------:R-:W-:-:S02]  /*d5a0*/  IMAD.MOV.U32 R10, RZ, RZ, R25 ;  /* 0x000000ffff0a7224 */ /* 0x000fc400078e0019 */
[----:B0-----:R-:W2:Y:S04]  /*d5b0*/  LDL.LU.64 R26, [R1+0x2b58] ;  /* 0x002b5800011a7983 */ /* 0x001ea80000300a00 */
[----:B------:R-:W2:Y:S04]  /*d5c0*/  LDL.LU.64 R24, [R1+0x2b50] ;  /* 0x002b500001187983 */ /* 0x000ea80000300a00 */
[----:B------:R-:W-:Y:S04]  /*d5d0*/  STL.64 [R1+0x58], R14 ;  /* 0x0000580e01007387 */ /* 0x000fe80000100a00 */
[----:B------:R-:W-:Y:S04]  /*d5e0*/  STL.64 [R1+0x2af8], R12 ;  /* 0x002af80c01007387 */ /* 0x000fe80000100a00 */
[----:B------:R-:W0:Y:S04]  /*d5f0*/  LDSM.16.M88.4 R12, [R28+UR7+0x29080] ;  /* 0x029080071c0c783b */ /* 0x000e280008000200 */
[----:B------:R-:W-:Y:S04]  /*d600*/  STL.64 [R1+0x48], R18 ;  /* 0x0000481201007387 */ /* 0x000fe80000100a00 */
[----:B------:R-:W-:Y:S04]  /*d610*/  STL.64 [R1+0x2af0], R16 ;  /* 0x002af01001007387 */ /* 0x000fe80000100a00 */
[----:B------:R-:W-:Y:S04]  /*d620*/  LDSM.16.M88.4 R16, [R28+UR7+0x2b080] ;  /* 0x02b080071c10783b */ /* 0x000fe80008000200 */
[----:B0-----:R-:W-:Y:S04]  /*d630*/  STL.64 [R1+0x150], R12 ;  /* 0x0001500c01007387 */ /* 0x001fe80000100a00 */
[----:B------:R-:W-:Y:S04]  /*d640*/  STL.64 [R1+0x158], R14 ;  /* 0x0001580e01007387 */ /* 0x000fe80000100a00 */
[----:B------:R-:W0:Y:S04]  /*d650*/  LDSM.16.M88.4 R12, [R28+UR7+0x2a080] ;  /* 0x02a080071c0c783b */ /* 0x000e280008000200 */
[----:B0-----:R-:W-:Y:S01]  /*d660*/  STL [R1+0x1e4], R13 ;  /* 0x0001e40d01007387 */ /* 0x001fe20000100800 */
[----:B------:R-:W-:-:S03]  /*d670*/  IMAD.MOV.U32 R0, RZ, RZ, R12 ;  /* 0x000000ffff007224 */ /* 0x000fc600078e000c */
[----:B------:R-:W-:Y:S04]  /*d680*/  STL.64 [R1+0x1e8], R14 ;  /* 0x0001e80e01007387 */ /* 0x000fe80000100a00 */
[----:B------:R-:W0:Y:S04]  /*d690*/  LDSM.16.M88.4 R12, [R28+UR7+0x2c080] ;  /* 0x02c080071c0c783b */ /* 0x000e280008000200 */
[----:B------:R1:W-:Y:S04]  /*d6a0*/  STL [R1+0x2ae0], R0 ;  /* 0x002ae00001007387 */ /* 0x0003e80000100800 */
[----:B0-----:R-:W-:Y:S01]  /*d6b0*/  STL [R1+0x200], R12 ;  /* 0x0002000c01007387 */ /* 0x001fe20000100800 */
[----:B-1----:R-:W-:-:S03]  /*d6c0*/  MOV R0, R13 ;  /* 0x0000000d00007202 */ /* 0x002fc60000000f00 */
[----:B------:R-:W-:Y:S04]  /*d6d0*/  STL.64 [R1+0x1f0], R16 ;  /* 0x0001f01001007387 */ /* 0x000fe80000100a00 */
[----:B------:R-:W-:Y:S04]  /*d6e0*/  STL.64 [R1+0x1f8], R18 ;  /* 0x0001f81201007387 */ /* 0x000fe80000100a00 */
[----:B------:R-:W-:Y:S04]  /*d6f0*/  STL.64 [R1+0x208], R14 ;  /* 0x0002080e01007387 */ /* 0x000fe80000100a00 */
[----:B------:R-:W0:Y:S01]  /*d700*/  LDSM.16.M88.4 R12, [R28+UR7+0x2d080] ;  /* 0x02d080071c0c783b */ /* 0x000e220008000200 */
[----:B------:R-:W-:-:S02]  /*d710*/  IMAD.MOV.U32 R8, RZ, RZ, R21 ;  /* 0x000000ffff087224 */ /* 0x000fc400078e0015 */
[----:B------:R-:W-:Y:S01]  /*d720*/  IMAD.MOV.U32 R9, RZ, RZ, R20 ;  /* 0x000000ffff097224 */ /* 0x000fe200078e0014 */
[----:B------:R-:W-:Y:S04]  /*d730*/  STL [R1+0x2ae4], R0 ;  /* 0x002ae40001007387 */ /* 0x000fe80000100800 */
[----:B0-----:R0:W-:Y:S04]  /*d740*/  STL.64 [R1+0x210], R12 ;  /* 0x0002100c01007387 */ /* 0x0011e80000100a00 */
[----:B------:R1:W-:Y:S04]  /*d750*/  STL.64 [R1+0x218], R14 ;  /* 0x0002180e01007387 */ /* 0x0003e80000100a00 */
[----:B------:R3:W-:Y:S04]  /*d760*/  STL.64 [R1+0x2b18], R8 ;  /* 0x002b180801007387 */ /* 0x0007e80000100a00 */
[----:B0-----:R-:W4:Y:S04]  /*d770*/  LDL.LU R12, [R1+0x1b0] ;  /* 0x0001b000010c7983 */ /* 0x001f280000300800 */
[----:B------:R-:W4:Y:S04]  /*d780*/  LDL.LU R13, [R1+0x1b4] ;  /* 0x0001b400010d7983 */ /* 0x000f280000300800 */
[----:B-1----:R-:W5:Y:S04]  /*d790*/  LDL.LU R14, [R1+0x1b8] ;  /* 0x0001b800010e7983 */ /* 0x002f680000300800 */
[----:B------:R-:W5:Y:S01]  /*d7a0*/  LDL.LU R15, [R1+0x1bc] ;  /* 0x0001bc00010f7983 */ /* 0x000f620000300800 */
[----:B---3--:R-:W-:Y:S01]  /*d7b0*/  MOV R8, R7 ;  /* 0x0000000700087202 */ /* 0x008fe20000000f00 */
[----:B------:R-:W-:-:S05]  /*d7c0*/  IMAD.MOV.U32 R9, RZ, RZ, R6 ;  /* 0x000000ffff097224 */ /* 0x000fca00078e0006 */
[----:B------:R-:W-:Y:S04]  /*d7d0*/  STL.64 [R1+0x2b30], R8 ;  /* 0x002b300801007387 */ /* 0x000fe80000100a00 */
[----:B-----5:R-:W-:Y:S04]  /*d7e0*/  STL.64 [R1+0x2b10], R14 ;  /* 0x002b100e01007387 */ /* 0x020fe80000100a00 */
[----:B----4-:R0:W-:Y:S04]  /*d7f0*/  STL.64 [R1+0x2b08], R12 ;  /* 0x002b080c01007387 */ /* 0x0101e80000100a00 */
[----:B0-----:R-:W3:Y:S04]  /*d800*/  LDL.LU R12, [R1+0x1c0] ;  /* 0x0001c000010c7983 */ /* 0x001ee80000300800 */
[----:B------:R-:W3:Y:S04]  /*d810*/  LDL.LU R13, [R1+0x1c4] ;  /* 0x0001c400010d7983 */ /* 0x000ee80000300800 */
[----:B------:R-:W4:Y:S04]  /*d820*/  LDL.LU R14, [R1+0x1c8] ;  /* 0x0001c800010e7983 */ /* 0x000f280000300800 */
[----:B------:R-:W4:Y:S04]  /*d830*/  LDL.LU R15, [R1+0x1cc] ;  /* 0x0001cc00010f7983 */ /* 0x000f280000300800 */
[----:B----4-:R-:W-:Y:S04]  /*d840*/  STL.64 [R1+0x2b28], R14 ;  /* 0x002b280e01007387 */ /* 0x010fe80000100a00 */
[----:B---3--:R0:W-:Y:S04]  /*d850*/  STL.64 [R1+0x2b20], R12 ;  /* 0x002b200c01007387 */ /* 0x0081e80000100a00 */
[----:B0-----:R-:W3:Y:S04]  /*d860*/  LDL.LU R12, [R1+0x10] ;  /* 0x00001000010c7983 */ /* 0x001ee80000300800 */
[----:B------:R-:W3:Y:S04]  /*d870*/  LDL.LU R13, [R1+0x14] ;  /* 0x00001400010d7983 */ /* 0x000ee80000300800 */
[----:B------:R-:W4:Y:S04]  /*d880*/  LDL.LU R14, [R1+0x18] ;  /* 0x00001800010e7983 */ /* 0x000f280000300800 */
[----:B------:R-:W4:Y:S01]  /*d890*/  LDL.LU R15, [R1+0x1c] ;  /* 0x00001c00010f7983 */ /* 0x000f220000300800 */
[----:B------:R-:W-:Y:S01]  /*d8a0*/  IMAD.MOV.U32 R17, RZ, RZ, R29 ;  /* 0x000000ffff117224 */ /* 0x000fe200078e001d */
[----:B------:R-:W-:Y:S01]  /*d8b0*/  MOV R9, R4 ;  /* 0x0000000400097202 */ /* 0x000fe20000000f00 */
[----:B------:R-:W-:-:S02]  /*d8c0*/  IMAD.MOV.U32 R8, RZ, RZ, R5 ;  /* 0x000000ffff087224 */ /* 0x000fc400078e0005 */
[----:B------:R-:W0:Y:S04]  /*d8d0*/  LDSM.16.M88.4 R4, [R28+UR7+0x2e080] ;  /* 0x02e080071c04783b */ /* 0x000e280008000200 */
[----:B----4-:R-:W-:Y:S04]  /*d8e0*/  STL.64 [R1+0x2b40], R14 ;  /* 0x002b400e01007387 */ /* 0x010fe80000100a00 */
[----:B---3--:R1:W-:Y:S04]  /*d8f0*/  STL.64 [R1+0x2b38], R12 ;  /* 0x002b380c01007387 */ /* 0x0083e80000100a00 */
[----:B-1----:R-:W2:Y:S04]  /*d900*/  LDL.LU R12, [R1+0x1d0] ;  /* 0x0001d000010c7983 */ /* 0x002ea80000300800 */
[----:B------:R-:W2:Y:S04]  /*d910*/  LDL.LU R13, [R1+0x1d4] ;  /* 0x0001d400010d7983 */ /* 0x000ea80000300800 */
[----:B------:R-:W2:Y:S04]  /*d920*/  LDL.LU R14, [R1+0x1d8] ;  /* 0x0001d800010e7983 */ /* 0x000ea80000300800 */
[----:B------:R-:W2:Y:S04]  /*d930*/  LDL.LU R15, [R1+0x1dc] ;  /* 0x0001dc00010f7983 */ /* 0x000ea80000300800 */
[----:B------:R-:W3:Y:S04]  /*d940*/  LDL.LU R16, [R1+0x1a0] ;  /* 0x0001a00001107983 */ /* 0x000ee80000300800 */
[----:B------:R-:W4:Y:S01]  /*d950*/  LDL.LU R29, [R1+0x2b48] ;  /* 0x002b4800011d7983 */ /* 0x000f220000300800 */
[----:B0-----:R-:W-:-:S03]  /*d960*/  IMAD.MOV.U32 R0, RZ, RZ, R5 ;  /* 0x000000ffff007224 */ /* 0x001fc600078e0005 */
[----:B------:R-:W-:Y:S04]  /*d970*/  STL [R1+0x220], R4 ;  /* 0x0002200401007387 */ /* 0x000fe80000100800 */
[----:B------:R-:W-:Y:S04]  /*d980*/  STL.64 [R1+0x228], R6 ;  /* 0x0002280601007387 */ /* 0x000fe80000100a00 */
[----:B------:R-:W0:Y:S01]  /*d990*/  LDSM.16.M88.4 R4, [R28+UR7+0x2f080] ;  /* 0x02f080071c04783b */ /* 0x000e220008000200 */
[----:B------:R-:W-:Y:S01]  /*d9a0*/  MOV R19, R2 ;  /* 0x0000000200137202 */ /* 0x000fe20000000f00 */
[----:B------:R-:W-:-:S02]  /*d9b0*/  IMAD.MOV.U32 R18, RZ, RZ, R3 ;  /* 0x000000ffff127224 */ /* 0x000fc400078e0003 */
[----:B0-----:R0:W-:Y:S01]  /*d9c0*/  STL.64 [R1+0x2a80], R4 ;  /* 0x002a800401007387 */ /* 0x0011e20000100a00 */
[----:B------:R-:W-:Y:S01]  /*d9d0*/  MOV R2, R7 ;  /* 0x0000000700027202 */ /* 0x000fe20000000f00 */
[----:B------:R-:W-:Y:S02]  /*d9e0*/  IMAD.MOV.U32 R3, RZ, RZ, R6 ;  /* 0x000000ffff037224 */ /* 0x000fe400078e0006 */
[----:B0-----:R-:W-:Y:S02]  /*d9f0*/  IMAD.MOV.U32 R4, RZ, RZ, R11 ;  /* 0x000000ffff047224 */ /* 0x001fe400078e000b */
[----:B------:R-:W-:-:S05]  /*da00*/  IMAD.MOV.U32 R5, RZ, RZ, R10 ;  /* 0x000000ffff057224 */ /* 0x000fca00078e000a */
[----:B------:R0:W-:Y:S04]  /*da10*/  STL.64 [R1+0x2ae8], R4 ;  /* 0x002ae80401007387 */ /* 0x0001e80000100a00 */
[----:B0-----:R-:W5:Y:S04]  /*da20*/  LDL.LU R4, [R1+0x190] ;  /* 0x0001900001047983 */ /* 0x001f680000300800 */
[----:B------:R-:W5:Y:S04]  /*da30*/  LDL.LU R5, [R1+0x194] ;  /* 0x0001940001057983 */ /* 0x000f680000300800 */
[----:B------:R-:W5:Y:S04]  /*da40*/  LDL.LU R6, [R1+0x198] ;  /* 0x0001980001067983 */ /* 0x000f680000300800 */
[----:B------:R-:W5:Y:S04]  /*da50*/  LDL.LU R7, [R1+0x19c] ;  /* 0x00019c0001077983 */ /* 0x000f680000300800 */
[----:B------:R-:W-:Y:S04]  /*da60*/  STL [R1+0x2a2c], R2 ;  /* 0x002a2c0201007387 */ /* 0x000fe80000100800 */
[----:B------:R-:W-:Y:S04]  /*da70*/  STL [R1+0x2a28], R3 ;  /* 0x002a280301007387 */ /* 0x000fe80000100800 */
[----:B------:R-:W-:Y:S04]  /*da80*/  STL [R1+0x2780], R28 ;  /* 0x0027801c01007387 */ /* 0x000fe80000100800 */
[----:B----4-:R-:W0:Y:S01]  /*da90*/  LDSM.16.MT88.4 R20, [R29+0xa000] ;  /* 0x00a000001d14783b */ /* 0x010e220000004200 */
[C---:B--2---:R-:W-:Y:S03]  /*daa0*/  HMMA.16816.F32 R8, R24.reuse, R8, R12 ;  /* 0x000000081808723c */ /* 0x044fe6000000180c */
[----:B0-----:R-:W-:Y:S04]  /*dab0*/  STL.64 [R1+0x2a78], R22 ;  /* 0x002a781601007387 */ /* 0x001fe80000100a00 */
[----:B------:R0:W-:Y:S04]  /*dac0*/  STL.64 [R1+0x2a70], R20 ;  /* 0x002a701401007387 */ /* 0x0001e80000100a00 */
[----:B0-----:R-:W2:Y:S04]  /*dad0*/  LDL.LU R20, [R1+0xc0] ;  /* 0x0000c00001147983 */ /* 0x001ea80000300800 */
[----:B------:R-:W2:Y:S04]  /*dae0*/  LDL.LU R21, [R1+0xc4] ;  /* 0x0000c40001157983 */ /* 0x000ea80000300800 */
[----:B------:R-:W2:Y:S04]  /*daf0*/  LDL.LU R22, [R1+0xc8] ;  /* 0x0000c80001167983 */ /* 0x000ea80000300800 */
[----:B------:R-:W2:Y:S04]  /*db00*/  LDL.LU R23, [R1+0xcc] ;  /* 0x0000cc0001177983 */ /* 0x000ea80000300800 */
[----:B------:R-:W4:Y:S04]  /*db10*/  LDL.LU.64 R14, [R1+0x2b40] ;  /* 0x002b4000010e7983 */ /* 0x000f280000300a00 */
[----:B------:R-:W4:Y:S04]  /*db20*/  LDL.LU.64 R12, [R1+0x2b38] ;  /* 0x002b3800010c7983 */ /* 0x000f280000300a00 */
[----:B------:R0:W-:Y:S04]  /*db30*/  STL.64 [R1+0x20], R8 ;  /* 0x0000200801007387 */ /* 0x0001e80000100a00 */
[----:B------:R4:W-:Y:S04]  /*db40*/  STL.64 [R1+0x28], R10 ;  /* 0x0000280a01007387 */ /* 0x0009e80000100a00 */
[----:B0-----:R-:W4:Y:S02]  /*db50*/  LDL.LU.64 R8, [R1+0x2b30] ;  /* 0x002b300001087983 */ /* 0x001f240000300a00 */
[----:B----4-:R-:W-:Y:S02]  /*db60*/  HMMA.16816.F32 R8, R24, R8, R12 ;  /* 0x000000081808723c */ /* 0x010fe4000000180c */
[----:B------:R-:W4:Y:S04]  /*db70*/  LDL.LU.64 R14, [R1+0x2b28] ;  /* 0x002b2800010e7983 */ /* 0x000f280000300a00 */
[----:B------:R-:W4:-:S13]  /*db80*/  LDL.LU.64 R12, [R1+0x2b20] ;  /* 0x002b2000010c7983 */ /* 0x000f1a0000300a00 */
[----:B------:R0:W-:Y:S04]  /*db90*/  STL.64 [R1+0x10], R8 ;  /* 0x0000100801007387 */ /* 0x0001e80000100a00 */
[----:B------:R4:W-:Y:S04]  /*dba0*/  STL.64 [R1+0x18], R10 ;  /* 0x0000180a01007387 */ /* 0x0009e80000100a00 */
[----:B0-----:R-:W4:Y:S02]  /*dbb0*/  LDL.LU.64 R8, [R1+0x2b18] ;  /* 0x002b180001087983 */ /* 0x001f240000300a00 */
[----:B----4-:R-:W-:Y:S02]  /*dbc0*/  HMMA.16816.F32 R8, R24, R8, R12 ;  /* 0x000000081808723c */ /* 0x010fe4000000180c */
[----:B------:R-:W4:Y:S04]  /*dbd0*/  LDL.LU.64 R14, [R1+0x2b10] ;  /* 0x002b1000010e7983 */ /* 0x000f280000300a00 */
[----:B------:R-:W4:-:S13]  /*dbe0*/  LDL.LU.64 R12, [R1+0x2b08] ;  /* 0x002b0800010c7983 */ /* 0x000f1a0000300a00 */
[----:B------:R0:W-:Y:S04]  /*dbf0*/  STL.64 [R1], R8 ;  /* 0x0000000801007387 */ /* 0x0001e80000100a00 */
[----:B------:R4:W-:Y:S04]  /*dc00*/  STL.64 [R1+0x8], R10 ;  /* 0x0000080a01007387 */ /* 0x0009e80000100a00 */
[----:B0-----:R-:W4:Y:S02]  /*dc10*/  LDL.LU.64 R8, [R1+0x2b00] ;  /* 0x002b000001087983 */ /* 0x001f240000300a00 */
[----:B----4-:R-:W-:Y:S02]  /*dc20*/  HMMA.16816.F32 R8, R24, R8, R12 ;  /* 0x000000081808723c */ /* 0x010fe4000000180c */
[----:B------:R-:W3:-:S15]  /*dc30*/  LDL.LU.64 R12, [R1+0x2af8] ;  /* 0x002af800010c7983 */ /* 0x000ede0000300a00 */
[----:B------:R-:W-:Y:S02]  /*dc40*/  NOP ;  /* 0x0000000000007918 */ /* 0x000fe40000000000 */
[----:B------:R-:W-:Y:S04]  /*dc50*/  STL.64 [R1+0x29e8], R10 ;  /* 0x0029e80a01007387 */ /* 0x000fe80000100a00 */
[----:B------:R0:W-:Y:S04]  /*dc60*/  STL.64 [R1+0x29e0], R8 ;  /* 0x0029e00801007387 */ /* 0x0001e80000100a00 */
[----:B0-----:R-:W4:Y:S04]  /*dc70*/  LDL.LU R8, [R1+0xb0] ;  /* 0x0000b00001087983 */ /* 0x001f280000300800 */
[----:B------:R-:W4:Y:S01]  /*dc80*/  LDL.LU R9, [R1+0xb4] ;  /* 0x0000b40001097983 */ /* 0x000f220000300800 */
[----:B---3--:R-:W-:Y:S03]  /*dc90*/  HMMA.16816.F32 R12, R24, R12, R16 ;  /* 0x0000000c180c723c */ /* 0x008fe60000001810 */
        /* <DEDUP_REMOVED lines=9> */
[----:B------:R-:W2:-:S15]  /*dd30*/  LDL.LU.64 R4, [R1+0x2ae8] ;  /* 0x002ae80001047983 */ /* 0x000e9e0000300a00 */
[----:B------:R-:W-:Y:S01]  /*dd40*/  NOP ;  /* 0x0000000000007918 */ /* 0x000fe20000000000 */
[----:B------:R-:W-:Y:S04]  /*dd50*/  STL.64 [R1+0x29c8], R18 ;  /* 0x0029c81201007387 */ /* 0x000fe80000100a00 */
[----:B------:R0:W-:Y:S01]  /*dd60*/  STL.64 [R1+0x29c0], R16 ;  /* 0x0029c01001007387 */ /* 0x0001e20000100a00 */
[----:B----4-:R-:W-:-:S15]  /*dd70*/  HMMA.16816.F32 R12, R24, R8, R12 ;  /* 0x00000008180c723c */ /* 0x010fde000000180c */
[----:B------:R-:W-:-:S04]  /*dd80*/  NOP ;  /* 0x0000000000007918 */ /* 0x000fc80000000000 */
[----:B------:R-:W-:Y:S01]  /*dd90*/  MOV R8, R15 ;  /* 0x0000000f00087202 */ /* 0x000fe20000000f00 */
[----:B------:R-:W-:Y:S01]  /*dda0*/  IMAD.MOV.U32 R9, RZ, RZ, R14 ;  /* 0x000000ffff097224 */ /* 0x000fe200078e000e */
[----:B0-----:R-:W-:Y:S01]  /*ddb0*/  MOV R17, R12 ;  /* 0x0000000c00117202 */ /* 0x001fe20000000f00 */
[----:B------:R-:W-:Y:S02]  /*ddc0*/  IMAD.MOV.U32 R16, RZ, RZ, R13 ;  /* 0x000000ffff107224 */ /* 0x000fe400078e000d */
[----:B------:R-:W-:Y:S04]  /*ddd0*/  STL [R1+0x2a3c], R8 ;  /* 0x002a3c0801007387 */ /* 0x000fe80000100800 */
[----:B------:R-:W-:Y:S04]  /*dde0*/  STL [R1+0x2a38], R9 ;  /* 0x002a380901007387 */ /* 0x000fe80000100800 */
[----:B------:R-:W-:Y:S04]  /*ddf0*/  STL [R1+0x2a34], R16 ;  /* 0x002a341001007387 */ /* 0x000fe80000100800 */
[----:B------:R-:W-:Y:S01]  /*de00*/  STL [R1+0x2a30], R17 ;  /* 0x002a301101007387 */ /* 0x000fe20000100800 */
[----:B--2---:R-:W-:-:S15]  /*de10*/  HMMA.16816.F32 R4, R24, R4, R20 ;  /* 0x000000041804723c */ /* 0x004fde0000001814 */
[----:B------:R-:W-:-:S04]  /*de20*/  NOP ;  /* 0x0000000000007918 */ /* 0x000fc80000000000 */
[----:B------:R0:W-:Y:S04]  /*de30*/  STL [R1+0xc0], R4 ;  /* 0x0000c00401007387 */ /* 0x0001e80000100800 */
[----:B------:R-:W2:Y:S04]  /*de40*/  LDL.LU R20, [R1+0x30] ;  /* 0x0000300001147983 */ /* 0x000ea80000300800 */
[----:B------:R-:W2:Y:S04]  /*de50*/  LDL.LU R21, [R1+0x34] ;  /* 0x0000340001157983 */ /* 0x000ea80000300800 */
[----:B------:R-:W3:Y:S04]  /*de60*/  LDL.LU R22, [R1+0x38] ;  /* 0x0000380001167983 */ /* 0x000ee80000300800 */
[----:B------:R-:W3:Y:S01]  /*de70*/  LDL.LU R23, [R1+0x3c] ;  /* 0x00003c0001177983 */ /* 0x000ee20000300800 */
[----:B------:R-:W-:-:S02]  /*de80*/  IMAD.MOV.U32 R2, RZ, RZ, R5 ;  /* 0x000000ffff027224 */ /* 0x000fc400078e0005 */
[----:B------:R-:W-:Y:S01]  /*de90*/  IMAD.MOV.U32 R5, RZ, RZ, R0 ;  /* 0x000000ffff057224 */ /* 0x000fe200078e0000 */
[----:B---3--:R-:W-:Y:S04]  /*dea0*/  STL.64 [R1+0x2a90], R22 ;  /* 0x002a901601007387 */ /* 0x008fe80000100a00 */
[----:B--2---:R-:W-:Y:S04]  /*deb0*/  STL.64 [R1+0x2a88], R20 ;  /* 0x002a881401007387 */ /* 0x004fe80000100a00 */
[----:B0-----:R-:W2:Y:S04]  /*dec0*/  LDL.LU R4, [R1+0x220] ;  /* 0x0002200001047983 */ /* 0x001ea80000300800 */
[----:B------:R-:W3:Y:S04]  /*ded0*/  LDL.LU R0, [R1+0x2ae4] ;  /* 0x002ae40001007983 */ /* 0x000ee80000300800 */
[----:B--2---:R0:W-:Y:S04]  /*dee0*/  STL.64 [R1+0x2a98], R4 ;  /* 0x002a980401007387 */ /* 0x0041e80000100a00 */
[----:B0-----:R-:W2:Y:S04]  /*def0*/  LDL.LU R4, [R1+0x210] ;  /* 0x0002100001047983 */ /* 0x001ea80000300800 */
[----:B------:R-:W2:Y:S04]  /*df00*/  LDL.LU R5, [R1+0x214] ;  /* 0x0002140001057983 */ /* 0x000ea80000300800 */
[----:B------:R-:W4:Y:S04]  /*df10*/  LDL.LU R8, [R1+0x150] ;  /* 0x0001500001087983 */ /* 0x000f280000300800 */
[----:B------:R-:W4:Y:S04]  /*df20*/  LDL.LU R9, [R1+0x154] ;  /* 0x0001540001097983 */ /* 0x000f280000300800 */
[----:B------:R-:W4:Y:S04]  /*df30*/  LDL.LU R16, [R1+0x180] ;  /* 0x0001800001107983 */ /* 0x000f280000300800 */
[----:B------:R-:W4:Y:S04]  /*df40*/  LDL.LU R17, [R1+0x184] ;  /* 0x0001840001117983 */ /* 0x000f280000300800 */
[----:B------:R-:W4:Y:S04]  /*df50*/  LDL.LU R18, [R1+0x188] ;  /* 0x0001880001127983 */ /* 0x000f280000300800 */
[----:B------:R-:W4:Y:S04]  /*df60*/  LDL.LU R19, [R1+0x18c] ;  /* 0x00018c0001137983 */ /* 0x000f280000300800 */
[----:B--2---:R0:W-:Y:S04]  /*df70*/  STL.64 [R1+0x2ab0], R4 ;  /* 0x002ab00401007387 */ /* 0x0041e80000100a00 */
[----:B0-----:R-:W2:Y:S01]  /*df80*/  LDL.LU R4, [R1+0x200] ;  /* 0x0002000001047983 */ /* 0x001ea20000300800 */
[----:B---3--:R-:W-:-:S03]  /*df90*/  IMAD.MOV.U32 R5, RZ, RZ, R0 ;  /* 0x000000ffff057224 */ /* 0x008fc600078e0000 */
[----:B------:R-:W3:Y:S04]  /*dfa0*/  LDL.LU R0, [R1+0x2ae0] ;  /* 0x002ae00001007983 */ /* 0x000ee80000300800 */
[----:B--2---:R0:W-:Y:S04]  /*dfb0*/  STL.64 [R1+0x2ac8], R4 ;  /* 0x002ac80401007387 */ /* 0x0041e80000100a00 */
[----:B------:R-:W2:Y:S04]  /*dfc0*/  LDL.LU R20, [R1+0xd0] ;  /* 0x0000d00001147983 */ /* 0x000ea80000300800 */
[----:B------:R-:W2:Y:S04]  /*dfd0*/  LDL.LU R21, [R1+0xd4] ;  /* 0x0000d40001157983 */ /* 0x000ea80000300800 */
[----:B------:R-:W5:Y:S04]  /*dfe0*/  LDL.LU R22, [R1+0xd8] ;  /* 0x0000d80001167983 */ /* 0x000f680000300800 */
[----:B------:R-:W5:Y:S04]  /*dff0*/  LDL.LU R23, [R1+0xdc] ;  /* 0x0000dc0001177983 */ /* 0x000f680000300800 */
[----:B------:R-:W2:Y:S04]  /*e000*/  LDL.LU R12, [R1+0x1f0] ;  /* 0x0001f000010c7983 */ /* 0x000ea80000300800 */
[----:B------:R-:W2:Y:S01]  /*e010*/  LDL.LU R13, [R1+0x1f4] ;  /* 0x0001f400010d7983 */ /* 0x000ea20000300800 */
[----:B------:R-:W-:Y:S01]  /*e020*/  IMAD.MOV.U32 R3, RZ, RZ, R6 ;  /* 0x000000ffff037224 */ /* 0x000fe200078e0006 */
[----:B------:R-:W-:-:S02]  /*e030*/  MOV R28, R7 ;  /* 0x00000007001c7202 */ /* 0x000fc40000000f00 */
[----:B--2---:R-:W-:Y:S04]  /*e040*/  STL.64 [R1+0x2ad8], R12 ;  /* 0x002ad80c01007387 */ /* 0x004fe80000100a00 */
[----:B0-----:R-:W2:Y:S04]  /*e050*/  LDL.LU R4, [R1+0x110] ;  /* 0x0001100001047983 */ /* 0x001ea80000300800 */
[----:B------:R-:W2:Y:S04]  /*e060*/  LDL.LU R5, [R1+0x114] ;  /* 0x0001140001057983 */ /* 0x000ea80000300800 */
[----:B------:R-:W2:Y:S04]  /*e070*/  LDL.LU R6, [R1+0x118] ;  /* 0x0001180001067983 */ /* 0x000ea80000300800 */
[----:B------:R-:W2:Y:S04]  /*e080*/  LDL.LU R7, [R1+0x11c] ;  /* 0x00011c0001077983 */ /* 0x000ea80000300800 */
[----:B-----5:R-:W-:Y:S04]  /*e090*/  STL.64 [R1+0x2aa8], R22 ;  /* 0x002aa81601007387 */ /* 0x020fe80000100a00 */
[----:B------:R0:W-:Y:S04]  /*e0a0*/  STL.64 [R1+0x2aa0], R20 ;  /* 0x002aa01401007387 */ /* 0x0001e80000100a00 */
[----:B0-----:R-:W5:Y:S04]  /*e0b0*/  LDL.LU R20, [R1+0xf0] ;  /* 0x0000f00001147983 */ /* 0x001f680000300800 */
[----:B------:R-:W5:Y:S04]  /*e0c0*/  LDL.LU R21, [R1+0xf4] ;  /* 0x0000f40001157983 */ /* 0x000f680000300800 */
[----:B------:R-:W2:Y:S04]  /*e0d0*/  LDL.LU R22, [R1+0xf8] ;  /* 0x0000f80001167983 */ /* 0x000ea80000300800 */
[----:B------:R-:W2:Y:S01]  /*e0e0*/  LDL.LU R23, [R1+0xfc] ;  /* 0x0000fc0001177983 */ /* 0x000ea20000300800 */
[----:B----4-:R-:W-:-:S15]  /*e0f0*/  HMMA.16816.F32 R12, R24, R8, R16 ;  /* 0x00000008180c723c */ /* 0x010fde0000001810 */
[----:B------:R-:W-:-:S04]  /*e100*/  NOP ;  /* 0x0000000000007918 */ /* 0x000fc80000000000 */
[----:B------:R-:W-:Y:S01]  /*e110*/  MOV R17, R15 ;  /* 0x0000000f00117202 */ /* 0x000fe20000000f00 */
[----:B------:R-:W-:Y:S01]  /*e120*/  IMAD.MOV.U32 R16, RZ, RZ, R14 ;  /* 0x000000ffff107224 */ /* 0x000fe200078e000e */
[----:B------:R-:W-:Y:S01]  /*e130*/  MOV R8, R12 ;  /* 0x0000000c00087202 */ /* 0x000fe20000000f00 */
[----:B------:R-:W-:Y:S01]  /*e140*/  IMAD.MOV.U32 R9, RZ, RZ, R13 ;  /* 0x000000ffff097224 */ /* 0x000fe200078e000d */
[----:B--2---:R-:W-:Y:S04]  /*e150*/  STL.64 [R1+0x2ac0], R22 ;  /* 0x002ac01601007387 */ /* 0x004fe80000100a00 */
[----:B-----5:R0:W-:Y:S04]  /*e160*/  STL.64 [R1+0x2ab8], R20 ;  /* 0x002ab81401007387 */ /* 0x0201e80000100a00 */
[----:B0-----:R-:W2:Y:S04]  /*e170*/  LDL.LU R20, [R1+0x100] ;  /* 0x0001000001147983 */ /* 0x001ea80000300800 */
[----:B------:R-:W2:Y:S04]  /*e180*/  LDL.LU R21, [R1+0x104] ;  /* 0x0001040001157983 */ /* 0x000ea80000300800 */
[----:B------:R-:W2:Y:S04]  /*e190*/  LDL.LU R22, [R1+0x108] ;  /* 0x0001080001167983 */ /* 0x000ea80000300800 */
[----:B------:R-:W2:Y:S04]  /*e1a0*/  LDL.LU R23, [R1+0x10c] ;  /* 0x00010c0001177983 */ /* 0x000ea80000300800 */
[----:B------:R-:W-:Y:S04]  /*e1b0*/  STL [R1+0x2a48], R28 ;  /* 0x002a481c01007387 */ /* 0x000fe80000100800 */
[----:B------:R-:W-:Y:S04]  /*e1c0*/  STL [R1+0x2a44], R3 ;  /* 0x002a440301007387 */ /* 0x000fe80000100800 */
[----:B------:R-:W-:Y:S04]  /*e1d0*/  STL [R1+0x2a40], R2 ;  /* 0x002a400201007387 */ /* 0x000fe80000100800 */
[----:B------:R-:W4:Y:S04]  /*e1e0*/  LDL.LU.64 R12, [R1+0x2ad8] ;  /* 0x002ad800010c7983 */ /* 0x000f280000300a00 */
[----:B------:R-:W-:Y:S04]  /*e1f0*/  STL [R1+0x2a58], R17 ;  /* 0x002a581101007387 */ /* 0x000fe80000100800 */
[----:B------:R3:W-:Y:S02]  /*e200*/  STL [R1+0x2a54], R16 ;  /* 0x002a541001007387 */ /* 0x0007e40000100800 */
[----:B---3--:R-:W-:-:S02]  /*e210*/  IMAD.MOV.U32 R16, RZ, RZ, R0 ;  /* 0x000000ffff107224 */ /* 0x008fc400078e0000 */
[----:B------:R-:W3:Y:S04]  /*e220*/  LDL.LU R0, [R1+0x2ad4] ;  /* 0x002ad40001007983 */ /* 0x000ee80000300800 */
[----:B------:R-:W5:Y:S04]  /*e230*/  LDL.LU R17, [R1+0x1e4] ;  /* 0x0001e40001117983 */ /* 0x000f680000300800 */
[----:B------:R-:W-:Y:S04]  /*e240*/  STL [R1+0x2a50], R9 ;  /* 0x002a500901007387 */ /* 0x000fe80000100800 */
[----:B------:R0:W-:Y:S04]  /*e250*/  STL [R1+0x2a4c], R8 ;  /* 0x002a4c0801007387 */ /* 0x0001e80000100800 */
[----:B0-----:R-:W5:Y:S04]  /*e260*/  LDL.LU R8, [R1+0x120] ;  /* 0x0001200001087983 */ /* 0x001f680000300800 */
[----:B------:R-:W5:Y:S04]  /*e270*/  LDL.LU R9, [R1+0x124] ;  /* 0x0001240001097983 */ /* 0x000f680000300800 */
[----:B------:R-:W5:Y:S01]  /*e280*/  LDL.LU R10, [R1+0x128] ;  /* 0x00012800010a7983 */ /* 0x000f620000300800 */
[----:B----4-:R-:W-:Y:S01]  /*e290*/  HMMA.16816.F32 R4, R24, R12, R4 ;  /* 0x0000000c1804723c */ /* 0x010fe20000001804 */
[----:B---3--:R-:W-:-:S02]  /*e2a0*/  IMAD.MOV.U32 R11, RZ, RZ, R0 ;  /* 0x000000ffff0b7224 */ /* 0x008fc400078e0000 */
[----:B------:R-:W3:-:S15]  /*e2b0*/  LDL.LU R0, [R1+0x2ad0] ;  /* 0x002ad00001007983 */ /* 0x000ede0000300800 */
[----:B------:R-:W-:Y:S01]  /*e2c0*/  NOP ;  /* 0x0000000000007918 */ /* 0x000fe20000000000 */
[----:B------:R-:W-:Y:S02]  /*e2d0*/  IMAD.MOV.U32 R13, RZ, RZ, R4 ;  /* 0x000000ffff0d7224 */ /* 0x000fe400078e0004 */
[----:B------:R-:W-:Y:S01]  /*e2e0*/  IMAD.MOV.U32 R12, RZ, RZ, R5 ;  /* 0x000000ffff0c7224 */ /* 0x000fe200078e0005 */
[----:B-----5:R-:W-:-:S15]  /*e2f0*/  HMMA.16816.F32 R8, R24, R16, R8 ;  /* 0x000000101808723c */ /* 0x020fde0000001808 */
[----:B------:R-:W-:-:S04]  /*e300*/  NOP ;  /* 0x0000000000007918 */ /* 0x000fc80000000000 */
[----:B------:R-:W-:-:S05]  /*e310*/  MOV R3, R8 ;  /* 0x0000000800037202 */ /* 0x000fca0000000f00 */
[----:B------:R0:W-:Y:S04]  /*e320*/  STL [R1+0x2a5c], R3 ;  /* 0x002a5c0301007387 */ /* 0x0001e80000100800 */
[----:B------:R-:W2:Y:S01]  /*e330*/  LDL.LU.64 R4, [R1+0x2ac8] ;  /* 0x002ac80001047983 */ /* 0x000ea20000300a00 */
[----:B------:R-:W-:Y:S01]  /*e340*/  IMAD.MOV.U32 R19, RZ, RZ, R10 ;  /* 0x000000ffff137224 */ /* 0x000fe200078e000a */
[----:B------:R-:W-:Y:S01]  /*e350*/  MOV R18, R11 ;  /* 0x0000000b00127202 */ /* 0x000fe20000000f00 */
[----:B------:R-:W-:Y:S01]  /*e360*/  IMAD.MOV.U32 R10, RZ, RZ, R7 ;  /* 0x000000ffff0a7224 */ /* 0x000fe200078e0007 */
[----:B------:R-:W-:Y:S02]  /*e370*/  MOV R11, R6 ;  /* 0x00000006000b7202 */ /* 0x000fe40000000f00 */
[----:B--2---:R-:W-:Y:S01]  /*e380*/  HMMA.16816.F32 R4, R24, R4, R20 ;  /* 0x000000041804723c */ /* 0x004fe20000001814 */
[----:B------:R-:W2:Y:S04]  /*e390*/  LDL.LU.64 R22, [R1+0x2ac0] ;  /* 0x002ac00001167983 */ /* 0x000ea80000300a00 */
[----:B------:R-:W2:-:S14]  /*e3a0*/  LDL.LU.64 R20, [R1+0x2ab8] ;  /* 0x002ab80001147983 */ /* 0x000e9c0000300a00 */
[----:B------:R-:W-:Y:S01]  /*e3b0*/  IMAD.MOV.U32 R8, RZ, RZ, R4 ;  /* 0x000000ffff087224 */ /* 0x000fe200078e0004 */
[----:B------:R-:W-:Y:S02]  /*e3c0*/  MOV R28, R5 ;  /* 0x00000005001c7202 */ /* 0x000fe40000000f00 */
[----:B------:R-:W2:Y:S01]  /*e3d0*/  LDL.LU.64 R4, [R1+0x2ab0] ;  /* 0x002ab00001047983 */ /* 0x000ea20000300a00 */
[----:B------:R-:W-:Y:S02]  /*e3e0*/  IMAD.MOV.U32 R15, RZ, RZ, R6 ;  /* 0x000000ffff0f7224 */ /* 0x000fe400078e0006 */
[----:B------:R-:W-:Y:S02]  /*e3f0*/  IMAD.MOV.U32 R14, RZ, RZ, R7 ;  /* 0x000000ffff0e7224 */ /* 0x000fe400078e0007 */
[----:B--2---:R-:W-:Y:S01]  /*e400*/  HMMA.16816.F32 R4, R24, R4, R20 ;  /* 0x000000041804723c */ /* 0x004fe20000001814 */
[----:B------:R-:W2:Y:S04]  /*e410*/  LDL.LU.64 R22, [R1+0x2aa8] ;  /* 0x002aa80001167983 */ /* 0x000ea80000300a00 */
[----:B------:R-:W2:-:S14]  /*e420*/  LDL.LU.64 R20, [R1+0x2aa0] ;  /* 0x002aa00001147983 */ /* 0x000e9c0000300a00 */
[----:B0-----:R-:W-:Y:S01]  /*e430*/  MOV R3, R4 ;  /* 0x0000000400037202 */ /* 0x001fe20000000f00 */
[----:B------:R-:W-:Y:S02]  /*e440*/  IMAD.MOV.U32 R17, RZ, RZ, R5 ;  /* 0x000000ffff117224 */ /* 0x000fe400078e0005 */
[----:B------:R-:W2:Y:S01]  /*e450*/  LDL.LU.64 R4, [R1+0x2a98] ;  /* 0x002a980001047983 */ /* 0x000ea20000300a00 */
[----:B------:R-:W-:Y:S01]  /*e460*/  IMAD.MOV.U32 R2, RZ, RZ, R9 ;  /* 0x000000ffff027224 */ /* 0x000fe200078e0009 */
[----:B------:R-:W-:Y:S01]  /*e470*/  MOV R9, R7 ;  /* 0x0000000700097202 */ /* 0x000fe20000000f00 */
[----:B------:R-:W-:Y:S02]  /*e480*/  IMAD.MOV.U32 R16, RZ, RZ, R6 ;  /* 0x000000ffff107224 */ /* 0x000fe400078e0006 */
[----:B--2---:R-:W-:Y:S01]  /*e490*/  HMMA.16816.F32 R4, R24, R4, R20 ;  /* 0x000000041804723c */ /* 0x004fe20000001814 */
[----:B------:R-:W2:Y:S04]  /*e4a0*/  LDL.LU.64 R22, [R1+0x2a90] ;  /* 0x002a900001167983 */ /* 0x000ea80000300a00 */
[----:B------:R-:W2:-:S14]  /*e4b0*/  LDL.LU.64 R20, [R1+0x2a88] ;  /* 0x002a880001147983 */ /* 0x000e9c0000300a00 */
[----:B------:R0:W-:Y:S04]  /*e4c0*/  STL.64 [R1+0xd0], R4 ;  /* 0x0000d00401007387 */ /* 0x0001e80000100a00 */
[----:B------:R1:W-:Y:S04]  /*e4d0*/  STL.64 [R1+0xd8], R6 ;  /* 0x0000d80601007387 */ /* 0x0003e80000100a00 */
[----:B0-----:R-:W2:Y:S02]  /*e4e0*/  LDL.LU.64 R4, [R1+0x2a80] ;  /* 0x002a800001047983 */ /* 0x001ea40000300a00 */
[----:B--2---:R-:W-:Y:S02]  /*e4f0*/  HMMA.16816.F32 R24, R24, R4, R20 ;  /* 0x000000041818723c */ /* 0x004fe40000001814 */
[----:B------:R-:W2:Y:S04]  /*e500*/  LDL.LU.64 R22, [R1+0x2a78] ;  /* 0x002a780001167983 */ /* 0x000ea80000300a00 */
[----:B------:R-:W2:Y:S04]  /*e510*/  LDL.LU.64 R20, [R1+0x2a70] ;  /* 0x002a700001147983 */ /* 0x000ea80000300a00 */
[----:B-1----:R-:W2:Y:S04]  /*e520*/  LDL.LU.64 R6, [R1+0x2a68] ;  /* 0x002a680001067983 */ /* 0x002ea80000300a00 */
[----:B------:R-:W2:Y:S05]  /*e530*/  LDL.LU.64 R4, [R1+0x2a60] ;  /* 0x002a600001047983 */ /* 0x000eaa0000300a00 */
[----:B------:R0:W-:Y:S04]  /*e540*/  STL.64 [R1+0x2918], R26 ;  /* 0x0029181a01007387 */ /* 0x0001e80000100a00 */
[----:B------:R2:W-:Y:S04]  /*e550*/  STL.64 [R1+0x2910], R24 ;  /* 0x0029101801007387 */ /* 0x0005e80000100a00 */
[----:B0-----:R-:W2:Y:S04]  /*e560*/  LDL.LU R26, [R1+0x248] ;  /* 0x00024800011a7983 */ /* 0x001ea80000300800 */
[----:B------:R-:W2:Y:S02]  /*e570*/  LDL.LU R27, [R1+0x24c] ;  /* 0x00024c00011b7983 */ /* 0x000ea40000300800 */
[----:B--2---:R-:W-:Y:S02]  /*e580*/  HMMA.16816.F32 R24, R20, R26, R4 ;  /* 0x0000001a1418723c */ /* 0x004fe40000001804 */
[----:B------:R-:W0:Y:S04]  /*e590*/  LDSM.16.MT88.4 R4, [R29+0xc000] ;  /* 0x00c000001d04783b */ /* 0x000e280000004200 */
[----:B0-----:R-:W-:-:S13]  /*e5a0*/  STL.64 [R1+0x2928], R6 ;  /* 0x0029280601007387 */ /* 0x001fda0000100a00 */
[----:B------:R0:W-:Y:S04]  /*e5b0*/  STL.64 [R1+0x180], R24 ;  /* 0x0001801801007387 */ /* 0x0001e80000100a00 */
[----:B------:R1:W-:Y:S04]  /*e5c0*/  STL.64 [R1+0x188], R26 ;  /* 0x0001881a01007387 */ /* 0x0003e80000100a00 */
[----:B------:R-:W-:Y:S04]  /*e5d0*/  STL.64 [R1+0x2920], R4 ;  /* 0x0029200401007387 */ /* 0x000fe80000100a00 */
[----:B---3--:R-:W2:Y:S01]  /*e5e0*/  LDSM.16.M88.4 R4, [R0+UR7+0x20080] ;  /* 0x020080070004783b */ /* 0x008ea20008000200 */
[----:B0-----:R-:W-:-:S03]  /*e5f0*/  IMAD.MOV.U32 R24, RZ, RZ, R3 ;  /* 0x000000ffff187224 */ /* 0x001fc600078e0003 */
[----:B------:R-:W-:Y:S01]  /*e600*/  STL [R1+0x2900], R29 ;  /* 0x0029001d01007387 */ /* 0x000fe20000100800 */
[----:B-1----:R-:W-:Y:S01]  /*e610*/  MOV R26, R16 ;  /* 0x00000010001a7202 */ /* 0x002fe20000000f00 */
[----:B------:R-:W-:Y:S02]  /*e620*/  IMAD.MOV.U32 R27, RZ, RZ, R9 ;  /* 0x000000ffff1b7224 */ /* 0x000fe400078e0009 */
[----:B------:R-:W3:Y:S01]  /*e630*/  LDL.LU R3, [R1+0x2a5c] ;  /* 0x002a5c0001037983 */ /* 0x000ee20000300800 */
[----:B------:R-:W-:-:S03]  /*e640*/  IMAD.MOV.U32 R25, RZ, RZ, R17 ;  /* 0x000000ffff197224 */ /* 0x000fc600078e0011 */
[----:B--2---:R-:W-:Y:S04]  /*e650*/  STL.64 [R1+0x260], R4 ;  /* 0x0002600401007387 */ /* 0x004fe80000100a00 */
[----:B------:R0:W-:Y:S04]  /*e660*/  STL.64 [R1+0x268], R6 ;  /* 0x0002680601007387 */ /* 0x0001e80000100a00 */
[----:B------:R-:W2:Y:S04]  /*e670*/  LDL.LU R17, [R1+0x2a58] ;  /* 0x002a580001117983 */ /* 0x000ea80000300800 */
[----:B------:R-:W4:Y:S04]  /*e680*/  LDL.LU R16, [R1+0x2a54] ;  /* 0x002a540001107983 */ /* 0x000f280000300800 */
[----:B------:R-:W5:Y:S04]  /*e690*/  LDL.LU R9, [R1+0x2a50] ;  /* 0x002a500001097983 */ /* 0x000f680000300800 */
[----:B------:R-:W-:Y:S04]  /*e6a0*/  STL.64 [R1+0x2938], R26 ;  /* 0x0029381a01007387 */ /* 0x000fe80000100a00 */
[----:B------:R-:W-:Y:S04]  /*e6b0*/  STL.64 [R1+0x2930], R24 ;  /* 0x0029301801007387 */ /* 0x000fe80000100a00 */
[----:B0-----:R-:W2:Y:S04]  /*e6c0*/  LDL.LU R6, [R1+0x208] ;  /* 0x0002080001067983 */ /* 0x001ea80000300800 */
[----:B------:R-:W2:Y:S04]  /*e6d0*/  LDL.LU R7, [R1+0x20c] ;  /* 0x00020c0001077983 */ /* 0x000ea80000300800 */
[----:B--2---:R0:W-:Y:S04]  /*e6e0*/  STL.64 [R1+0x2940], R6 ;  /* 0x0029400601007387 */ /* 0x0041e80000100a00 */
[----:B0-----:R-:W2:Y:S04]  /*e6f0*/  LDL.LU R6, [R1+0x1f8] ;  /* 0x0001f80001067983 */ /* 0x001ea80000300800 */
[----:B------:R-:W2:Y:S01]  /*e700*/  LDL.LU R7, [R1+0x1fc] ;  /* 0x0001fc0001077983 */ /* 0x000ea20000300800 */
[----:B------:R-:W-:Y:S01]  /*e710*/  IMAD.MOV.U32 R24, RZ, RZ, R8 ;  /* 0x000000ffff187224 */ /* 0x000fe200078e0008 */
[----:B------:R-:W-:-:S02]  /*e720*/  MOV R25, R28 ;  /* 0x0000001c00197202 */ /* 0x000fc40000000f00 */
[----:B--2---:R0:W-:Y:S04]  /*e730*/  STL.64 [R1+0x2958], R6 ;  /* 0x0029580601007387 */ /* 0x0041e80000100a00 */
[----:B------:R-:W2:Y:S04]  /*e740*/  LDL.LU R8, [R1+0x2a4c] ;  /* 0x002a4c0001087983 */ /* 0x000ea80000300800 */
[----:B------:R-:W2:Y:S04]  /*e750*/  LDL.LU R28, [R1+0x2a48] ;  /* 0x002a4800011c7983 */ /* 0x000ea80000300800 */
[----:B0-----:R-:W2:Y:S04]  /*e760*/  LDL.LU R6, [R1+0x1e8] ;  /* 0x0001e80001067983 */ /* 0x001ea80000300800 */
[----:B------:R-:W2:Y:S01]  /*e770*/  LDL.LU R7, [R1+0x1ec] ;  /* 0x0001ec0001077983 */ /* 0x000ea20000300800 */
[----:B------:R-:W-:-:S03]  /*e780*/  IMAD.MOV.U32 R26, RZ, RZ, R15 ;  /* 0x000000ffff1a7224 */ /* 0x000fc600078e000f */
[----:B--2---:R0:W-:Y:S04]  /*e790*/  STL.64 [R1+0x2970], R6 ;  /* 0x0029700601007387 */ /* 0x0041e80000100a00 */
[----:B0-----:R-:W2:Y:S04]  /*e7a0*/  LDL.LU R6, [R1+0x158] ;  /* 0x0001580001067983 */ /* 0x001ea80000300800 */
[----:B------:R-:W2:Y:S01]  /*e7b0*/  LDL.LU R7, [R1+0x15c] ;  /* 0x00015c0001077983 */ /* 0x000ea20000300800 */
[----:B------:R-:W-:-:S03]  /*e7c0*/  IMAD.MOV.U32 R27, RZ, RZ, R14 ;  /* 0x000000ffff1b7224 */ /* 0x000fc600078e000e */
[----:B--2---:R0:W-:Y:S04]  /*e7d0*/  STL.64 [R1+0x2988], R6 ;  /* 0x0029880601007387 */ /* 0x0041e80000100a00 */
[----:B------:R1:W-:Y:S04]  /*e7e0*/  STL.64 [R1+0x2950], R26 ;  /* 0x0029501a01007387 */ /* 0x0003e80000100a00 */
[----:B------:R2:W-:Y:S04]  /*e7f0*/  STL.64 [R1+0x2948], R24 ;  /* 0x0029481801007387 */ /* 0x0005e80000100a00 */
[----:B0-----:R-:W2:Y:S04]  /*e800*/  LDL.LU R6, [R1+0xe8] ;  /* 0x0000e80001067983 */ /* 0x001ea80000300800 */
[----:B------:R-:W2:Y:S04]  /*e810*/  LDL.LU R7, [R1+0xec] ;  /* 0x0000ec0001077983 */ /* 0x000ea80000300800 */
[----:B------:R-:W2:Y:S04]  /*e820*/  LDL.LU R14, [R1+0x68] ;  /* 0x00006800010e7983 */ /* 0x000ea80000300800 */
[----:B------:R-:W2:Y:S01]  /*e830*/  LDL.LU R15, [R1+0x6c] ;  /* 0x00006c00010f7983 */ /* 0x000ea20000300800 */
[----:B-1----:R-:W-:Y:S01]  /*e840*/  MOV R27, R10 ;  /* 0x0000000a001b7202 */ /* 0x002fe20000000f00 */
[----:B------:R-:W-:-:S02]  /*e850*/  IMAD.MOV.U32 R26, RZ, RZ, R11 ;  /* 0x000000ffff1a7224 */ /* 0x000fc400078e000b */
[----:B--2---:R0:W-:Y:S04]  /*e860*/  STL.64 [R1+0x29f0], R14 ;  /* 0x0029f00e01007387 */ /* 0x0041e80000100a00 */
[----:B------:R-:W2:Y:S04]  /*e870*/  LDL.LU R10, [R1+0x78] ;  /* 0x00007800010a7983 */ /* 0x000ea80000300800 */
[----:B------:R-:W2:Y:S01]  /*e880*/  LDL.LU R11, [R1+0x7c] ;  /* 0x00007c00010b7983 */ /* 0x000ea20000300800 */
[----:B------:R-:W-:Y:S01]  /*e890*/  IMAD.MOV.U32 R25, RZ, RZ, R12 ;  /* 0x000000ffff197224 */ /* 0x000fe200078e000c */
[----:B------:R-:W-:-:S02]  /*e8a0*/  MOV R24, R13 ;  /* 0x0000000d00187202 */ /* 0x000fc40000000f00 */
[----:B--2---:R1:W-:Y:S04]  /*e8b0*/  STL.64 [R1+0x29f8], R10 ;  /* 0x0029f80a01007387 */ /* 0x0043e80000100a00 */
[----:B------:R-:W2:Y:S04]  /*e8c0*/  LDL.LU R12, [R1] ;  /* 0x00000000010c7983 */ /* 0x000ea80000300800 */
[----:B------:R-:W2:Y:S04]  /*e8d0*/  LDL.LU R13, [R1+0x4] ;  /* 0x00000400010d7983 */ /* 0x000ea80000300800 */
[----:B0-----:R-:W2:Y:S04]  /*e8e0*/  LDL.LU R14, [R1+0x8] ;  /* 0x00000800010e7983 */ /* 0x001ea80000300800 */
[----:B------:R-:W2:Y:S04]  /*e8f0*/  LDL.LU R15, [R1+0xc] ;  /* 0x00000c00010f7983 */ /* 0x000ea80000300800 */
[----:B--2---:R-:W-:Y:S04]  /*e900*/  STL.64 [R1+0x2a08], R14 ;  /* 0x002a080e01007387 */ /* 0x004fe80000100a00 */
[----:B------:R0:W-:Y:S04]  /*e910*/  STL.64 [R1+0x2a00], R12 ;  /* 0x002a000c01007387 */ /* 0x0001e80000100a00 */
[----:B-1----:R-:W2:Y:S04]  /*e920*/  LDL.LU R10, [R1+0x88] ;  /* 0x00008800010a7983 */ /* 0x002ea80000300800 */
[----:B------:R-:W2:Y:S04]  /*e930*/  LDL.LU R11, [R1+0x8c] ;  /* 0x00008c00010b7983 */ /* 0x000ea80000300800 */
[----:B--2---:R1:W-:Y:S04]  /*e940*/  STL.64 [R1+0x2a10], R10 ;  /* 0x002a100a01007387 */ /* 0x0043e80000100a00 */
[----:B0-----:R-:W2:Y:S04]  /*e950*/  LDL.LU R12, [R1+0x10] ;  /* 0x00001000010c7983 */ /* 0x001ea80000300800 */
[----:B------:R-:W2:Y:S04]  /*e960*/  LDL.LU R13, [R1+0x14] ;  /* 0x00001400010d7983 */ /* 0x000ea80000300800 */
[----:B------:R-:W2:Y:S04]  /*e970*/  LDL.LU R14, [R1+0x18] ;  /* 0x00001800010e7983 */ /* 0x000ea80000300800 */
[----:B------:R-:W2:Y:S04]  /*e980*/  LDL.LU R15, [R1+0x1c] ;  /* 0x00001c00010f7983 */ /* 0x000ea80000300800 */
[----:B--2---:R-:W-:Y:S04]  /*e990*/  STL.64 [R1+0x2a20], R14 ;  /* 0x002a200e01007387 */ /* 0x004fe80000100a00 */
[----:B------:R0:W-:Y:S04]  /*e9a0*/  STL.64 [R1+0x2a18], R12 ;  /* 0x002a180c01007387 */ /* 0x0001e80000100a00 */
[----:B-1----:R-:W2:Y:S04]  /*e9b0*/  LDL.LU R10, [R1+0x98] ;  /* 0x00009800010a7983 */ /* 0x002ea80000300800 */
[----:B------:R-:W2:Y:S04]  /*e9c0*/  LDL.LU R11, [R1+0x9c] ;  /* 0x00009c00010b7983 */ /* 0x000ea80000300800 */
[----:B0-----:R-:W2:Y:S04]  /*e9d0*/  LDL.LU R12, [R1+0x20] ;  /* 0x00002000010c7983 */ /* 0x001ea80000300800 */
[----:B------:R-:W2:Y:S04]  /*e9e0*/  LDL.LU R13, [R1+0x24] ;  /* 0x00002400010d7983 */ /* 0x000ea80000300800 */
[----:B------:R-:W2:Y:S04]  /*e9f0*/  LDL.LU R14, [R1+0x28] ;  /* 0x00002800010e7983 */ /* 0x000ea80000300800 */
[----:B------:R-:W2:Y:S04]  /*ea00*/  LDL.LU R15, [R1+0x2c] ;  /* 0x00002c00010f7983 */ /* 0x000ea80000300800 */
[----:B------:R-:W-:Y:S04]  /*ea10*/  STL.64 [R1+0x29a0], R6 ;  /* 0x0029a00601007387 */ /* 0x000fe80000100a00 */
[----:B------:R0:W-:Y:S04]  /*ea20*/  STL.64 [R1+0x2968], R26 ;  /* 0x0029681a01007387 */ /* 0x0001e80000100a00 */
[----:B------:R3:W-:Y:S01]  /*ea30*/  STL.64 [R1+0x2960], R24 ;  /* 0x0029601801007387 */ /* 0x0007e20000100a00 */
[----:B0-----:R-:W-:Y:S01]  /*ea40*/  IMAD.MOV.U32 R27, RZ, RZ, R18 ;  /* 0x000000ffff1b7224 */ /* 0x001fe200078e0012 */
[----:B------:R-:W-:Y:S01]  /*ea50*/  MOV R26, R19 ;  /* 0x00000013001a7202 */ /* 0x000fe20000000f00 */
[----:B---3--:R-:W-:-:S02]  /*ea60*/  IMAD.MOV.U32 R24, RZ, RZ, R3 ;  /* 0x000000ffff187224 */ /* 0x008fc400078e0003 */
[----:B------:R-:W3:Y:S01]  /*ea70*/  LDL.LU R3, [R1+0x2a44] ;  /* 0x002a440001037983 */ /* 0x000ee20000300800 */
[----:B------:R-:W-:-:S03]  /*ea80*/  IMAD.MOV.U32 R25, RZ, RZ, R2 ;  /* 0x000000ffff197224 */ /* 0x000fc600078e0002 */
[----:B------:R-:W2:Y:S04]  /*ea90*/  LDL.LU R2, [R1+0x2a40] ;  /* 0x002a400001027983 */ /* 0x000ea80000300800 */
[----:B------:R-:W2:Y:S04]  /*eaa0*/  LDL.LU R18, [R1+0x58] ;  /* 0x0000580001127983 */ /* 0x000ea80000300800 */
[----:B------:R-:W2:Y:S04]  /*eab0*/  LDL.LU R19, [R1+0x5c] ;  /* 0x00005c0001137983 */ /* 0x000ea80000300800 */
[----:B------:R-:W2:Y:S04]  /*eac0*/  LDL.LU R6, [R1+0xb8] ;  /* 0x0000b80001067983 */ /* 0x000ea80000300800 */
[----:B------:R-:W2:Y:S04]  /*ead0*/  LDL.LU R7, [R1+0xbc] ;  /* 0x0000bc0001077983 */ /* 0x000ea80000300800 */
[----:B--2---:R0:W-:Y:S04]  /*eae0*/  STL.64 [R1+0x29b8], R6 ;  /* 0x0029b80601007387 */ /* 0x0041e80000100a00 */
[----:B0-----:R-:W2:Y:S04]  /*eaf0*/  LDL.LU R6, [R1+0x48] ;  /* 0x0000480001067983 */ /* 0x001ea80000300800 */
[----:B------:R-:W2:Y:S04]  /*eb00*/  LDL.LU R7, [R1+0x4c] ;  /* 0x00004c0001077983 */ /* 0x000ea80000300800 */
[----:B------:R-:W-:Y:S04]  /*eb10*/  STL.64 [R1+0x2980], R26 ;  /* 0x0029801a01007387 */ /* 0x000fe80000100a00 */
[----:B------:R0:W-:Y:S02]  /*eb20*/  STL.64 [R1+0x2978], R24 ;  /* 0x0029781801007387 */ /* 0x0001e40000100a00 */
[----:B0-----:R-:W-:Y:S01]  /*eb30*/  IMAD.MOV.U32 R24, RZ, RZ, R8 ;  /* 0x000000ffff187224 */ /* 0x001fe200078e0008 */
[----:B-----5:R-:W-:Y:S01]  /*eb40*/  MOV R25, R9 ;  /* 0x0000000900197202 */ /* 0x020fe20000000f00 */
[----:B------:R-:W5:Y:S04]  /*eb50*/  LDL.LU R8, [R1+0x2a3c] ;  /* 0x002a3c0001087983 */ /* 0x000f680000300800 */
[----:B------:R-:W2:Y:S01]  /*eb60*/  LDL.LU R9, [R1+0x2a38] ;  /* 0x002a380001097983 */ /* 0x000ea20000300800 */
[----:B----4-:R-:W-:-:S02]  /*eb70*/  IMAD.MOV.U32 R26, RZ, RZ, R16 ;  /* 0x000000ffff1a7224 */ /* 0x010fc400078e0010 */
[----:B------:R-:W-:Y:S01]  /*eb80*/  IMAD.MOV.U32 R27, RZ, RZ, R17 ;  /* 0x000000ffff1b7224 */ /* 0x000fe200078e0011 */
[----:B------:R-:W4:Y:S04]  /*eb90*/  LDL.LU R16, [R1+0x2a34] ;  /* 0x002a340001107983 */ /* 0x000f280000300800 */
[----:B------:R-:W4:Y:S04]  /*eba0*/  LDL.LU R17, [R1+0x2a30] ;  /* 0x002a300001117983 */ /* 0x000f280000300800 */
[----:B------:R-:W-:Y:S04]  /*ebb0*/  STL.64 [R1+0x2998], R26 ;  /* 0x0029981a01007387 */ /* 0x000fe80000100a00 */
[----:B------:R0:W-:Y:S04]  /*ebc0*/  STL.64 [R1+0x2990], R24 ;  /* 0x0029901801007387 */ /* 0x0001e80000100a00 */
[----:B0-----:R-:W4:Y:S01]  /*ebd0*/  LDL.LU R24, [R1+0xc0] ;  /* 0x0000c00001187983 */ /* 0x001f220000300800 */
[----:B---3--:R-:W-:-:S02]  /*ebe0*/  IMAD.MOV.U32 R26, RZ, RZ, R3 ;  /* 0x000000ffff1a7224 */ /* 0x008fc400078e0003 */
[----:B------:R-:W-:Y:S01]  /*ebf0*/  IMAD.MOV.U32 R27, RZ, RZ, R28 ;  /* 0x000000ffff1b7224 */ /* 0x000fe200078e001c */
[----:B------:R-:W-:Y:S02]  /*ec00*/  MOV R25, R2 ;  /* 0x0000000200197202 */ /* 0x000fe40000000f00 */
[----:B------:R-:W3:Y:S04]  /*ec10*/  LDL.LU R2, [R1+0x2a2c] ;  /* 0x002a2c0001027983 */ /* 0x000ee80000300800 */
[----:B------:R-:W3:Y:S04]  /*ec20*/  LDL.LU R3, [R1+0x2a28] ;  /* 0x002a280001037983 */ /* 0x000ee80000300800 */
[----:B------:R5:W-:Y:S02]  /*ec30*/  STL.64 [R1+0x29b0], R26 ;  /* 0x0029b01a01007387 */ /* 0x000be40000100a00 */
[----:B-----5:R-:W-:Y:S01]  /*ec40*/  MOV R27, R8 ;  /* 0x00000008001b7202 */ /* 0x020fe20000000f00 */
[----:B--2---:R-:W-:-:S02]  /*ec50*/  IMAD.MOV.U32 R26, RZ, RZ, R9 ;  /* 0x000000ffff1a7224 */ /* 0x004fc400078e0009 */
[----:B------:R-:W-:-:S15]  /*ec60*/  HMMA.16816.F32 R8, R20, R10, R12 ;  /* 0x0000000a1408723c */ /* 0x000fde000000180c */
[----:B------:R-:W-:-:S04]  /*ec70*/  NOP ;  /* 0x0000000000007918 */ /* 0x000fc80000000000 */
[----:B------:R-:W-:Y:S01]  /*ec80*/  IMAD.MOV.U32 R29, RZ, RZ, R11 ;  /* 0x000000ffff1d7224 */ /* 0x000fe200078e000b */
[----:B----4-:R-:W-:Y:S04]  /*ec90*/  STL.64 [R1+0x29a8], R24 ;  /* 0x0029a81801007387 */ /* 0x010fe80000100a00 */
[----:B------:R-:W2:Y:S04]  /*eca0*/  LDL.LU.64 R14, [R1+0x2a20] ;  /* 0x002a2000010e7983 */ /* 0x000ea80000300a00 */
[----:B------:R-:W2:Y:S04]  /*ecb0*/  LDL.LU.64 R12, [R1+0x2a18] ;  /* 0x002a1800010c7983 */ /* 0x000ea80000300a00 */
[----:B------:R-:W-:Y:S04]  /*ecc0*/  STL.64 [R1+0x1d0], R8 ;  /* 0x0001d00801007387 */ /* 0x000fe80000100a00 */
[----:B------:R0:W-:Y:S04]  /*ecd0*/  STL [R1+0x1d8], R10 ;  /* 0x0001d80a01007387 */ /* 0x0001e80000100800 */
        /* <DEDUP_REMOVED lines=16> */
[----:B------:R-:W2:Y:S01]  /*ede0*/  LDL.LU.64 R12, [R1+0x29d0] ;  /* 0x0029d000010c7983 */ /* 0x000ea20000300a00 */
[----:B------:R-:W-:Y:S01]  /*edf0*/  MOV R24, R17 ;  /* 0x0000001100187202 */ /* 0x000fe20000000f00 */
[----:B------:R-:W-:-:S11]  /*ee00*/  IMAD.MOV.U32 R25, RZ, RZ, R16 ;  /* 0x000000ffff197224 */ /* 0x000fd600078e0010 */
[----:B------:R-:W-:Y:S04]  /*ee10*/  STL.64 [R1+0xf0], R8 ;  /* 0x0000f00801007387 */ /* 0x000fe80000100a00 */
[----:B------:R3:W-:Y:S01]  /*ee20*/  STL.64 [R1+0xf8], R10 ;  /* 0x0000f80a01007387 */ /* 0x0007e20000100a00 */
[----:B--2---:R-:W-:Y:S03]  /*ee30*/  HMMA.16816.F32 R12, R20, R18, R12 ;  /* 0x00000012140c723c */ /* 0x004fe6000000180c */
[----:B------:R-:W2:Y:S04]  /*ee40*/  LDL.LU.64 R18, [R1+0x29c8] ;  /* 0x0029c80001127983 */ /* 0x000ea80000300a00 */
[----:B------:R-:W2:Y:S01]  /*ee50*/  LDL.LU.64 R16, [R1+0x29c0] ;  /* 0x0029c00001107983 */ /* 0x000ea20000300a00 */
[----:B---3--:R-:W-:Y:S01]  /*ee60*/  MOV R11, R2 ;  /* 0x00000002000b7202 */ /* 0x008fe20000000f00 */
[----:B------:R-:W-:-:S10]  /*ee70*/  IMAD.MOV.U32 R10, RZ, RZ, R3 ;  /* 0x000000ffff0a7224 */ /* 0x000fd400078e0003 */
[----:B------:R-:W-:Y:S01]  /*ee80*/  MOV R2, R15 ;  /* 0x0000000f00027202 */ /* 0x000fe20000000f00 */
[----:B------:R-:W-:Y:S01]  /*ee90*/  IMAD.MOV.U32 R3, RZ, RZ, R14 ;  /* 0x000000ffff037224 */ /* 0x000fe200078e000e */
[----:B------:R-:W-:Y:S01]  /*eea0*/  STL [R1+0x70], R12 ;  /* 0x0000700c01007387 */ /* 0x000fe20000100800 */
[----:B------:R-:W-:-:S03]  /*eeb0*/  IMAD.MOV.U32 R28, RZ, RZ, R13 ;  /* 0x000000ffff1c7224 */ /* 0x000fc600078e000d */
[----:B------:R-:W3:Y:S04]  /*eec0*/  LDL.LU R14, [R1+0x218] ;  /* 0x00021800010e7983 */ /* 0x000ee80000300800 */
[----:B------:R-:W3:Y:S04]  /*eed0*/  LDL.LU R15, [R1+0x21c] ;  /* 0x00021c00010f7983 */ /* 0x000ee80000300800 */
[----:B------:R-:W-:Y:S04]  /*eee0*/  STL [R1+0x28c8], R2 ;  /* 0x0028c80201007387 */ /* 0x000fe80000100800 */
[----:B------:R-:W-:Y:S04]  /*eef0*/  STL [R1+0x28c4], R3 ;  /* 0x0028c40301007387 */ /* 0x000fe80000100800 */
[----:B------:R-:W-:Y:S01]  /*ef00*/  STL [R1+0x28c0], R28 ;  /* 0x0028c01c01007387 */ /* 0x000fe20000100800 */
[----:B--2---:R-:W-:Y:S03]  /*ef10*/  HMMA.16816.F32 R16, R20, R6, R16 ;  /* 0x000000061410723c */ /* 0x004fe60000001810 */
[----:B------:R-:W2:-:S15]  /*ef20*/  LDL.LU.64 R6, [R1+0x29b8] ;  /* 0x0029b80001067983 */ /* 0x000e9e0000300a00 */
[----:B------:R-:W-:Y:S01]  /*ef30*/  NOP ;  /* 0x0000000000007918 */ /* 0x000fe20000000000 */
[----:B------:R-:W-:Y:S04]  /*ef40*/  STL.64 [R1+0x60], R16 ;  /* 0x0000601001007387 */ /* 0x000fe80000100a00 */
[----:B------:R0:W-:Y:S04]  /*ef50*/  STL.64 [R1+0x68], R18 ;  /* 0x0000681201007387 */ /* 0x0001e80000100a00 */
[----:B0-----:R-:W4:Y:S04]  /*ef60*/  LDL.LU R18, [R1+0x228] ;  /* 0x0002280001127983 */ /* 0x001f280000300800 */
[----:B------:R-:W4:Y:S01]  /*ef70*/  LDL.LU R19, [R1+0x22c] ;  /* 0x00022c0001137983 */ /* 0x000f220000300800 */
[----:B--2---:R-:W-:Y:S03]  /*ef80*/  HMMA.16816.F32 R4, R20, R6, R24 ;  /* 0x000000061404723c */ /* 0x004fe60000001818 */
[----:B------:R-:W2:Y:S04]  /*ef90*/  LDL.LU.64 R26, [R1+0x29b0] ;  /* 0x0029b000011a7983 */ /* 0x000ea80000300a00 */
[----:B------:R-:W2:-:S12]  /*efa0*/  LDL.LU.64 R24, [R1+0x29a8] ;  /* 0x0029a80001187983 */ /* 0x000e980000300a00 */
        /* <DEDUP_REMOVED lines=12> */
[----:B------:R-:W-:Y:S01]  /*f070*/  IMAD.MOV.U32 R3, RZ, RZ, R6 ;  /* 0x000000ffff037224 */ /* 0x000fe200078e0006 */
[----:B------:R2:W-:Y:S01]  /*f080*/  STL [R1+0x30], R4 ;  /* 0x0000300401007387 */ /* 0x0005e20000100800 */
[----:B------:R-:W-:-:S03]  /*f090*/  MOV R28, R7 ;  /* 0x00000007001c7202 */ /* 0x000fc60000000f00 */
[----:B------:R-:W2:Y:S01]  /*f0a0*/  LDL.LU.64 R6, [R1+0x2970] ;  /* 0x0029700001067983 */ /* 0x000ea20000300a00 */
[----:B------:R-:W-:-:S03]  /*f0b0*/  IMAD.MOV.U32 R2, RZ, RZ, R5 ;  /* 0x000000ffff027224 */ /* 0x000fc600078e0005 */
[----:B------:R-:W-:Y:S04]  /*f0c0*/  STL [R1+0x28d4], R28 ;  /* 0x0028d41c01007387 */ /* 0x000fe80000100800 */
[----:B------:R-:W-:Y:S04]  /*f0d0*/  STL [R1+0x28d0], R3 ;  /* 0x0028d00301007387 */ /* 0x000fe80000100800 */
        /* <DEDUP_REMOVED lines=14> */
[----:B------:R-:W3:Y:S04]  /*f1c0*/  LDL.LU.64 R26, [R1+0x2938] ;  /* 0x00293800011a7983 */ /* 0x000ee80000300a00 */
[----:B------:R-:W3:-:S13]  /*f1d0*/  LDL.LU.64 R24, [R1+0x2930] ;  /* 0x0029300001187983 */ /* 0x000eda0000300a00 */
[----:B------:R-:W-:Y:S04]  /*f1e0*/  STL.64 [R1], R4 ;  /* 0x0000000401007387 */ /* 0x000fe80000100a00 */
[----:B------:R0:W-:Y:S04]  /*f1f0*/  STL.64 [R1+0x8], R6 ;  /* 0x0000080601007387 */ /* 0x0001e80000100a00 */
[----:B0-----:R-:W2:Y:S04]  /*f200*/  LDL.LU.64 R6, [R1+0x2928] ;  /* 0x0029280001067983 */ /* 0x001ea80000300a00 */
[----:B------:R-:W2:Y:S01]  /*f210*/  LDL.LU.64 R4, [R1+0x2920] ;  /* 0x0029200001047983 */ /* 0x000ea20000300a00 */
[----:B---3--:R-:W-:Y:S03]  /*f220*/  HMMA.16816.F32 R12, R20, R14, R24 ;  /* 0x0000000e140c723c */ /* 0x008fe60000001818 */
[----:B------:R-:W3:Y:S04]  /*f230*/  LDL.LU.64 R26, [R1+0x2918] ;  /* 0x00291800011a7983 */ /* 0x000ee80000300a00 */
[----:B------:R-:W3:-:S12]  /*f240*/  LDL.LU.64 R24, [R1+0x2910] ;  /* 0x0029100001187983 */ /* 0x000ed80000300a00 */
[----:B------:R-:W-:Y:S04]  /*f250*/  STL.64 [R1+0x2818], R14 ;  /* 0x0028180e01007387 */ /* 0x000fe80000100a00 */
[----:B------:R0:W-:Y:S04]  /*f260*/  STL.64 [R1+0x2810], R12 ;  /* 0x0028100c01007387 */ /* 0x0001e80000100a00 */
[----:B0-----:R-:W4:Y:S04]  /*f270*/  LDL.LU R12, [R1+0xd0] ;  /* 0x0000d000010c7983 */ /* 0x001f280000300800 */
[----:B------:R-:W4:Y:S04]  /*f280*/  LDL.LU R13, [R1+0xd4] ;  /* 0x0000d400010d7983 */ /* 0x000f280000300800 */
[----:B------:R-:W4:Y:S04]  /*f290*/  LDL.LU R14, [R1+0xd8] ;  /* 0x0000d800010e7983 */ /* 0x000f280000300800 */
[----:B------:R-:W4:Y:S02]  /*f2a0*/  LDL.LU R15, [R1+0xdc] ;  /* 0x0000dc00010f7983 */ /* 0x000f240000300800 */
[C---:B----4-:R-:W-:Y:S02]  /*f2b0*/  HMMA.16816.F32 R16, R20.reuse, R18, R12 ;  /* 0x000000121410723c */ /* 0x050fe4000000180c */
[----:B------:R-:W0:Y:S06]  /*f2c0*/  LDSM.16.M88.4 R12, [R0+UR7+0x21080] ;  /* 0x02108007000c783b */ /* 0x000e2c0008000200 */
[----:B---3--:R-:W-:Y:S11]  /*f2d0*/  HMMA.16816.F32 R20, R20, R10, R24 ;  /* 0x0000000a1414723c */ /* 0x008ff60000001818 */
[----:B------:R-:W-:Y:S04]  /*f2e0*/  STL.64 [R1+0x2808], R18 ;  /* 0x0028081201007387 */ /* 0x000fe80000100a00 */
[----:B------:R1:W-:Y:S04]  /*f2f0*/  STL.64 [R1+0x2800], R16 ;  /* 0x0028001001007387 */ /* 0x0003e80000100a00 */
[----:B-1----:R-:W2:Y:S04]  /*f300*/  LDL.LU R16, [R1+0x260] ;  /* 0x0002600001107983 */ /* 0x002ea80000300800 */
[----:B------:R-:W2:Y:S04]  /*f310*/  LDL.LU R17, [R1+0x264] ;  /* 0x0002640001117983 */ /* 0x000ea80000300800 */
[----:B------:R-:W2:Y:S04]  /*f320*/  LDL.LU R24, [R1+0x180] ;  /* 0x0001800001187983 */ /* 0x000ea80000300800 */
[----:B------:R-:W2:Y:S04]  /*f330*/  LDL.LU R25, [R1+0x184] ;  /* 0x0001840001197983 */ /* 0x000ea80000300800 */
[----:B------:R-:W2:Y:S04]  /*f340*/  LDL.LU R26, [R1+0x188] ;  /* 0x00018800011a7983 */ /* 0x000ea80000300800 */
[----:B------:R-:W2:Y:S04]  /*f350*/  LDL.LU R27, [R1+0x18c] ;  /* 0x00018c00011b7983 */ /* 0x000ea80000300800 */
[----:B------:R-:W-:Y:S04]  /*f360*/  STL.64 [R1+0x27f8], R22 ;  /* 0x0027f81601007387 */ /* 0x000fe80000100a00 */
[----:B------:R-:W-:Y:S04]  /*f370*/  STL.64 [R1+0x27f0], R20 ;  /* 0x0027f01401007387 */ /* 0x000fe80000100a00 */
[----:B------:R-:W1:Y:S01]  /*f380*/  LDSM.16.M88.4 R20, [R0+UR7+0x22080] ;  /* 0x022080070014783b */ /* 0x000e620008000200 */
[----:B0-----:R-:W-:-:S02]  /*f390*/  IMAD.MOV.U32 R11, RZ, RZ, R12 ;  /* 0x000000ffff0b7224 */ /* 0x001fc400078e000c */
[----:B------:R-:W-:Y:S01]  /*f3a0*/  IMAD.MOV.U32 R10, RZ, RZ, R13 ;  /* 0x000000ffff0a7224 */ /* 0x000fe200078e000d */
[----:B------:R-:W-:Y:S01]  /*f3b0*/  STL.64 [R1+0x98], R14 ;  /* 0x0000980e01007387 */ /* 0x000fe20000100a00 */
[----:B-1----:R-:W-:-:S03]  /*f3c0*/  MOV R13, R21 ;  /* 0x00000015000d7202 */ /* 0x002fc60000000f00 */
[----:B------:R-:W-:Y:S01]  /*f3d0*/  STL.64 [R1+0xb8], R22 ;  /* 0x0000b81601007387 */ /* 0x000fe20000100a00 */
[----:B------:R-:W-:-:S03]  /*f3e0*/  IMAD.MOV.U32 R12, RZ, RZ, R20 ;  /* 0x000000ffff0c7224 */ /* 0x000fc600078e0014 */
[----:B------:R-:W0:Y:S02]  /*f3f0*/  LDSM.16.M88.4 R20, [R0+UR7+0x23080] ;  /* 0x023080070014783b */ /* 0x000e240008000200 */
[----:B0-----:R-:W-:Y:S02]  /*f400*/  IMAD.MOV.U32 R9, RZ, RZ, R20 ;  /* 0x000000ffff097224 */ /* 0x001fe400078e0014 */
[----:B------:R-:W-:Y:S01]  /*f410*/  STL.64 [R1+0xd8], R22 ;  /* 0x0000d81601007387 */ /* 0x000fe20000100a00 */
[----:B------:R-:W-:-:S03]  /*f420*/  MOV R8, R21 ;  /* 0x0000001500087202 */ /* 0x000fc60000000f00 */
[----:B------:R-:W0:Y:S04]  /*f430*/  LDSM.16.M88.4 R20, [R0+UR7+0x24080] ;  /* 0x024080070014783b */ /* 0x000e280008000200 */
[----:B------:R-:W-:Y:S01]  /*f440*/  STL.64 [R1+0x2908], R8 ;  /* 0x0029080801007387 */ /* 0x000fe20000100a00 */
[----:B0-----:R-:W-:-:S03]  /*f450*/  IMAD.MOV.U32 R3, RZ, RZ, R20 ;  /* 0x000000ffff037224 */ /* 0x001fc600078e0014 */
[----:B------:R-:W-:Y:S01]  /*f460*/  STL.64 [R1+0x198], R22 ;  /* 0x0001981601007387 */ /* 0x000fe20000100a00 */
[----:B------:R-:W-:-:S03]  /*f470*/  IMAD.MOV.U32 R2, RZ, RZ, R21 ;  /* 0x000000ffff027224 */ /* 0x000fc600078e0015 */
[----:B------:R-:W0:Y:S04]  /*f480*/  LDSM.16.M88.4 R20, [R0+UR7+0x25080] ;  /* 0x025080070014783b */ /* 0x000e280008000200 */
[----:B------:R-:W-:Y:S04]  /*f490*/  STL [R1+0x28dc], R3 ;  /* 0x0028dc0301007387 */ /* 0x000fe80000100800 */
[----:B------:R-:W-:Y:S01]  /*f4a0*/  STL [R1+0x28d8], R2 ;  /* 0x0028d80201007387 */ /* 0x000fe20000100800 */
[----:B0-----:R-:W-:-:S03]  /*f4b0*/  MOV R28, R21 ;  /* 0x00000015001c7202 */ /* 0x001fc60000000f00 */
[----:B------:R-:W-:Y:S04]  /*f4c0*/  STL [R1+0x1a0], R20 ;  /* 0x0001a01401007387 */ /* 0x000fe80000100800 */
[----:B------:R-:W-:Y:S04]  /*f4d0*/  STL.64 [R1+0x1a8], R22 ;  /* 0x0001a81601007387 */ /* 0x000fe80000100a00 */
[----:B------:R-:W-:Y:S04]  /*f4e0*/  STL [R1+0x28e0], R28 ;  /* 0x0028e01c01007387 */ /* 0x000fe80000100800 */
[----:B------:R-:W-:Y:S01]  /*f4f0*/  LDSM.16.M88.4 R20, [R0+UR7+0x2e080] ;  /* 0x02e080070014783b */ /* 0x000fe20008000200 */
[----:B--2---:R-:W-:Y:S03]  /*f500*/  HMMA.16816.F32 R24, R4, R16, R24 ;  /* 0x000000100418723c */ /* 0x004fe60000001818 */
[----:B------:R-:W0:-:S15]  /*f510*/  LDSM.16.M88.4 R16, [R0+UR7+0x26080] ;  /* 0x026080070010783b */ /* 0x000e1e0008000200 */
[----:B------:R-:W-:Y:S01]  /*f520*/  NOP ;  /* 0x0000000000007918 */ /* 0x000fe20000000000 */
[----:B------:R-:W-:Y:S04]  /*f530*/  STL [R1+0x27a0], R24 ;  /* 0x0027a01801007387 */ /* 0x000fe80000100800 */
[----:B------:R-:W-:Y:S04]  /*f540*/  STL [R1+0x279c], R25 ;  /* 0x00279c1901007387 */ /* 0x000fe80000100800 */
[----:B------:R-:W-:Y:S04]  /*f550*/  STL [R1+0x2798], R26 ;  /* 0x0027981a01007387 */ /* 0x000fe80000100800 */
[----:B------:R-:W-:Y:S04]  /*f560*/  STL [R1+0x2794], R27 ;  /* 0x0027941b01007387 */ /* 0x000fe80000100800 */
[----:B0-----:R-:W-:Y:S01]  /*f570*/  STL [R1+0x1b4], R17 ;  /* 0x0001b41101007387 */ /* 0x001fe20000100800 */
[----:B------:R-:W-:-:S03]  /*f580*/  IMAD.MOV.U32 R2, RZ, RZ, R16 ;  /* 0x000000ffff027224 */ /* 0x000fc600078e0010 */
[----:B------:R-:W-:Y:S04]  /*f590*/  STL.64 [R1+0x1b8], R18 ;  /* 0x0001b81201007387 */ /* 0x000fe80000100a00 */
[----:B------:R-:W0:Y:S04]  /*f5a0*/  LDSM.16.M88.4 R16, [R0+UR7+0x27080] ;  /* 0x027080070010783b */ /* 0x000e280008000200 */
[----:B------:R-:W-:Y:S04]  /*f5b0*/  STL [R1+0x28e4], R2 ;  /* 0x0028e40201007387 */ /* 0x000fe80000100800 */
[----:B0-----:R-:W-:Y:S01]  /*f5c0*/  STL [R1+0x1c0], R16 ;  /* 0x0001c01001007387 */ /* 0x001fe20000100800 */
[----:B------:R-:W-:-:S03]  /*f5d0*/  IMAD.MOV.U32 R28, RZ, RZ, R17 ;  /* 0x000000ffff1c7224 */ /* 0x000fc600078e0011 */
[----:B------:R-:W-:Y:S04]  /*f5e0*/  STL.64 [R1+0x1c8], R18 ;  /* 0x0001c81201007387 */ /* 0x000fe80000100a00 */
[----:B------:R-:W0:Y:S04]  /*f5f0*/  LDSM.16.M88.4 R16, [R0+UR7+0x28080] ;  /* 0x028080070010783b */ /* 0x000e280008000200 */
[----:B------:R-:W-:Y:S01]  /*f600*/  STL [R1+0x28e8], R28 ;  /* 0x0028e81c01007387 */ /* 0x000fe20000100800 */
[----:B------:R-:W-:Y:S01]  /*f610*/  IMAD.MOV.U32 R26, RZ, RZ, R13 ;  /* 0x000000ffff1a7224 */ /* 0x000fe200078e000d */
[----:B------:R-:W-:-:S02]  /*f620*/  MOV R27, R12 ;  /* 0x0000000c001b7202 */ /* 0x000fc40000000f00 */
[----:B------:R-:W1:Y:S04]  /*f630*/  LDSM.16.M88.4 R12, [R0+UR7+0x2a080] ;  /* 0x02a08007000c783b */ /* 0x000e680008000200 */
[----:B0-----:R-:W-:Y:S01]  /*f640*/  STL [R1+0x1e0], R16 ;  /* 0x0001e01001007387 */ /* 0x001fe20000100800 */
[----:B------:R-:W-:-:S03]  /*f650*/  MOV R2, R17 ;  /* 0x0000001100027202 */ /* 0x000fc60000000f00 */
[----:B------:R-:W-:Y:S04]  /*f660*/  STL.64 [R1+0x1e8], R18 ;  /* 0x0001e81201007387 */ /* 0x000fe80000100a00 */
[----:B------:R-:W0:Y:S04]  /*f670*/  LDSM.16.M88.4 R16, [R0+UR7+0x29080] ;  /* 0x029080070010783b */ /* 0x000e280008000200 */
[----:B------:R2:W-:Y:S01]  /*f680*/  STL [R1+0x28ec], R2 ;  /* 0x0028ec0201007387 */ /* 0x0005e20000100800 */
[----:B-1----:R-:W-:Y:S02]  /*f690*/  IMAD.MOV.U32 R28, RZ, RZ, R13 ;  /* 0x000000ffff1c7224 */ /* 0x002fe400078e000d */
[----:B------:R-:W-:-:S02]  /*f6a0*/  IMAD.MOV.U32 R24, RZ, RZ, R11 ;  /* 0x000000ffff187224 */ /* 0x000fc400078e000b */
[----:B------:R-:W-:Y:S02]  /*f6b0*/  IMAD.MOV.U32 R25, RZ, RZ, R10 ;  /* 0x000000ffff197224 */ /* 0x000fe400078e000a */
[----:B------:R-:W-:Y:S01]  /*f6c0*/  LDSM.16.M88.4 R8, [R0+UR7+0x2f080] ;  /* 0x02f080070008783b */ /* 0x000fe20008000200 */
[----:B--2---:R-:W-:Y:S02]  /*f6d0*/  IMAD.MOV.U32 R2, RZ, RZ, R12 ;  /* 0x000000ffff027224 */ /* 0x004fe400078e000c */
[----:B0-----:R-:W-:Y:S01]  /*f6e0*/  IMAD.MOV.U32 R3, RZ, RZ, R17 ;  /* 0x000000ffff037224 */ /* 0x001fe200078e0011 */
[----:B------:R-:W-:Y:S04]  /*f6f0*/  STL [R1+0x1f0], R16 ;  /* 0x0001f01001007387 */ /* 0x000fe80000100800 */
[----:B------:R-:W-:Y:S04]  /*f700*/  STL.64 [R1+0x1f8], R18 ;  /* 0x0001f81201007387 */ /* 0x000fe80000100a00 */
[----:B------:R-:W-:Y:S04]  /*f710*/  STL [R1+0x28f0], R3 ;  /* 0x0028f00301007387 */ /* 0x000fe80000100800 */
[----:B------:R-:W-:Y:S04]  /*f720*/  STL.64 [R1+0x208], R14 ;  /* 0x0002080e01007387 */ /* 0x000fe80000100a00 */
[----:B------:R-:W0:Y:S04]  /*f730*/  LDSM.16.M88.4 R12, [R0+UR7+0x2b080] ;  /* 0x02b08007000c783b */ /* 0x000e280008000200 */
[----:B------:R-:W-:Y:S04]  /*f740*/  LDSM.16.M88.4 R16, [R0+UR7+0x2d080] ;  /* 0x02d080070010783b */ /* 0x000fe80008000200 */
[----:B0-----:R-:W-:Y:S04]  /*f750*/  STL [R1+0x210], R12 ;  /* 0x0002100c01007387 */ /* 0x001fe80000100800 */
[----:B------:R-:W-:Y:S04]  /*f760*/  STL.64 [R1+0x218], R14 ;  /* 0x0002180e01007387 */ /* 0x000fe80000100a00 */
[----:B------:R0:W-:Y:S04]  /*f770*/  STL.64 [R1+0x250], R8 ;  /* 0x0002500801007387 */ /* 0x0001e80000100a00 */
[----:B------:R-:W-:Y:S04]  /*f780*/  STL.64 [R1+0x258], R10 ;  /* 0x0002580a01007387 */ /* 0x000fe80000100a00 */
[----:B0-----:R-:W2:Y:S01]  /*f790*/  LDL.LU.64 R8, [R1+0x2908] ;  /* 0x0029080001087983 */ /* 0x001ea20000300a00 */
[----:B------:R-:W-:-:S03]  /*f7a0*/  MOV R3, R13 ;  /* 0x0000000d00037202 */ /* 0x000fc60000000f00 */
[----:B------:R-:W0:Y:S04]  /*f7b0*/  LDSM.16.M88.4 R12, [R0+UR7+0x2c080] ;  /* 0x02c08007000c783b */ /* 0x000e280008000200 */
[----:B0-----:R0:W-:Y:S04]  /*f7c0*/  STL.64 [R1+0x228], R14 ;  /* 0x0002280e01007387 */ /* 0x0011e80000100a00 */
[----:B------:R2:W-:Y:S01]  /*f7d0*/  STL.64 [R1+0x2828], R12 ;  /* 0x0028280c01007387 */ /* 0x0005e20000100a00 */
[----:B0-----:R-:W-:Y:S01]  /*f7e0*/  IMAD.MOV.U32 R15, RZ, RZ, R29 ;  /* 0x000000ffff0f7224 */ /* 0x001fe200078e001d */
[----:B--2---:R-:W-:Y:S01]  /*f7f0*/  MOV R12, R9 ;  /* 0x00000009000c7202 */ /* 0x004fe20000000f00 */
[----:B------:R-:W-:-:S05]  /*f800*/  IMAD.MOV.U32 R13, RZ, RZ, R8 ;  /* 0x000000ffff0d7224 */ /* 0x000fca00078e0008 */
[----:B------:R0:W-:Y:S04]  /*f810*/  STL.64 [R1+0x28f8], R12 ;  /* 0x0028f80c01007387 */ /* 0x0001e80000100a00 */
[----:B0-----:R-:W2:Y:S04]  /*f820*/  LDL.LU R12, [R1+0x1d0] ;  /* 0x0001d000010c7983 */ /* 0x001ea80000300800 */
[----:B------:R-:W2:Y:S04]  /*f830*/  LDL.LU R13, [R1+0x1d4] ;  /* 0x0001d400010d7983 */ /* 0x000ea80000300800 */
[----:B------:R-:W2:Y:S04]  /*f840*/  LDL.LU R14, [R1+0x1d8] ;  /* 0x0001d800010e7983 */ /* 0x000ea80000300800 */
[----:B------:R-:W3:Y:S04]  /*f850*/  LDL.LU R29, [R1+0x2900] ;  /* 0x00290000011d7983 */ /* 0x000ee80000300800 */
[----:B------:R-:W-:Y:S04]  /*f860*/  STL [R1+0x2548], R0 ;  /* 0x0025480001007387 */ /* 0x000fe80000100800 */
[----:B------:R-:W-:Y:S04]  /*f870*/  STL.64 [R1+0x238], R18 ;  /* 0x0002381201007387 */ /* 0x000fe80000100a00 */
[----:B------:R0:W-:Y:S04]  /*f880*/  STL.64 [R1+0x2820], R16 ;  /* 0x0028201001007387 */ /* 0x0001e80000100a00 */
[----:B0-----:R-:W4:Y:S04]  /*f890*/  LDL.LU R16, [R1+0x160] ;  /* 0x0001600001107983 */ /* 0x001f280000300800 */
[----:B------:R-:W4:Y:S04]  /*f8a0*/  LDL.LU R17, [R1+0x164] ;  /* 0x0001640001117983 */ /* 0x000f280000300800 */
[----:B------:R-:W4:Y:S04]  /*f8b0*/  LDL.LU R18, [R1+0x168] ;  /* 0x0001680001127983 */ /* 0x000f280000300800 */
[----:B------:R-:W4:Y:S04]  /*f8c0*/  LDL.LU R19, [R1+0x16c] ;  /* 0x00016c0001137983 */ /* 0x000f280000300800 */
[----:B------:R-:W-:Y:S04]  /*f8d0*/  STL.64 [R1+0x248], R22 ;  /* 0x0002481601007387 */ /* 0x000fe80000100a00 */
[----:B------:R0:W-:Y:S02]  /*f8e0*/  STL.64 [R1+0x2830], R20 ;  /* 0x0028301401007387 */ /* 0x0001e40000100a00 */
[----:B0-----:R-:W-:-:S02]  /*f8f0*/  IMAD.MOV.U32 R21, RZ, RZ, R26 ;  /* 0x000000ffff157224 */ /* 0x001fc400078e001a */
[----:B---3--:R-:W0:Y:S01]  /*f900*/  LDSM.16.MT88.4 R8, [R29+0xe000] ;  /* 0x00e000001d08783b */ /* 0x008e220000004200 */
[----:B--2---:R-:W-:Y:S03]  /*f910*/  HMMA.16816.F32 R12, R4, R24, R12 ;  /* 0x00000018040c723c */ /* 0x004fe6000000180c */
[----:B0-----:R0:W-:Y:S04]  /*f920*/  STL [R1+0x27b0], R8 ;  /* 0x0027b00801007387 */ /* 0x0011e80000100800 */
[----:B------:R1:W-:Y:S04]  /*f930*/  STL [R1+0x27ac], R9 ;  /* 0x0027ac0901007387 */ /* 0x0003e80000100800 */
[----:B------:R2:W-:Y:S04]  /*f940*/  STL [R1+0x27a8], R10 ;  /* 0x0027a80a01007387 */ /* 0x0005e80000100800 */
[----:B------:R3:W-:Y:S04]  /*f950*/  STL [R1+0x27a4], R11 ;  /* 0x0027a40b01007387 */ /* 0x0007e80000100800 */
[----:B0-----:R-:W5:Y:S04]  /*f960*/  LDL.LU R8, [R1+0x170] ;  /* 0x0001700001087983 */ /* 0x001f680000300800 */
[----:B-1----:R-:W5:Y:S04]  /*f970*/  LDL.LU R9, [R1+0x174] ;  /* 0x0001740001097983 */ /* 0x002f680000300800 */
[----:B--2---:R-:W5:Y:S04]  /*f980*/  LDL.LU R10, [R1+0x178] ;  /* 0x00017800010a7983 */ /* 0x004f680000300800 */
[----:B---3--:R-:W5:Y:S01]  /*f990*/  LDL.LU R11, [R1+0x17c] ;  /* 0x00017c00010b7983 */ /* 0x008f620000300800 */
[----:B------:R-:W-:Y:S01]  /*f9a0*/  IMAD.MOV.U32 R25, RZ, RZ, R12 ;  /* 0x000000ffff197224 */ /* 0x000fe200078e000c */
[----:B------:R-:W-:-:S02]  /*f9b0*/  MOV R26, R13 ;  /* 0x0000000d001a7202 */ /* 0x000fc40000000f00 */
[----:B------:R-:W-:Y:S04]  /*f9c0*/  STL [R1+0x2790], R29 ;  /* 0x0027901d01007387 */ /* 0x000fe80000100800 */
[----:B------:R4:W-:Y:S04]  /*f9d0*/  STL [R1+0x8c], R15 ;  /* 0x00008c0f01007387 */ /* 0x0009e80000100800 */
[----:B------:R-:W4:Y:S01]  /*f9e0*/  LDL.LU.64 R12, [R1+0x28f8] ;  /* 0x0028f800010c7983 */ /* 0x000f220000300a00 */
[----:B------:R-:W-:Y:S01]  /*f9f0*/  MOV R20, R27 ;  /* 0x0000001b00147202 */ /* 0x000fe20000000f00 */
[----:B------:R-:W-:-:S05]  /*fa00*/  IMAD.MOV.U32 R27, RZ, RZ, R14 ;  /* 0x000000ffff1b7224 */ /* 0x000fca00078e000e */
[----:B------:R0:W-:Y:S04]  /*fa10*/  STL [R1+0x27bc], R27 ;  /* 0x0027bc1b01007387 */ /* 0x0001e80000100800 */
[----:B------:R1:W-:Y:S04]  /*fa20*/  STL [R1+0x27b8], R26 ;  /* 0x0027b81a01007387 */ /* 0x0003e80000100800 */
[----:B------:R-:W-:Y:S01]  /*fa30*/  STL [R1+0x27b4], R25 ;  /* 0x0027b41901007387 */ /* 0x000fe20000100800 */
[----:B-----5:R-:W-:-:S15]  /*fa40*/  HMMA.16816.F32 R20, R4, R20, R8 ;  /* 0x000000140414723c */ /* 0x020fde0000001808 */
[----:B------:R-:W-:-:S04]  /*fa50*/  NOP ;  /* 0x0000000000007918 */ /* 0x000fc80000000000 */
[----:B------:R-:W-:Y:S01]  /*fa60*/  IMAD.MOV.U32 R24, RZ, RZ, R23 ;  /* 0x000000ffff187224 */ /* 0x000fe200078e0017 */
[----:B------:R-:W-:Y:S01]  /*fa70*/  MOV R10, R21 ;  /* 0x00000015000a7202 */ /* 0x000fe20000000f00 */
[----:B------:R-:W-:Y:S02]  /*fa80*/  IMAD.MOV.U32 R11, RZ, RZ, R22 ;  /* 0x000000ffff0b7224 */ /* 0x000fe400078e0016 */
[----:B------:R-:W-:Y:S01]  /*fa90*/  IMAD.MOV.U32 R9, RZ, RZ, R20 ;  /* 0x000000ffff097224 */ /* 0x000fe200078e0014 */
[----:B------:R-:W-:Y:S01]  /*faa0*/  STL [R1+0x27cc], R24 ;  /* 0x0027cc1801007387 */ /* 0x000fe20000100800 */
[----:B----4-:R-:W-:Y:S03]  /*fab0*/  HMMA.16816.F32 R12, R4, R12, R16 ;  /* 0x0000000c040c723c */ /* 0x010fe60000001810 */
[----:B------:R-:W-:Y:S04]  /*fac0*/  STL [R1+0x27c8], R11 ;  /* 0x0027c80b01007387 */ /* 0x000fe80000100800 */
[----:B------:R-:W-:Y:S04]  /*fad0*/  STL [R1+0x27c4], R10 ;  /* 0x0027c40a01007387 */ /* 0x000fe80000100800 */
[----:B------:R-:W-:Y:S04]  /*fae0*/  STL [R1+0x27c0], R9 ;  /* 0x0027c00901007387 */ /* 0x000fe80000100800 */
[----:B------:R-:W2:Y:S04]  /*faf0*/  LDL.LU R16, [R1] ;  /* 0x0000000001107983 */ /* 0x000ea80000300800 */
[----:B------:R-:W2:Y:S04]  /*fb00*/  LDL.LU R17, [R1+0x4] ;  /* 0x0000040001117983 */ /* 0x000ea80000300800 */
[----:B------:R-:W3:Y:S04]  /*fb10*/  LDL.LU R18, [R1+0x8] ;  /* 0x0000080001127983 */ /* 0x000ee80000300800 */
[----:B------:R-:W3:Y:S01]  /*fb20*/  LDL.LU R19, [R1+0xc] ;  /* 0x00000c0001137983 */ /* 0x000ee20000300800 */
[----:B0-----:R-:W-:Y:S01]  /*fb30*/  MOV R27, R12 ;  /* 0x0000000c001b7202 */ /* 0x001fe20000000f00 */
[----:B-1----:R-:W-:-:S02]  /*fb40*/  IMAD.MOV.U32 R26, RZ, RZ, R13 ;  /* 0x000000ffff1a7224 */ /* 0x002fc400078e000d */
[----:B---3--:R-:W-:Y:S04]  /*fb50*/  STL.64 [R1+0x2840], R18 ;  /* 0x0028401201007387 */ /* 0x008fe80000100a00 */
[----:B--2---:R0:W-:Y:S04]  /*fb60*/  STL.64 [R1+0x2838], R16 ;  /* 0x0028381001007387 */ /* 0x0041e80000100a00 */
[----:B------:R-:W2:Y:S01]  /*fb70*/  LDL.LU R12, [R1+0x210] ;  /* 0x00021000010c7983 */ /* 0x000ea20000300800 */
[----:B------:R-:W-:-:S03]  /*fb80*/  IMAD.MOV.U32 R13, RZ, RZ, R3 ;  /* 0x000000ffff0d7224 */ /* 0x000fc600078e0003 */
[----:B------:R-:W3:Y:S04]  /*fb90*/  LDL.LU R3, [R1+0x28f0] ;  /* 0x0028f00001037983 */ /* 0x000ee80000300800 */
[----:B--2---:R1:W-:Y:S04]  /*fba0*/  STL.64 [R1+0x2848], R12 ;  /* 0x0028480c01007387 */ /* 0x0043e80000100a00 */
[----:B------:R-:W2:Y:S04]  /*fbb0*/  LDL.LU R20, [R1+0x10] ;  /* 0x0000100001147983 */ /* 0x000ea80000300800 */
[----:B------:R-:W2:Y:S04]  /*fbc0*/  LDL.LU R21, [R1+0x14] ;  /* 0x0000140001157983 */ /* 0x000ea80000300800 */
[----:B------:R-:W4:Y:S04]  /*fbd0*/  LDL.LU R22, [R1+0x18] ;  /* 0x0000180001167983 */ /* 0x000f280000300800 */
[----:B------:R-:W4:Y:S01]  /*fbe0*/  LDL.LU R23, [R1+0x1c] ;  /* 0x00001c0001177983 */ /* 0x000f220000300800 */
[----:B0-----:R-:W-:Y:S01]  /*fbf0*/  IMAD.MOV.U32 R16, RZ, RZ, R2 ;  /* 0x000000ffff107224 */ /* 0x001fe200078e0002 */
[----:B------:R-:W-:Y:S01]  /*fc00*/  MOV R17, R28 ;  /* 0x0000001c00117202 */ /* 0x000fe20000000f00 */
[----:B------:R-:W-:Y:S01]  /*fc10*/  IMAD.MOV.U32 R25, RZ, RZ, R14 ;  /* 0x000000ffff197224 */ /* 0x000fe200078e000e */
[----:B------:R-:W-:Y:S01]  /*fc20*/  MOV R8, R15 ;  /* 0x0000000f00087202 */ /* 0x000fe20000000f00 */
[----:B----4-:R-:W-:Y:S04]  /*fc30*/  STL.64 [R1+0x2858], R22 ;  /* 0x0028581601007387 */ /* 0x010fe80000100a00 */
[----:B--2---:R-:W-:Y:S04]  /*fc40*/  STL.64 [R1+0x2850], R20 ;  /* 0x0028501401007387 */ /* 0x004fe80000100a00 */
[----:B------:R-:W2:Y:S04]  /*fc50*/  LDL.LU R2, [R1+0x28ec] ;  /* 0x0028ec0001027983 */ /* 0x000ea80000300800 */
[----:B------:R-:W4:Y:S04]  /*fc60*/  LDL.LU R28, [R1+0x28e8] ;  /* 0x0028e800011c7983 */ /* 0x000f280000300800 */
[----:B------:R-:W-:Y:S04]  /*fc70*/  STL.64 [R1+0x2860], R16 ;  /* 0x0028601001007387 */ /* 0x000fe80000100a00 */
[----:B-1----:R-:W5:Y:S04]  /*fc80*/  LDL.LU R12, [R1+0x20] ;  /* 0x00002000010c7983 */ /* 0x002f680000300800 */
[----:B------:R-:W5:Y:S04]  /*fc90*/  LDL.LU R13, [R1+0x24] ;  /* 0x00002400010d7983 */ /* 0x000f680000300800 */
[----:B------:R-:W2:Y:S04]  /*fca0*/  LDL.LU R14, [R1+0x28] ;  /* 0x00002800010e7983 */ /* 0x000ea80000300800 */
[----:B------:R-:W2:Y:S04]  /*fcb0*/  LDL.LU R15, [R1+0x2c] ;  /* 0x00002c00010f7983 */ /* 0x000ea80000300800 */
[----:B--2---:R-:W-:Y:S04]  /*fcc0*/  STL.64 [R1+0x2870], R14 ;  /* 0x0028700e01007387 */ /* 0x004fe80000100a00 */
[----:B-----5:R0:W-:Y:S04]  /*fcd0*/  STL.64 [R1+0x2868], R12 ;  /* 0x0028680c01007387 */ /* 0x0201e80000100a00 */
[----:B0-----:R-:W2:Y:S01]  /*fce0*/  LDL.LU R12, [R1+0x1e0] ;  /* 0x0001e000010c7983 */ /* 0x001ea20000300800 */
[----:B------:R-:W-:-:S03]  /*fcf0*/  IMAD.MOV.U32 R13, RZ, RZ, R2 ;  /* 0x000000ffff0d7224 */ /* 0x000fc600078e0002 */
[----:B------:R-:W5:Y:S04]  /*fd00*/  LDL.LU R2, [R1+0x28e4] ;  /* 0x0028e40001027983 */ /* 0x000f680000300800 */
[----:B--2---:R0:W-:Y:S04]  /*fd10*/  STL.64 [R1+0x2880], R12 ;  /* 0x0028800c01007387 */ /* 0x0041e80000100a00 */
[----:B0-----:R-:W2:Y:S01]  /*fd20*/  LDL.LU R12, [R1+0x1c0] ;  /* 0x0001c000010c7983 */ /* 0x001ea20000300800 */
[----:B----4-:R-:W-:Y:S01]  /*fd30*/  IMAD.MOV.U32 R13, RZ, RZ, R28 ;  /* 0x000000ffff0d7224 */ /* 0x010fe200078e001c */
[----:B---3--:R-:W-:-:S02]  /*fd40*/  MOV R21, R3 ;  /* 0x0000000300157202 */ /* 0x008fc40000000f00 */
[----:B------:R-:W3:Y:S04]  /*fd50*/  LDL.LU R28, [R1+0x28e0] ;  /* 0x0028e000011c7983 */ /* 0x000ee80000300800 */
[----:B--2---:R5:W-:Y:S04]  /*fd60*/  STL.64 [R1+0x2898], R12 ;  /* 0x0028980c01007387 */ /* 0x004be80000100a00 */
[----:B------:R-:W2:Y:S04]  /*fd70*/  LDL.LU R20, [R1+0x1f0] ;  /* 0x0001f00001147983 */ /* 0x000ea80000300800 */
[----:B------:R-:W4:Y:S01]  /*fd80*/  LDL.LU R3, [R1+0x28dc] ;  /* 0x0028dc0001037983 */ /* 0x000f220000300800 */
[----:B-----5:R-:W-:-:S03]  /*fd90*/  IMAD.MOV.U32 R12, RZ, RZ, R2 ;  /* 0x000000ffff0c7224 */ /* 0x020fc600078e0002 */
[----:B------:R-:W5:Y:S04]  /*fda0*/  LDL.LU R2, [R1+0x28d8] ;  /* 0x0028d80001027983 */ /* 0x000f680000300800 */
[----:B------:R-:W2:Y:S04]  /*fdb0*/  LDL.LU R13, [R1+0x1b4] ;  /* 0x0001b400010d7983 */ /* 0x000ea80000300800 */
[----:B--2---:R0:W-:Y:S04]  /*fdc0*/  STL.64 [R1+0x28b0], R12 ;  /* 0x0028b00c01007387 */ /* 0x0041e80000100a00 */
[----:B0-----:R-:W2:Y:S01]  /*fdd0*/  LDL.LU R12, [R1+0x1a0] ;  /* 0x0001a000010c7983 */ /* 0x001ea20000300800 */
[----:B---3--:R-:W-:-:S03]  /*fde0*/  IMAD.MOV.U32 R13, RZ, RZ, R28 ;  /* 0x000000ffff0d7224 */ /* 0x008fc600078e001c */
[----:B------:R-:W3:Y:S04]  /*fdf0*/  LDL.LU R28, [R1+0x28d4] ;  /* 0x0028d400011c7983 */ /* 0x000ee80000300800 */
[----:B--2---:R4:W-:Y:S02]  /*fe00*/  STL.64 [R1+0x28b8], R12 ;  /* 0x0028b80c01007387 */ /* 0x0049e40000100a00 */
[----:B----4-:R-:W-:Y:S01]  /*fe10*/  MOV R12, R3 ;  /* 0x00000003000c7202 */ /* 0x010fe20000000f00 */
[----:B-----5:R-:W-:Y:S01]  /*fe20*/  IMAD.MOV.U32 R13, RZ, RZ, R2 ;  /* 0x000000ffff0d7224 */ /* 0x020fe200078e0002 */
[----:B------:R-:W2:Y:S04]  /*fe30*/  LDL.LU R3, [R1+0x28d0] ;  /* 0x0028d00001037983 */ /* 0x000ea80000300800 */
[----:B------:R-:W4:Y:S04]  /*fe40*/  LDL.LU R2, [R1+0x28cc] ;  /* 0x0028cc0001027983 */ /* 0x000f280000300800 */
[----:B------:R0:W-:Y:S04]  /*fe50*/  STL.64 [R1+0x2878], R20 ;  /* 0x0028781401007387 */ /* 0x0001e80000100a00 */
[----:B0-----:R-:W5:Y:S04]  /*fe60*/  LDL.LU R20, [R1+0x40] ;  /* 0x0000400001147983 */ /* 0x001f680000300800 */
[----:B------:R-:W5:Y:S04]  /*fe70*/  LDL.LU R21, [R1+0x44] ;  /* 0x0000440001157983 */ /* 0x000f680000300800 */
[----:B------:R-:W2:Y:S04]  /*fe80*/  LDL.LU R22, [R1+0x48] ;  /* 0x0000480001167983 */ /* 0x000ea80000300800 */
[----:B------:R-:W2:Y:S04]  /*fe90*/  LDL.LU R23, [R1+0x4c] ;  /* 0x00004c0001177983 */ /* 0x000ea80000300800 */
[----:B--2---:R-:W-:Y:S04]  /*fea0*/  STL.64 [R1+0x2890], R22 ;  /* 0x0028901601007387 */ /* 0x004fe80000100a00 */
[----:B-----5:R0:W-:Y:S04]  /*feb0*/  STL.64 [R1+0x2888], R20 ;  /* 0x0028881401007387 */ /* 0x0201e80000100a00 */
[----:B0-----:R-:W2:Y:S04]  /*fec0*/  LDL.LU R20, [R1+0x50] ;  /* 0x0000500001147983 */ /* 0x001ea80000300800 */
[----:B------:R-:W2:Y:S04]  /*fed0*/  LDL.LU R21, [R1+0x54] ;  /* 0x0000540001157983 */ /* 0x000ea80000300800 */
[----:B------:R-:W5:Y:S04]  /*fee0*/  LDL.LU R22, [R1+0x58] ;  /* 0x0000580001167983 */ /* 0x000f680000300800 */
[----:B------:R-:W5:Y:S01]  /*fef0*/  LDL.LU R23, [R1+0x5c] ;  /* 0x00005c0001177983 */ /* 0x000f620000300800 */
[----:B----4-:R-:W-:Y:S01]  /*ff00*/  IMAD.MOV.U32 R17, RZ, RZ, R2 ;  /* 0x000000ffff117224 */ /* 0x010fe200078e0002 */
[----:B------:R-:W-:Y:S01]  /*ff10*/  MOV R18, R3 ;  /* 0x0000000300127202 */ /* 0x000fe20000000f00 */
[----:B---3--:R-:W-:Y:S01]  /*ff20*/  IMAD.MOV.U32 R19, RZ, RZ, R28 ;  /* 0x000000ffff137224 */ /* 0x008fe200078e001c */
[----:B-----5:R-:W-:Y:S04]  /*ff30*/  STL.64 [R1+0x28a8], R22 ;  /* 0x0028a81601007387 */ /* 0x020fe80000100a00 */
[----:B--2---:R0:W-:Y:S04]  /*ff40*/  STL.64 [R1+0x28a0], R20 ;  /* 0x0028a01401007387 */ /* 0x0041e80000100a00 */
[----:B0-----:R-:W2:Y:S04]  /*ff50*/  LDL.LU R20, [R1+0x60] ;  /* 0x0000600001147983 */ /* 0x001ea80000300800 */
[----:B------:R-:W2:Y:S04]  /*ff60*/  LDL.LU R21, [R1+0x64] ;  /* 0x0000640001157983 */ /* 0x000ea80000300800 */
[----:B------:R-:W2:Y:S04]  /*ff70*/  LDL.LU R22, [R1+0x68] ;  /* 0x0000680001167983 */ /* 0x000ea80000300800 */
[----:B------:R-:W2:Y:S04]  /*ff80*/  LDL.LU R23, [R1+0x6c] ;  /* 0x00006c0001177983 */ /* 0x000ea80000300800 */
[----:B------:R-:W3:Y:S04]  /*ff90*/  LDL.LU R16, [R1+0x30] ;  /* 0x0000300001107983 */ /* 0x000ee80000300800 */
[----:B------:R-:W4:Y:S04]  /*ffa0*/  LDL.LU R2, [R1+0x28c8] ;  /* 0x0028c80001027983 */ /* 0x000f280000300800 */
[----:B------:R-:W5:Y:S04]  /*ffb0*/  LDL.LU R3, [R1+0x28c4] ;  /* 0x0028c40001037983 */ /* 0x000f680000300800 */
[----:B------:R-:W2:Y:S04]  /*ffc0*/  LDL.LU R28, [R1+0x28c0] ;  /* 0x0028c000011c7983 */ /* 0x000ea80000300800 */
[----:B------:R0:W-:Y:S04]  /*ffd0*/  STL [R1+0x27dc], R8 ;  /* 0x0027dc0801007387 */ /* 0x0001e80000100800 */
[----:B0-----:R-:W2:Y:S04]  /*ffe0*/  LDL.LU R8, [R1+0xf0] ;  /* 0x0000f00001087983 */ /* 0x001ea80000300800 */
[----:B------:R-:W2:Y:S04]  /*fff0*/  LDL.LU R9, [R1+0xf4] ;  /* 0x0000f40001097983 */ /* 0x000ea80000300800 */
[----:B------:R-:W2:Y:S04]  /*10000*/  LDL.LU R10, [R1+0xf8] ;  /* 0x0000f800010a7983 */ /* 0x000ea80000300800 */
[----:B------:R-:W2:Y:S04]  /*10010*/  LDL.LU R11, [R1+0xfc] ;  /* 0x0000fc00010b7983 */ /* 0x000ea80000300800 */
[----:B------:R-:W-:Y:S04]  /*10020*/  STL [R1+0x27d8], R25 ;  /* 0x0027d81901007387 */ /* 0x000fe80000100800 */
[----:B------:R-:W-:Y:S04]  /*10030*/  STL [R1+0x27d4], R26 ;  /* 0x0027d41a01007387 */ /* 0x000fe80000100800 */
[----:B------:R-:W-:Y:S01]  /*10040*/  STL [R1+0x27d0], R27 ;  /* 0x0027d01b01007387 */ /* 0x000fe20000100800 */
[----:B--2---:R-:W-:-:S15]  /*10050*/  HMMA.16816.F32 R12, R4, R12, R8 ;  /* 0x0000000c040c723c */ /* 0x004fde0000001808 */
[----:B------:R-:W-:-:S04]  /*10060*/  NOP ;  /* 0x0000000000007918 */ /* 0x000fc80000000000 */
[----:B------:R-:W-:Y:S01]  /*10070*/  IMAD.MOV.U32 R9, RZ, RZ, R15 ;  /* 0x000000ffff097224 */ /* 0x000fe200078e000f */
[----:B------:R-:W-:Y:S01]  /*10080*/  MOV R11, R13 ;  /* 0x0000000d000b7202 */ /* 0x000fe20000000f00 */
[----:B------:R-:W-:Y:S02]  /*10090*/  IMAD.MOV.U32 R10, RZ, RZ, R14 ;  /* 0x000000ffff0a7224 */ /* 0x000fe400078e000e */
[----:B------:R-:W-:Y:S02]  /*100a0*/  IMAD.MOV.U32 R24, RZ, RZ, R12 ;  /* 0x000000ffff187224 */ /* 0x000fe400078e000c */
[----:B------:R-:W2:Y:S04]  /*100b0*/  LDL.LU.64 R12, [R1+0x28b8] ;  /* 0x0028b800010c7983 */ /* 0x000ea80000300a00 */
[----:B------:R0:W-:Y:S04]  /*100c0*/  STL [R1+0x27ec], R9 ;  /* 0x0027ec0901007387 */ /* 0x0001e80000100800 */
[----:B------:R5:W-:Y:S04]  /*100d0*/  STL [R1+0x27e8], R10 ;  /* 0x0027e80a01007387 */ /* 0x000be80000100800 */
[----:B------:R4:W-:Y:S04]  /*100e0*/  STL [R1+0x27e4], R11 ;  /* 0x0027e40b01007387 */ /* 0x0009e80000100800 */
[----:B------:R-:W2:Y:S01]  /*100f0*/  LDL.LU R8, [R1+0x70] ;  /* 0x0000700001087983 */ /* 0x000ea20000300800 */
[----:B0-----:R-:W-:Y:S01]  /*10100*/  MOV R9, R28 ;  /* 0x0000001c00097202 */ /* 0x001fe20000000f00 */
[----:B-----5:R-:W-:-:S02]  /*10110*/  IMAD.MOV.U32 R10, RZ, RZ, R3 ;  /* 0x000000ffff0a7224 */ /* 0x020fc400078e0003 */
[----:B----4-:R-:W-:Y:S01]  /*10120*/  IMAD.MOV.U32 R11, RZ, RZ, R2 ;  /* 0x000000ffff0b7224 */ /* 0x010fe200078e0002 */
[----:B------:R-:W-:Y:S06]  /*10130*/  STL [R1+0x27e0], R24 ;  /* 0x0027e01801007387 */ /* 0x000fec0000100800 */
[----:B--2---:R-:W-:-:S15]  /*10140*/  HMMA.16816.F32 R12, R4, R12, R8 ;  /* 0x0000000c040c723c */ /* 0x004fde0000001808 */
[----:B------:R-:W-:-:S04]  /*10150*/  NOP ;  /* 0x0000000000007918 */ /* 0x000fc80000000000 */
[----:B------:R-:W-:Y:S01]  /*10160*/  MOV R8, R12 ;  /* 0x0000000c00087202 */ /* 0x000fe20000000f00 */
[----:B------:R-:W-:Y:S02]  /*10170*/  IMAD.MOV.U32 R25, RZ, RZ, R13 ;  /* 0x000000ffff197224 */ /* 0x000fe400078e000d */
[----:B------:R-:W2:Y:S01]  /*10180*/  LDL.LU.64 R12, [R1+0x28b0] ;  /* 0x0028b000010c7983 */ /* 0x000ea20000300a00 */
[----:B------:R-:W-:Y:S01]  /*10190*/  IMAD.MOV.U32 R26, RZ, RZ, R14 ;  /* 0x000000ffff1a7224 */ /* 0x000fe200078e000e */
[----:B------:R-:W-:Y:S02]  /*101a0*/  MOV R27, R15 ;  /* 0x0000000f001b7202 */ /* 0x000fe40000000f00 */
[----:B--2---:R-:W-:Y:S01]  /*101b0*/  HMMA.16816.F32 R12, R4, R12, R20 ;  /* 0x0000000c040c723c */ /* 0x004fe20000001814 */
[----:B------:R-:W2:Y:S04]  /*101c0*/  LDL.LU.64 R22, [R1+0x28a8] ;  /* 0x0028a80001167983 */ /* 0x000ea80000300a00 */
[----:B------:R-:W2:-:S14]  /*101d0*/  LDL.LU.64 R20, [R1+0x28a0] ;  /* 0x0028a00001147983 */ /* 0x000e9c0000300a00 */
[----:B------:R0:W-:Y:S04]  /*101e0*/  STL.64 [R1+0x180], R12 ;  /* 0x0001800c01007387 */ /* 0x0001e80000100a00 */
[----:B------:R2:W-:Y:S04]  /*101f0*/  STL [R1+0x188], R14 ;  /* 0x0001880e01007387 */ /* 0x0005e80000100800 */
[----:B0-----:R-:W2:Y:S01]  /*10200*/  LDL.LU.64 R12, [R1+0x2898] ;  /* 0x00289800010c7983 */ /* 0x001ea20000300a00 */
[----:B------:R-:W-:Y:S02]  /*10210*/  IMAD.MOV.U32 R29, RZ, RZ, R15 ;  /* 0x000000ffff1d7224 */ /* 0x000fe400078e000f */
        /* <DEDUP_REMOVED lines=9> */
[----:B------:R-:W3:-:S15]  /*102b0*/  LDL.LU.64 R20, [R1+0x2878] ;  /* 0x0028780001147983 */ /* 0x000ede0000300a00 */
[----:B------:R-:W-:-:S03]  /*102c0*/  NOP ;  /* 0x0000000000007918 */ /* 0x000fc60000000000 */
[----:B------:R-:W-:Y:S01]  /*102d0*/  IMAD.MOV.U32 R2, RZ, RZ, R14 ;  /* 0x000000ffff027224 */ /* 0x000fe200078e000e */
[----:B------:R-:W-:Y:S01]  /*102e0*/  MOV R0, R15 ;  /* 0x0000000f00007202 */ /* 0x000fe20000000f00 */
[----:B------:R-:W-:Y:S01]  /*102f0*/  IMAD.MOV.U32 R3, RZ, RZ, R13 ;  /* 0x000000ffff037224 */ /* 0x000fe200078e000d */
[----:B------:R-:W-:Y:S01]  /*10300*/  MOV R28, R12 ;  /* 0x0000000c001c7202 */ /* 0x000fe20000000f00 */
[----:B------:R-:W2:Y:S04]  /*10310*/  LDL.LU.64 R14, [R1+0x2870] ;  /* 0x00287000010e7983 */ /* 0x000ea80000300a00 */
[----:B------:R-:W2:Y:S01]  /*10320*/  LDL.LU.64 R12, [R1+0x2868] ;  /* 0x00286800010c7983 */ /* 0x000ea20000300a00 */
[----:B---3--:R-:W-:Y:S03]  /*10330*/  HMMA.16816.F32 R20, R4, R20, R16 ;  /* 0x000000140414723c */ /* 0x008fe60000001810 */
[----:B------:R-:W2:-:S15]  /*10340*/  LDL.LU.64 R16, [R1+0x2860] ;  /* 0x0028600001107983 */ /* 0x000e9e0000300a00 */
[----:B------:R-:W-:Y:S01]  /*10350*/  NOP ;  /* 0x0000000000007918 */ /* 0x000fe20000000000 */
[----:B------:R-:W-:Y:S04]  /*10360*/  STL.64 [R1+0x150], R20 ;  /* 0x0001501401007387 */ /* 0x000fe80000100a00 */
[----:B------:R0:W-:Y:S04]  /*10370*/  STL.64 [R1+0x158], R22 ;  /* 0x0001581601007387 */ /* 0x0001e80000100a00 */
[----:B0-----:R-:W3:Y:S04]  /*10380*/  LDL.LU.64 R22, [R1+0x2858] ;  /* 0x0028580001167983 */ /* 0x001ee80000300a00 */
[----:B------:R-:W3:Y:S01]  /*10390*/  LDL.LU.64 R20, [R1+0x2850] ;  /* 0x0028500001147983 */ /* 0x000ee20000300a00 */
[----:B--2---:R-:W-:Y:S03]  /*103a0*/  HMMA.16816.F32 R16, R4, R16, R12 ;  /* 0x000000100410723c */ /* 0x004fe6000000180c */
[----:B------:R-:W3:-:S15]  /*103b0*/  LDL.LU.64 R12, [R1+0x2848] ;  /* 0x00284800010c7983 */ /* 0x000ede0000300a00 */
[----:B------:R-:W-:Y:S01]  /*103c0*/  NOP ;  /* 0x0000000000007918 */ /* 0x000fe20000000000 */
[----:B------:R-:W-:Y:S04]  /*103d0*/  STL.64 [R1+0x140], R16 ;  /* 0x0001401001007387 */ /* 0x000fe80000100a00 */
[----:B------:R0:W-:Y:S04]  /*103e0*/  STL.64 [R1+0x148], R18 ;  /* 0x0001481201007387 */ /* 0x0001e80000100a00 */
[----:B0-----:R-:W2:Y:S04]  /*103f0*/  LDL.LU.64 R18, [R1+0x2840] ;  /* 0x0028400001127983 */ /* 0x001ea80000300a00 */
[----:B------:R-:W2:Y:S01]  /*10400*/  LDL.LU.64 R16, [R1+0x2838] ;  /* 0x0028380001107983 */ /* 0x000ea20000300a00 */
[----:B---3--:R-:W-:Y:S03]  /*10410*/  HMMA.16816.F32 R12, R4, R12, R20 ;  /* 0x0000000c040c723c */ /* 0x008fe60000001814 */
[----:B------:R-:W3:-:S15]  /*10420*/  LDL.LU.64 R20, [R1+0x2830] ;  /* 0x0028300001147983 */ /* 0x000ede0000300a00 */
[----:B------:R-:W-:Y:S01]  /*10430*/  NOP ;  /* 0x0000000000007918 */ /* 0x000fe20000000000 */
[----:B------:R0:W-:Y:S04]  /*10440*/  STL.64 [R1+0x130], R12 ;  /* 0x0001300c01007387 */ /* 0x0001e80000100a00 */
        /* <DEDUP_REMOVED lines=8> */
[----:B------:R-:W2:Y:S04]  /*104d0*/  LDL.LU.64 R12, [R1+0x2810] ;  /* 0x00281000010c7983 */ /* 0x000ea80000300a00 */
[----:B------:R-:W3:Y:S01]  /*104e0*/  LDL.LU.64 R18, [R1+0x2808] ;  /* 0x0028080001127983 */ /* 0x000ee20000300a00 */
[----:B--2---:R-:W-:Y:S03]  /*104f0*/  HMMA.16816.F32 R12, R4, R16, R12 ;  /* 0x00000010040c723c */ /* 0x004fe6000000180c */
[----:B------:R-:W3:-:S15]  /*10500*/  LDL.LU.64 R16, [R1+0x2800] ;  /* 0x0028000001107983 */ /* 0x000ede0000300a00 */
[----:B------:R-:W-:Y:S01]  /*10510*/  NOP ;  /* 0x0000000000007918 */ /* 0x000fe20000000000 */
[----:B------:R0:W-:Y:S04]  /*10520*/  STL.64 [R1+0xf0], R12 ;  /* 0x0000f00c01007387 */ /* 0x0001e80000100a00 */
[----:B------:R1:W-:Y:S04]  /*10530*/  STL.64 [R1+0xf8], R14 ;  /* 0x0000f80e01007387 */ /* 0x0003e80000100a00 */
[----:B0-----:R-:W1:Y:S04]  /*10540*/  LDL.LU R12, [R1+0x250] ;  /* 0x00025000010c7983 */ /* 0x001e680000300800 */
[----:B------:R-:W1:Y:S04]  /*10550*/  LDL.LU R13, [R1+0x254] ;  /* 0x00025400010d7983 */ /* 0x000e680000300800 */
[----:B------:R-:W1:Y:S01]  /*10560*/  LDL.LU.64 R22, [R1+0x27f8] ;  /* 0x0027f80001167983 */ /* 0x000e620000300a00 */
[----:B---3--:R-:W-:Y:S03]  /*10570*/  HMMA.16816.F32 R16, R4, R20, R16 ;  /* 0x000000140410723c */ /* 0x008fe60000001810 */
[----:B------:R-:W1:-:S15]  /*10580*/  LDL.LU.64 R20, [R1+0x27f0] ;  /* 0x0027f00001147983 */ /* 0x000e5e0000300a00 */
[----:B------:R-:W-:Y:S01]  /*10590*/  NOP ;  /* 0x0000000000007918 */ /* 0x000fe20000000000 */
[----:B------:R-:W-:Y:S04]  /*105a0*/  STL.64 [R1+0xe0], R16 ;  /* 0x0000e01001007387 */ /* 0x000fe80000100a00 */
[----:B------:R0:W-:Y:S01]  /*105b0*/  STL.64 [R1+0xe8], R18 ;  /* 0x0000e81201007387 */ /* 0x0001e20000100a00 */
[----:B-1----:R-:W-:-:S15]  /*105c0*/  HMMA.16816.F32 R12, R4, R12, R20 ;  /* 0x0000000c040c723c */ /* 0x002fde0000001814 */
[----:B------:R-:W-:-:S04]  /*105d0*/  NOP ;  /* 0x0000000000007918 */ /* 0x000fc80000000000 */
[----:B------:R-:W-:Y:S02]  /*105e0*/  IMAD.MOV.U32 R23, RZ, RZ, R14 ;  /* 0x000000ffff177224 */ /* 0x000fe400078e000e */
[----:B------:R-:W-:Y:S01]  /*105f0*/  IMAD.MOV.U32 R22, RZ, RZ, R15 ;  /* 0x000000ffff167224 */ /* 0x000fe200078e000f */
[----:B------:R-:W-:Y:S04]  /*10600*/  STL.64 [R1+0x70], R12 ;  /* 0x0000700c01007387 */ /* 0x000fe80000100a00 */
[----:B------:R-:W-:Y:S04]  /*10610*/  STL.64 [R1+0x2788], R22 ;  /* 0x0027881601007387 */ /* 0x000fe80000100a00 */
[----:B0-----:R-:W2:Y:S04]  /*10620*/  LDL.LU R18, [R1+0x1e8] ;  /* 0x0001e80001127983 */ /* 0x001ea80000300800 */
[----:B------:R-:W2:Y:S04]  /*10630*/  LDL.LU R19, [R1+0x1ec] ;  /* 0x0001ec0001137983 */ /* 0x000ea80000300800 */
[----:B--2---:R-:W-:Y:S04]  /*10640*/  STL.64 [R1+0x26f8], R18 ;  /* 0x0026f81201007387 */ /* 0x004fe80000100a00 */
[----:B------:R-:W2:Y:S04]  /*10650*/  LDL.LU R14, [R1+0x1c8] ;  /* 0x0001c800010e7983 */ /* 0x000ea80000300800 */
[----:B------:R-:W2:Y:S04]  /*10660*/  LDL.LU R15, [R1+0x1cc] ;  /* 0x0001cc00010f7983 */ /* 0x000ea80000300800 */
[----:B------:R-:W3:Y:S04]  /*10670*/  LDL.LU R6, [R1+0x1a8] ;  /* 0x0001a80001067983 */ /* 0x000ee80000300800 */
[----:B------:R-:W3:Y:S04]  /*10680*/  LDL.LU R7, [R1+0x1ac] ;  /* 0x0001ac0001077983 */ /* 0x000ee80000300800 */
[----:B---3--:R0:W-:Y:S04]  /*10690*/  STL.64 [R1+0x2720], R6 ;  /* 0x0027200601007387 */ /* 0x0081e80000100a00 */
[----:B0-----:R-:W3:Y:S04]  /*106a0*/  LDL.LU R6, [R1+0x198] ;  /* 0x0001980001067983 */ /* 0x001ee80000300800 */
[----:B------:R-:W3:Y:S01]  /*106b0*/  LDL.LU R7, [R1+0x19c] ;  /* 0x00019c0001077983 */ /* 0x000ee20000300800 */
[----:B------:R-:W-:Y:S01]  /*106c0*/  MOV R16, R9 ;  /* 0x0000000900107202 */ /* 0x000fe20000000f00 */
[----:B------:R-:W-:Y:S01]  /*106d0*/  IMAD.MOV.U32 R17, RZ, RZ, R10 ;  /* 0x000000ffff117224 */ /* 0x000fe200078e000a */
[----:B------:R-:W-:Y:S01]  /*106e0*/  MOV R19, R24 ;  /* 0x0000001800137202 */ /* 0x000fe20000000f00 */
[----:B------:R-:W-:Y:S01]  /*106f0*/  IMAD.MOV.U32 R18, RZ, RZ, R11 ;  /* 0x000000ffff127224 */ /* 0x000fe200078e000b */
[----:B---3--:R0:W-:Y:S04]  /*10700*/  STL.64 [R1+0x2738], R6 ;  /* 0x0027380601007387 */ /* 0x0081e80000100a00 */
[----:B--2---:R1:W-:Y:S04]  /*10710*/  STL.64 [R1+0x2700], R14 ;  /* 0x0027000e01007387 */ /* 0x0043e80000100a00 */
[----:B------:R-:W2:Y:S04]  /*10720*/  LDL.LU R9, [R1+0x27ec] ;  /* 0x0027ec0001097983 */ /* 0x000ea80000300800 */
[----:B------:R-:W3:Y:S04]  /*10730*/  LDL.LU R10, [R1+0x27e8] ;  /* 0x0027e800010a7983 */ /* 0x000ee80000300800 */
[----:B------:R-:W4:Y:S04]  /*10740*/  LDL.LU R11, [R1+0x27e4] ;  /* 0x0027e400010b7983 */ /* 0x000f280000300800 */
[----:B------:R-:W5:Y:S04]  /*10750*/  LDL.LU R24, [R1+0x27e0] ;  /* 0x0027e00001187983 */ /* 0x000f680000300800 */
[----:B0-----:R-:W2:Y:S04]  /*10760*/  LDL.LU R6, [R1+0xd8] ;  /* 0x0000d80001067983 */ /* 0x001ea80000300800 */
[----:B------:R-:W2:Y:S04]  /*10770*/  LDL.LU R7, [R1+0xdc] ;  /* 0x0000dc0001077983 */ /* 0x000ea80000300800 */
[----:B--2---:R0:W-:Y:S04]  /*10780*/  STL.64 [R1+0x2750], R6 ;  /* 0x0027500601007387 */ /* 0x0041e80000100a00 */
[----:B------:R-:W-:Y:S04]  /*10790*/  STL.64 [R1+0x2710], R18 ;  /* 0x0027101201007387 */ /* 0x000fe80000100a00 */
[----:B------:R-:W-:Y:S04]  /*107a0*/  STL.64 [R1+0x2708], R16 ;  /* 0x0027081001007387 */ /* 0x000fe80000100a00 */
[----:B-1----:R-:W2:Y:S04]  /*107b0*/  LDL.LU R14, [R1+0x1b8] ;  /* 0x0001b800010e7983 */ /* 0x002ea80000300800 */
[----:B------:R-:W2:Y:S04]  /*107c0*/  LDL.LU R15, [R1+0x1bc] ;  /* 0x0001bc00010f7983 */ /* 0x000ea80000300800 */
[----:B0-----:R-:W2:Y:S04]  /*107d0*/  LDL.LU R6, [R1+0xb8] ;  /* 0x0000b80001067983 */ /* 0x001ea80000300800 */
[----:B------:R-:W2:Y:S01]  /*107e0*/  LDL.LU R7, [R1+0xbc] ;  /* 0x0000bc0001077983 */ /* 0x000ea20000300800 */
[----:B------:R-:W-:-:S02]  /*107f0*/  IMAD.MOV.U32 R12, RZ, RZ, R8 ;  /* 0x000000ffff0c7224 */ /* 0x000fc400078e0008 */
[----:B------:R-:W-:Y:S01]  /*10800*/  IMAD.MOV.U32 R13, RZ, RZ, R25 ;  /* 0x000000ffff0d7224 */ /* 0x000fe200078e0019 */
[----:B--2---:R-:W-:Y:S04]  /*10810*/  STL.64 [R1+0x2768], R6 ;  /* 0x0027680601007387 */ /* 0x004fe80000100a00 */
[----:B------:R0:W-:Y:S04]  /*10820*/  STL.64 [R1+0x2718], R14 ;  /* 0x0027180e01007387 */ /* 0x0001e80000100a00 */
[----:B------:R-:W2:Y:S04]  /*10830*/  LDL.LU R8, [R1+0x27dc] ;  /* 0x0027dc0001087983 */ /* 0x000ea80000300800 */
[----:B------:R-:W2:Y:S01]  /*10840*/  LDL.LU R25, [R1+0x27d8] ;  /* 0x0027d80001197983 */ /* 0x000ea20000300800 */
[----:B0-----:R-:W-:Y:S01]  /*10850*/  MOV R14, R26 ;  /* 0x0000001a000e7202 */ /* 0x001fe20000000f00 */
[----:B------:R-:W-:-:S02]  /*10860*/  IMAD.MOV.U32 R15, RZ, RZ, R27 ;  /* 0x000000ffff0f7224 */ /* 0x000fc400078e001b */
[----:B------:R-:W2:Y:S04]  /*10870*/  LDL.LU R26, [R1+0x27d4] ;  /* 0x0027d400011a7983 */ /* 0x000ea80000300800 */
[----:B------:R-:W2:Y:S04]  /*10880*/  LDL.LU R27, [R1+0x27d0] ;  /* 0x0027d000011b7983 */ /* 0x000ea80000300800 */
[----:B------:R-:W2:Y:S04]  /*10890*/  LDL.LU R22, [R1+0x268] ;  /* 0x0002680001167983 */ /* 0x000ea80000300800 */
[----:B------:R-:W2:Y:S04]  /*108a0*/  LDL.LU R23, [R1+0x26c] ;  /* 0x00026c0001177983 */ /* 0x000ea80000300800 */
[----:B------:R-:W2:Y:S04]  /*108b0*/  LDL.LU R6, [R1+0x98] ;  /* 0x0000980001067983 */ /* 0x000ea80000300800 */
[----:B------:R-:W2:Y:S04]  /*108c0*/  LDL.LU R7, [R1+0x9c] ;  /* 0x00009c0001077983 */ /* 0x000ea80000300800 */
[----:B------:R3:W-:Y:S04]  /*108d0*/  STL.64 [R1+0x2730], R14 ;  /* 0x0027300e01007387 */ /* 0x0007e80000100a00 */
[----:B------:R5:W-:Y:S01]  /*108e0*/  STL.64 [R1+0x2728], R12 ;  /* 0x0027280c01007387 */ /* 0x000be20000100a00 */
[----:B---3--:R-:W-:-:S02]  /*108f0*/  IMAD.MOV.U32 R14, RZ, RZ, R10 ;  /* 0x000000ffff0e7224 */ /* 0x008fc400078e000a */
[----:B------:R-:W-:Y:S02]  /*10900*/  IMAD.MOV.U32 R15, RZ, RZ, R9 ;  /* 0x000000ffff0f7224 */ /* 0x000fe400078e0009 */
[----:B-----5:R-:W-:Y:S01]  /*10910*/  IMAD.MOV.U32 R12, RZ, RZ, R24 ;  /* 0x000000ffff0c7224 */ /* 0x020fe200078e0018 */
[----:B----4-:R-:W-:Y:S01]  /*10920*/  MOV R13, R11 ;  /* 0x0000000b000d7202 */ /* 0x010fe20000000f00 */
[----:B------:R-:W3:Y:S04]  /*10930*/  LDL.LU R24, [R1+0x27cc] ;  /* 0x0027cc0001187983 */ /* 0x000ee80000300800 */
[----:B------:R-:W4:Y:S04]  /*10940*/  LDL.LU R11, [R1+0x27c8] ;  /* 0x0027c800010b7983 */ /* 0x000f280000300800 */
[----:B------:R-:W5:Y:S04]  /*10950*/  LDL.LU R10, [R1+0x27c4] ;  /* 0x0027c400010a7983 */ /* 0x000f680000300800 */
[----:B------:R-:W5:Y:S04]  /*10960*/  LDL.LU R9, [R1+0x27c0] ;  /* 0x0027c00001097983 */ /* 0x000f680000300800 */
[----:B------:R2:W-:Y:S04]  /*10970*/  STL.64 [R1+0x2748], R14 ;  /* 0x0027480e01007387 */ /* 0x0005e80000100a00 */
[----:B------:R0:W-:Y:S01]  /*10980*/  STL.64 [R1+0x2740], R12 ;  /* 0x0027400c01007387 */ /* 0x0001e20000100a00 */
[----:B--2---:R-:W-:-:S02]  /*10990*/  IMAD.MOV.U32 R14, RZ, RZ, R25 ;  /* 0x000000ffff0e7224 */ /* 0x004fc400078e0019 */
[----:B0-----:R-:W-:Y:S01]  /*109a0*/  IMAD.MOV.U32 R13, RZ, RZ, R26 ;  /* 0x000000ffff0d7224 */ /* 0x001fe200078e001a */
[----:B------:R-:W-:Y:S02]  /*109b0*/  MOV R12, R27 ;  /* 0x0000001b000c7202 */ /* 0x000fe40000000f00 */
[----:B------:R-:W2:Y:S04]  /*109c0*/  LDL.LU R27, [R1+0x27bc] ;  /* 0x0027bc00011b7983 */ /* 0x000ea80000300800 */
[----:B------:R-:W2:Y:S04]  /*109d0*/  LDL.LU R26, [R1+0x27b8] ;  /* 0x0027b800011a7983 */ /* 0x000ea80000300800 */
[----:B------:R-:W2:Y:S01]  /*109e0*/  LDL.LU R25, [R1+0x27b4] ;  /* 0x0027b40001197983 */ /* 0x000ea20000300800 */
[----:B------:R-:W-:-:S03]  /*109f0*/  MOV R15, R8 ;  /* 0x00000008000f7202 */ /* 0x000fc60000000f00 */
[----:B------:R-:W2:Y:S04]  /*10a00*/  LDL.LU R8, [R1+0x27b0] ;  /* 0x0027b00001087983 */ /* 0x000ea80000300800 */
[----:B------:R3:W-:Y:S04]  /*10a10*/  STL.64 [R1+0x2760], R14 ;  /* 0x0027600e01007387 */ /* 0x0007e80000100a00 */
[----:B------:R5:W-:Y:S01]  /*10a20*/  STL.64 [R1+0x2758], R12 ;  /* 0x0027580c01007387 */ /* 0x000be20000100a00 */
[----:B---3--:R-:W-:Y:S01]  /*10a30*/  IMAD.MOV.U32 R15, RZ, RZ, R24 ;  /* 0x000000ffff0f7224 */ /* 0x008fe200078e0018 */
[----:B----4-:R-:W-:Y:S01]  /*10a40*/  MOV R14, R11 ;  /* 0x0000000b000e7202 */ /* 0x010fe20000000f00 */
[----:B-----5:R-:W-:-:S02]  /*10a50*/  IMAD.MOV.U32 R13, RZ, RZ, R10 ;  /* 0x000000ffff0d7224 */ /* 0x020fc400078e000a */
[----:B------:R-:W-:Y:S02]  /*10a60*/  IMAD.MOV.U32 R12, RZ, RZ, R9 ;  /* 0x000000ffff0c7224 */ /* 0x000fe400078e0009 */
[----:B------:R-:W3:Y:S04]  /*10a70*/  LDL.LU R9, [R1+0x27ac] ;  /* 0x0027ac0001097983 */ /* 0x000ee80000300800 */
[----:B------:R-:W3:Y:S04]  /*10a80*/  LDL.LU R10, [R1+0x27a8] ;  /* 0x0027a800010a7983 */ /* 0x000ee80000300800 */
[----:B------:R-:W3:Y:S04]  /*10a90*/  LDL.LU R11, [R1+0x27a4] ;  /* 0x0027a400010b7983 */ /* 0x000ee80000300800 */
[----:B------:R-:W3:Y:S04]  /*10aa0*/  LDL.LU R24, [R1+0x27a0] ;  /* 0x0027a00001187983 */ /* 0x000ee80000300800 */
[----:B------:R2:W-:Y:S04]  /*10ab0*/  STL.64 [R1+0x2778], R14 ;  /* 0x0027780e01007387 */ /* 0x0005e80000100a00 */
[----:B------:R0:W-:Y:S01]  /*10ac0*/  STL.64 [R1+0x2770], R12 ;  /* 0x0027700c01007387 */ /* 0x0001e20000100a00 */
[----:B--2---:R-:W-:Y:S01]  /*10ad0*/  IMAD.MOV.U32 R14, RZ, RZ, R27 ;  /* 0x000000ffff0e7224 */ /* 0x004fe200078e001b */
[----:B0-----:R-:W-:Y:S01]  /*10ae0*/  MOV R13, R26 ;  /* 0x0000001a000d7202 */ /* 0x001fe20000000f00 */
[----:B------:R-:W-:-:S02]  /*10af0*/  IMAD.MOV.U32 R12, RZ, RZ, R25 ;  /* 0x000000ffff0c7224 */ /* 0x000fc400078e0019 */
[----:B------:R-:W3:Y:S04]  /*10b00*/  LDL.LU R25, [R1+0x279c] ;  /* 0x00279c0001197983 */ /* 0x000ee80000300800 */
[----:B------:R-:W3:Y:S04]  /*10b10*/  LDL.LU R26, [R1+0x2798] ;  /* 0x00279800011a7983 */ /* 0x000ee80000300800 */
[----:B------:R-:W3:Y:S04]  /*10b20*/  LDL.LU R27, [R1+0x2794] ;  /* 0x00279400011b7983 */ /* 0x000ee80000300800 */
[----:B------:R-:W2:Y:S01]  /*10b30*/  LDL.LU R15, [R1+0x8c] ;  /* 0x00008c00010f7983 */ /* 0x000ea20000300800 */
[----:B------:R-:W-:-:S03]  /*10b40*/  IMAD.MOV.U32 R19, RZ, RZ, R29 ;  /* 0x000000ffff137224 */ /* 0x000fc600078e001d */
[----:B------:R-:W4:Y:S04]  /*10b50*/  LDL.LU R16, [R1+0x180] ;  /* 0x0001800001107983 */ /* 0x000f280000300800 */
[----:B------:R-:W4:Y:S04]  /*10b60*/  LDL.LU R17, [R1+0x184] ;  /* 0x0001840001117983 */ /* 0x000f280000300800 */
[----:B------:R-:W4:Y:S04]  /*10b70*/  LDL.LU R18, [R1+0x188] ;  /* 0x0001880001127983 */ /* 0x000f280000300800 */
[----:B------:R-:W5:Y:S01]  /*10b80*/  LDL.LU R29, [R1+0x2790] ;  /* 0x00279000011d7983 */ /* 0x000f620000300800 */
[C---:B---3--:R-:W-:Y:S03]  /*10b90*/  HMMA.16816.F32 R24, R8.reuse, R22, R24 ;  /* 0x000000160818723c */ /* 0x048fe60000001818 */
[----:B------:R-:W3:Y:S05]  /*10ba0*/  LDL.LU.64 R22, [R1+0x2788] ;  /* 0x0027880001167983 */ /* 0x000eea0000300a00 */
[----:B--2---:R-:W-:Y:S11]  /*10bb0*/  HMMA.16816.F32 R4, R8, R6, R12 ;  /* 0x000000060804723c */ /* 0x004ff6000000180c */
[----:B------:R-:W-:Y:S01]  /*10bc0*/  IMAD.MOV.U32 R20, RZ, RZ, R27 ;  /* 0x000000ffff147224 */ /* 0x000fe200078e001b */
[----:B------:R-:W-:Y:S01]  /*10bd0*/  MOV R21, R26 ;  /* 0x0000001a00157202 */ /* 0x000fe20000000f00 */
[----:B------:R0:W-:Y:S01]  /*10be0*/  STL.64 [R1+0x60], R24 ;  /* 0x0000601801007387 */ /* 0x0001e20000100a00 */
[----:B------:R-:W-:-:S02]  /*10bf0*/  IMAD.MOV.U32 R27, RZ, RZ, R0 ;  /* 0x000000ffff1b7224 */ /* 0x000fc400078e0000 */
[----:B0-----:R-:W-:Y:S02]  /*10c00*/  IMAD.MOV.U32 R24, RZ, RZ, R28 ;  /* 0x000000ffff187224 */ /* 0x001fe400078e001c */
[----:B------:R-:W2:Y:S04]  /*10c10*/  LDL.LU R28, [R1+0x2780] ;  /* 0x00278000011c7983 */ /* 0x000ea80000300800 */
[----:B------:R-:W-:Y:S04]  /*10c20*/  STL [R1+0x26f4], R20 ;  /* 0x0026f41401007387 */ /* 0x000fe80000100800 */
[----:B------:R-:W-:Y:S01]  /*10c30*/  STL [R1+0x26f0], R21 ;  /* 0x0026f01501007387 */ /* 0x000fe20000100800 */
[----:B------:R-:W-:-:S03]  /*10c40*/  MOV R0, R7 ;  /* 0x0000000700007202 */ /* 0x000fc60000000f00 */
        /* <DEDUP_REMOVED lines=8> */
[----:B------:R0:W-:Y:S04]  /*10cd0*/  STL.64 [R1+0x48], R6 ;  /* 0x0000480601007387 */ /* 0x0001e80000100a00 */
[----:B0-----:R-:W2:Y:S01]  /*10ce0*/  LDL.LU.64 R6, [R1+0x2750] ;  /* 0x0027500001067983 */ /* 0x001ea20000300a00 */
[----:B------:R-:W-:Y:S02]  /*10cf0*/  IMAD.MOV.U32 R20, RZ, RZ, R4 ;  /* 0x000000ffff147224 */ /* 0x000fe400078e0004 */
[----:B------:R-:W-:Y:S02]  /*10d00*/  IMAD.MOV.U32 R21, RZ, RZ, R5 ;  /* 0x000000ffff157224 */ /* 0x000fe400078e0005 */
        /* <DEDUP_REMOVED lines=12> */
[----:B------:R-:W-:Y:S01]  /*10dd0*/  MOV R25, R3 ;  /* 0x0000000300197202 */ /* 0x000fe20000000f00 */
[----:B------:R-:W-:Y:S01]  /*10de0*/  IMAD.MOV.U32 R26, RZ, RZ, R2 ;  /* 0x000000ffff1a7224 */ /* 0x000fe200078e0002 */
[----:B--2---:R-:W-:Y:S01]  /*10df0*/  HMMA.16816.F32 R12, R8, R6, R12 ;  /* 0x00000006080c723c */ /* 0x004fe2000000180c */
[----:B-----5:R-:W0:Y:S04]  /*10e00*/  LDSM.16.MT88.4 R4, [R29+0x10000] ;  /* 0x010000001d04783b */ /* 0x020e280000004200 */
[----:B0-----:R-:W-:-:S14]  /*10e10*/  STL.64 [R1+0x2670], R6 ;  /* 0x0026700601007387 */ /* 0x001fdc0000100a00 */
[----:B------:R-:W-:Y:S04]  /*10e20*/  STL.64 [R1+0x10], R12 ;  /* 0x0000100c01007387 */ /* 0x000fe80000100a00 */
[----:B------:R-:W-:Y:S04]  /*10e30*/  STL.64 [R1+0x18], R14 ;  /* 0x0000180e01007387 */ /* 0x000fe80000100a00 */
[----:B------:R-:W0:Y:S04]  /*10e40*/  LDSM.16.M88.4 R12, [R28+UR7+0x20100] ;  /* 0x020100071c0c783b */ /* 0x000e280008000200 */
[----:B------:R0:W-:Y:S04]  /*10e50*/  STL.64 [R1+0x2668], R4 ;  /* 0x0026680401007387 */ /* 0x0001e80000100a00 */
[----:B------:R-:W-:Y:S01]  /*10e60*/  STL [R1+0x254c], R29 ;  /* 0x00254c1d01007387 */ /* 0x000fe20000100800 */
[----:B0-----:R-:W-:-:S03]  /*10e70*/  MOV R5, R12 ;  /* 0x0000000c00057202 */ /* 0x001fc60000000f00 */
[----:B------:R-:W-:Y:S01]  /*10e80*/  STL.64 [R1+0x268], R14 ;  /* 0x0002680e01007387 */ /* 0x000fe20000100a00 */
[----:B------:R-:W-:-:S03]  /*10e90*/  IMAD.MOV.U32 R4, RZ, RZ, R13 ;  /* 0x000000ffff047224 */ /* 0x000fc600078e000d */
[----:B------:R-:W0:Y:S02]  /*10ea0*/  LDSM.16.M88.4 R12, [R28+UR7+0x21100] ;  /* 0x021100071c0c783b */ /* 0x000e240008000200 */
[----:B0-----:R-:W-:Y:S02]  /*10eb0*/  IMAD.MOV.U32 R3, RZ, RZ, R12 ;  /* 0x000000ffff037224 */ /* 0x001fe400078e000c */
[----:B------:R-:W-:Y:S01]  /*10ec0*/  STL.64 [R1+0x278], R14 ;  /* 0x0002780e01007387 */ /* 0x000fe20000100a00 */
[----:B------:R-:W-:-:S03]  /*10ed0*/  MOV R2, R13 ;  /* 0x0000000d00027202 */ /* 0x000fc60000000f00 */
[----:B------:R-:W0:Y:S04]  /*10ee0*/  LDSM.16.M88.4 R12, [R28+UR7+0x22100] ;  /* 0x022100071c0c783b */ /* 0x000e280008000200 */
[----:B0-----:R0:W-:Y:S04]  /*10ef0*/  STL.64 [R1+0x288], R14 ;  /* 0x0002880e01007387 */ /* 0x0011e80000100a00 */
[----:B0-----:R-:W4:Y:S01]  /*10f00*/  LDL.LU.64 R14, [R1+0x2718] ;  /* 0x00271800010e7983 */ /* 0x001f220000300a00 */
[----:B------:R-:W-:Y:S02]  /*10f10*/  IMAD.MOV.U32 R7, RZ, RZ, R12 ;  /* 0x000000ffff077224 */ /* 0x000fe400078e000c */
[----:B------:R-:W-:-:S02]  /*10f20*/  IMAD.MOV.U32 R6, RZ, RZ, R13 ;  /* 0x000000ffff067224 */ /* 0x000fc400078e000d */
[----:B----4-:R-:W-:Y:S01]  /*10f30*/  HMMA.16816.F32 R12, R8, R14, R16 ;  /* 0x0000000e080c723c */ /* 0x010fe20000001810 */
[----:B------:R-:W2:Y:S04]  /*10f40*/  LDL.LU.64 R18, [R1+0x2710] ;  /* 0x0027100001127983 */ /* 0x000ea80000300a00 */
[----:B------:R-:W2:-:S14]  /*10f50*/  LDL.LU.64 R16, [R1+0x2708] ;  /* 0x0027080001107983 */ /* 0x000e9c0000300a00 */
[----:B------:R-:W-:Y:S04]  /*10f60*/  STL.64 [R1], R12 ;  /* 0x0000000c01007387 */ /* 0x000fe80000100a00 */
[----:B------:R0:W-:Y:S04]  /*10f70*/  STL.64 [R1+0x8], R14 ;  /* 0x0000080e01007387 */ /* 0x0001e80000100a00 */
[----:B0-----:R-:W2:Y:S02]  /*10f80*/  LDL.LU.64 R14, [R1+0x2700] ;  /* 0x00270000010e7983 */ /* 0x001ea40000300a00 */
[----:B--2---:R-:W-:Y:S02]  /*10f90*/  HMMA.16816.F32 R12, R8, R14, R16 ;  /* 0x0000000e080c723c */ /* 0x004fe40000001810 */
[----:B------:R-:W2:-:S15]  /*10fa0*/  LDL.LU.64 R18, [R1+0x26f8] ;  /* 0x0026f80001127983 */ /* 0x000e9e0000300a00 */
[----:B------:R-:W-:Y:S02]  /*10fb0*/  NOP ;  /* 0x0000000000007918 */ /* 0x000fe40000000000 */
[----:B------:R-:W-:Y:S04]  /*10fc0*/  STL.64 [R1+0x25e8], R14 ;  /* 0x0025e80e01007387 */ /* 0x000fe80000100a00 */
[----:B------:R0:W-:Y:S02]  /*10fd0*/  STL.64 [R1+0x25e0], R12 ;  /* 0x0025e00c01007387 */ /* 0x0001e40000100a00 */
[----:B0-----:R-:W-:Y:S01]  /*10fe0*/  MOV R12, R7 ;  /* 0x00000007000c7202 */ /* 0x001fe20000000f00 */
[----:B------:R-:W-:-:S05]  /*10ff0*/  IMAD.MOV.U32 R13, RZ, RZ, R6 ;  /* 0x000000ffff0d7224 */ /* 0x000fca00078e0006 */
[----:B------:R0:W-:Y:S02]  /*11000*/  STL.64 [R1+0x2650], R12 ;  /* 0x0026500c01007387 */ /* 0x0001e40000100a00 */
[----:B0-----:R-:W-:Y:S01]  /*11010*/  IMAD.MOV.U32 R12, RZ, RZ, R5 ;  /* 0x000000ffff0c7224 */ /* 0x001fe200078e0005 */
[----:B------:R-:W-:-:S05]  /*11020*/  MOV R13, R4 ;  /* 0x00000004000d7202 */ /* 0x000fca0000000f00 */
[----:B------:R0:W-:Y:S04]  /*11030*/  STL.64 [R1+0x2678], R12 ;  /* 0x0026780c01007387 */ /* 0x0001e80000100a00 */
[----:B------:R-:W4:Y:S04]  /*11040*/  LDL.LU R6, [R1+0x258] ;  /* 0x0002580001067983 */ /* 0x000f280000300800 */
[----:B------:R-:W4:Y:S01]  /*11050*/  LDL.LU R7, [R1+0x25c] ;  /* 0x00025c0001077983 */ /* 0x000f220000300800 */
[----:B---3--:R-:W-:Y:S02]  /*11060*/  IMAD.MOV.U32 R14, RZ, RZ, R23 ;  /* 0x000000ffff0e7224 */ /* 0x008fe400078e0017 */
[----:B------:R-:W-:Y:S01]  /*11070*/  IMAD.MOV.U32 R15, RZ, RZ, R22 ;  /* 0x000000ffff0f7224 */ /* 0x000fe200078e0016 */
[----:B----4-:R1:W-:Y:S04]  /*11080*/  STL.64 [R1+0x2680], R6 ;  /* 0x0026800601007387 */ /* 0x0103e80000100a00 */
[----:B0-----:R-:W3:Y:S04]  /*11090*/  LDL.LU R12, [R1+0x70] ;  /* 0x00007000010c7983 */ /* 0x001ee80000300800 */
[----:B------:R-:W3:Y:S04]  /*110a0*/  LDL.LU R13, [R1+0x74] ;  /* 0x00007400010d7983 */ /* 0x000ee80000300800 */
[----:B------:R-:W-:Y:S04]  /*110b0*/  STL.64 [R1+0x2690], R14 ;  /* 0x0026900e01007387 */ /* 0x000fe80000100a00 */
[----:B---3--:R0:W-:Y:S04]  /*110c0*/  STL.64 [R1+0x2688], R12 ;  /* 0x0026880c01007387 */ /* 0x0081e80000100a00 */
[----:B-1----:R-:W3:Y:S04]  /*110d0*/  LDL.LU R6, [R1+0x248] ;  /* 0x0002480001067983 */ /* 0x002ee80000300800 */
[----:B------:R-:W3:Y:S04]  /*110e0*/  LDL.LU R7, [R1+0x24c] ;  /* 0x00024c0001077983 */ /* 0x000ee80000300800 */
[----:B---3--:R1:W-:Y:S04]  /*110f0*/  STL.64 [R1+0x2698], R6 ;  /* 0x0026980601007387 */ /* 0x0083e80000100a00 */
[----:B0-----:R-:W3:Y:S04]  /*11100*/  LDL.LU R12, [R1+0xe0] ;  /* 0x0000e000010c7983 */ /* 0x001ee80000300800 */
[----:B------:R-:W3:Y:S04]  /*11110*/  LDL.LU R13, [R1+0xe4] ;  /* 0x0000e400010d7983 */ /* 0x000ee80000300800 */
[----:B------:R-:W4:Y:S04]  /*11120*/  LDL.LU R14, [R1+0xe8] ;  /* 0x0000e800010e7983 */ /* 0x000f280000300800 */
[----:B------:R-:W4:Y:S04]  /*11130*/  LDL.LU R15, [R1+0xec] ;  /* 0x0000ec00010f7983 */ /* 0x000f280000300800 */
[----:B----4-:R-:W-:Y:S04]  /*11140*/  STL.64 [R1+0x26a8], R14 ;  /* 0x0026a80e01007387 */ /* 0x010fe80000100a00 */
[----:B---3--:R-:W-:Y:S04]  /*11150*/  STL.64 [R1+0x26a0], R12 ;  /* 0x0026a00c01007387 */ /* 0x008fe80000100a00 */
[----:B-1----:R-:W3:Y:S04]  /*11160*/  LDL.LU R6, [R1+0x238] ;  /* 0x0002380001067983 */ /* 0x002ee80000300800 */
[----:B------:R-:W3:Y:S04]  /*11170*/  LDL.LU R7, [R1+0x23c] ;  /* 0x00023c0001077983 */ /* 0x000ee80000300800 */
[----:B---3--:R0:W-:Y:S04]  /*11180*/  STL.64 [R1+0x26b0], R6 ;  /* 0x0026b00601007387 */ /* 0x0081e80000100a00 */
[----:B0-----:R-:W3:Y:S04]  /*11190*/  LDL.LU R6, [R1+0x228] ;  /* 0x0002280001067983 */ /* 0x001ee80000300800 */
[----:B------:R-:W3:Y:S04]  /*111a0*/  LDL.LU R7, [R1+0x22c] ;  /* 0x00022c0001077983 */ /* 0x000ee80000300800 */
[----:B---3--:R0:W-:Y:S04]  /*111b0*/  STL.64 [R1+0x26c8], R6 ;  /* 0x0026c80601007387 */ /* 0x0081e80000100a00 */
[----:B0-----:R-:W3:Y:S04]  /*111c0*/  LDL.LU R6, [R1+0x218] ;  /* 0x0002180001067983 */ /* 0x001ee80000300800 */
[----:B------:R-:W3:Y:S01]  /*111d0*/  LDL.LU R7, [R1+0x21c] ;  /* 0x00021c0001077983 */ /* 0x000ee20000300800 */
[----:B--2---:R-:W-:Y:S03]  /*111e0*/  HMMA.16816.F32 R16, R8, R18, R24 ;  /* 0x000000120810723c */ /* 0x004fe60000001818 */
[----:B---3--:R-:W-:Y:S04]  /*111f0*/  STL.64 [R1+0x26e0], R6 ;  /* 0x0026e00601007387 */ /* 0x008fe80000100a00 */
[----:B------:R-:W2:Y:S04]  /*11200*/  LDL.LU R26, [R1+0x208] ;  /* 0x00020800011a7983 */ /* 0x000ea80000300800 */
[----:B------:R-:W2:Y:S04]  /*11210*/  LDL.LU R27, [R1+0x20c] ;  /* 0x00020c00011b7983 */ /* 0x000ea80000300800 */
[----:B--2---:R0:W-:Y:S04]  /*11220*/  STL.64 [R1+0x26e8], R26 ;  /* 0x0026e81a01007387 */ /* 0x0041e80000100a00 */
[----:B------:R-:W2:Y:S04]  /*11230*/  LDL.LU R22, [R1+0x1f8] ;  /* 0x0001f80001167983 */ /* 0x000ea80000300800 */
[----:B------:R-:W2:Y:S04]  /*11240*/  LDL.LU R23, [R1+0x1fc] ;  /* 0x0001fc0001177983 */ /* 0x000ea80000300800 */
[----:B------:R-:W2:Y:S04]  /*11250*/  LDL.LU R24, [R1+0x150] ;  /* 0x0001500001187983 */ /* 0x000ea80000300800 */
[----:B------:R-:W2:Y:S04]  /*11260*/  LDL.LU R25, [R1+0x154] ;  /* 0x0001540001197983 */ /* 0x000ea80000300800 */
[----:B0-----:R-:W2:Y:S04]  /*11270*/  LDL.LU R26, [R1+0x158] ;  /* 0x00015800011a7983 */ /* 0x001ea80000300800 */
[----:B------:R-:W2:Y:S04]  /*11280*/  LDL.LU R27, [R1+0x15c] ;  /* 0x00015c00011b7983 */ /* 0x000ea80000300800 */
[----:B------:R-:W3:Y:S04]  /*11290*/  LDL.LU R4, [R1+0x140] ;  /* 0x0001400001047983 */ /* 0x000ee80000300800 */
[----:B------:R-:W3:Y:S04]  /*112a0*/  LDL.LU R5, [R1+0x144] ;  /* 0x0001440001057983 */ /* 0x000ee80000300800 */
[----:B------:R-:W3:Y:S04]  /*112b0*/  LDL.LU R6, [R1+0x148] ;  /* 0x0001480001067983 */ /* 0x000ee80000300800 */
[----:B------:R-:W3:Y:S04]  /*112c0*/  LDL.LU R7, [R1+0x14c] ;  /* 0x00014c0001077983 */ /* 0x000ee80000300800 */
[----:B------:R-:W4:Y:S04]  /*112d0*/  LDL.LU R12, [R1+0xf0] ;  /* 0x0000f000010c7983 */ /* 0x000f280000300800 */
[----:B------:R-:W4:Y:S04]  /*112e0*/  LDL.LU R13, [R1+0xf4] ;  /* 0x0000f400010d7983 */ /* 0x000f280000300800 */
[----:B------:R-:W5:Y:S04]  /*112f0*/  LDL.LU R14, [R1+0xf8] ;  /* 0x0000f800010e7983 */ /* 0x000f680000300800 */
[----:B------:R-:W5:Y:S04]  /*11300*/  LDL.LU R15, [R1+0xfc] ;  /* 0x0000fc00010f7983 */ /* 0x000f680000300800 */
[----:B-----5:R-:W-:Y:S04]  /*11310*/  STL.64 [R1+0x26c0], R14 ;  /* 0x0026c00e01007387 */ /* 0x020fe80000100a00 */
[----:B----4-:R0:W-:Y:S04]  /*11320*/  STL.64 [R1+0x26b8], R12 ;  /* 0x0026b80c01007387 */ /* 0x0101e80000100a00 */
[----:B0-----:R-:W4:Y:S04]  /*11330*/  LDL.LU R12, [R1+0x120] ;  /* 0x00012000010c7983 */ /* 0x001f280000300800 */
[----:B------:R-:W4:Y:S04]  /*11340*/  LDL.LU R13, [R1+0x124] ;  /* 0x00012400010d7983 */ /* 0x000f280000300800 */
[----:B------:R-:W5:Y:S04]  /*11350*/  LDL.LU R14, [R1+0x128] ;  /* 0x00012800010e7983 */ /* 0x000f680000300800 */
[----:B------:R-:W5:Y:S04]  /*11360*/  LDL.LU R15, [R1+0x12c] ;  /* 0x00012c00010f7983 */ /* 0x000f680000300800 */
[----:B-----5:R-:W-:Y:S04]  /*11370*/  STL.64 [R1+0x26d8], R14 ;  /* 0x0026d80e01007387 */ /* 0x020fe80000100a00 */
[----:B----4-:R0:W-:Y:S04]  /*11380*/  STL.64 [R1+0x26d0], R12 ;  /* 0x0026d00c01007387 */ /* 0x0101e80000100a00 */
[----:B0-----:R-:W4:Y:S04]  /*11390*/  LDL.LU R12, [R1+0x130] ;  /* 0x00013000010c7983 */ /* 0x001f280000300800 */
[----:B------:R-:W4:Y:S04]  /*113a0*/  LDL.LU R13, [R1+0x134] ;  /* 0x00013400010d7983 */ /* 0x000f280000300800 */
[----:B------:R-:W4:Y:S04]  /*113b0*/  LDL.LU R14, [R1+0x138] ;  /* 0x00013800010e7983 */ /* 0x000f280000300800 */
[----:B------:R-:W4:Y:S04]  /*113c0*/  LDL.LU R15, [R1+0x13c] ;  /* 0x00013c00010f7983 */ /* 0x000f280000300800 */
[----:B------:R-:W-:Y:S04]  /*113d0*/  STL.64 [R1+0x25d8], R18 ;  /* 0x0025d81201007387 */ /* 0x000fe80000100a00 */
[----:B------:R0:W-:Y:S02]  /*113e0*/  STL.64 [R1+0x25d0], R16 ;  /* 0x0025d01001007387 */ /* 0x0001e40000100a00 */
[----:B0-----:R-:W-:Y:S01]  /*113f0*/  MOV R16, R20 ;  /* 0x0000001400107202 */ /* 0x001fe20000000f00 */
[----:B------:R-:W-:Y:S01]  /*11400*/  IMAD.MOV.U32 R17, RZ, RZ, R21 ;  /* 0x000000ffff117224 */ /* 0x000fe200078e0015 */
[----:B------:R-:W5:Y:S04]  /*11410*/  LDL.LU R20, [R1+0x26f4] ;  /* 0x0026f40001147983 */ /* 0x000f680000300800 */
[----:B------:R-:W2:Y:S04]  /*11420*/  LDL.LU R21, [R1+0x26f0] ;  /* 0x0026f00001157983 */ /* 0x000ea80000300800 */
[----:B------:R-:W2:Y:S04]  /*11430*/  LDL.LU R18, [R1+0x48] ;  /* 0x0000480001127983 */ /* 0x000ea80000300800 */
[----:B------:R-:W2:Y:S04]  /*11440*/  LDL.LU R19, [R1+0x4c] ;  /* 0x00004c0001137983 */ /* 0x000ea80000300800 */
[----:B--2---:R0:W-:Y:S04]  /*11450*/  STL.64 [R1+0x2660], R18 ;  /* 0x0026601201007387 */ /* 0x0041e80000100a00 */
[----:B------:R1:W-:Y:S01]  /*11460*/  STL.64 [R1+0x2658], R16 ;  /* 0x0026581001007387 */ /* 0x0003e20000100a00 */
[----:B0-----:R-:W-:Y:S01]  /*11470*/  IMAD.MOV.U32 R18, RZ, RZ, R21 ;  /* 0x000000ffff127224 */ /* 0x001fe200078e0015 */
[----:B-----5:R-:W-:-:S02]  /*11480*/  MOV R19, R20 ;  /* 0x0000001400137202 */ /* 0x020fc40000000f00 */
[C---:B------:R-:W-:Y:S01]  /*11490*/  HMMA.16816.F32 R20, R8.reuse, R22, R24 ;  /* 0x000000160814723c */ /* 0x040fe20000001818 */
[----:B-1----:R-:W2:Y:S04]  /*114a0*/  LDL.LU R16, [R1+0x60] ;  /* 0x0000600001107983 */ /* 0x002ea80000300800 */
[----:B------:R-:W2:Y:S04]  /*114b0*/  LDL.LU R17, [R1+0x64] ;  /* 0x0000640001117983 */ /* 0x000ea80000300800 */
[----:B------:R-:W3:Y:S10]  /*114c0*/  LDL.LU.64 R26, [R1+0x26e8] ;  /* 0x0026e800011a7983 */ /* 0x000ef40000300a00 */
[----:B------:R-:W-:Y:S04]  /*114d0*/  STL.64 [R1+0x25c0], R22 ;  /* 0x0025c01601007387 */ /* 0x000fe80000100a00 */
[----:B------:R0:W-:Y:S01]  /*114e0*/  STL.64 [R1+0x25b8], R20 ;  /* 0x0025b81401007387 */ /* 0x0001e20000100a00 */
[----:B---3--:R-:W-:Y:S03]  /*114f0*/  HMMA.16816.F32 R24, R8, R26, R4 ;  /* 0x0000001a0818723c */ /* 0x008fe60000001804 */
[----:B------:R-:W4:Y:S01]  /*11500*/  LDL.LU.64 R6, [R1+0x26e0] ;  /* 0x0026e00001067983 */ /* 0x000f220000300a00 */
[----:B0-----:R-:W-:-:S15]  /*11510*/  IMAD.MOV.U32 R21, RZ, RZ, R2 ;  /* 0x000000ffff157224 */ /* 0x001fde00078e0002 */
[----:B------:R-:W-:Y:S04]  /*11520*/  STL [R1+0x25cc], R26 ;  /* 0x0025cc1a01007387 */ /* 0x000fe80000100800 */
[----:B------:R-:W-:Y:S01]  /*11530*/  STL [R1+0x25c8], R27 ;  /* 0x0025c81b01007387 */ /* 0x000fe20000100800 */
[----:B----4-:R-:W-:Y:S03]  /*11540*/  HMMA.16816.F32 R4, R8, R6, R12 ;  /* 0x000000060804723c */ /* 0x010fe6000000180c */
[----:B------:R-:W3:Y:S04]  /*11550*/  LDL.LU.64 R14, [R1+0x26d8] ;  /* 0x0026d800010e7983 */ /* 0x000ee80000300a00 */
[----:B------:R-:W3:-:S12]  /*11560*/  LDL.LU.64 R12, [R1+0x26d0] ;  /* 0x0026d000010c7983 */ /* 0x000ed80000300a00 */
[----:B------:R-:W-:Y:S01]  /*11570*/  STL.64 [R1+0xb0], R4 ;  /* 0x0000b00401007387 */ /* 0x000fe20000100a00 */
[----:B------:R-:W-:-:S03]  /*11580*/  MOV R2, R7 ;  /* 0x0000000700027202 */ /* 0x000fc60000000f00 */
[----:B------:R0:W-:Y:S04]  /*11590*/  STL [R1+0xb8], R6 ;  /* 0x0000b80601007387 */ /* 0x0001e80000100800 */
[----:B0-----:R-:W3:Y:S01]  /*115a0*/  LDL.LU.64 R6, [R1+0x26c8] ;  /* 0x0026c80001067983 */ /* 0x001ee20000300a00 */
[----:B------:R-:W-:-:S03]  /*115b0*/  IMAD.MOV.U32 R20, RZ, RZ, R3 ;  /* 0x000000ffff147224 */ /* 0x000fc600078e0003 */
[----:B------:R-:W-:Y:S01]  /*115c0*/  STL [R1+0x2648], R2 ;  /* 0x0026480201007387 */ /* 0x000fe20000100800 */
[----:B---3--:R-:W-:Y:S03]  /*115d0*/  HMMA.16816.F32 R4, R8, R6, R12 ;  /* 0x000000060804723c */ /* 0x008fe6000000180c */
[----:B------:R-:W3:Y:S04]  /*115e0*/  LDL.LU.64 R14, [R1+0x26c0] ;  /* 0x0026c000010e7983 */ /* 0x000ee80000300a00 */
[----:B------:R-:W3:-:S12]  /*115f0*/  LDL.LU.64 R12, [R1+0x26b8] ;  /* 0x0026b800010c7983 */ /* 0x000ed80000300a00 */
[----:B------:R-:W-:Y:S01]  /*11600*/  STL.64 [R1+0x130], R4 ;  /* 0x0001300401007387 */ /* 0x000fe20000100a00 */
[----:B------:R-:W-:-:S03]  /*11610*/  IMAD.MOV.U32 R3, RZ, RZ, R7 ;  /* 0x000000ffff037224 */ /* 0x000fc600078e0007 */
[----:B------:R-:W-:Y:S04]  /*11620*/  STL [R1+0x138], R6 ;  /* 0x0001380601007387 */ /* 0x000fe80000100800 */
[----:B------:R-:W0:Y:S04]  /*11630*/  LDSM.16.M88.4 R4, [R28+UR7+0x23100] ;  /* 0x023100071c04783b */ /* 0x000e280008000200 */
[----:B------:R-:W-:Y:S01]  /*11640*/  STL [R1+0x264c], R3 ;  /* 0x00264c0301007387 */ /* 0x000fe20000100800 */
[----:B0-----:R-:W-:-:S03]  /*11650*/  IMAD.MOV.U32 R27, RZ, RZ, R4 ;  /* 0x000000ffff1b7224 */ /* 0x001fc600078e0004 */
        /* <DEDUP_REMOVED lines=8> */
[----:B------:R0:W-:Y:S04]  /*116e0*/  STL.64 [R1+0x1e8], R6 ;  /* 0x0001e80601007387 */ /* 0x0001e80000100a00 */
[----:B0-----:R-:W3:Y:S02]  /*116f0*/  LDL.LU.64 R6, [R1+0x26b0] ;  /* 0x0026b00001067983 */ /* 0x001ee40000300a00 */
[----:B---3--:R-:W-:Y:S02]  /*11700*/  HMMA.16816.F32 R4, R8, R6, R12 ;  /* 0x000000060804723c */ /* 0x008fe4000000180c */
[----:B------:R-:W3:Y:S04]  /*11710*/  LDL.LU.64 R14, [R1+0x26a8] ;  /* 0x0026a800010e7983 */ /* 0x000ee80000300a00 */
[----:B------:R-:W3:-:S13]  /*11720*/  LDL.LU.64 R12, [R1+0x26a0] ;  /* 0x0026a000010c7983 */ /* 0x000eda0000300a00 */
[----:B------:R-:W-:Y:S04]  /*11730*/  STL.64 [R1+0x120], R4 ;  /* 0x0001200401007387 */ /* 0x000fe80000100a00 */
        /* <DEDUP_REMOVED lines=9> */
[----:B------:R-:W2:Y:S04]  /*117d0*/  LDL.LU.64 R12, [R1+0x2678] ;  /* 0x00267800010c7983 */ /* 0x000ea80000300a00 */
[----:B------:R-:W2:Y:S04]  /*117e0*/  LDL.LU.64 R6, [R1+0x2670] ;  /* 0x0026700001067983 */ /* 0x000ea80000300a00 */
[----:B------:R-:W2:Y:S09]  /*117f0*/  LDL.LU.64 R4, [R1+0x2668] ;  /* 0x0026680001047983 */ /* 0x000eb20000300a00 */
[----:B------:R0:W-:Y:S04]  /*11800*/  STL.64 [R1+0x100], R8 ;  /* 0x0001000801007387 */ /* 0x0001e80000100a00 */
[----:B------:R1:W-:Y:S04]  /*11810*/  STL.64 [R1+0x108], R10 ;  /* 0x0001080a01007387 */ /* 0x0003e80000100a00 */
[----:B0-----:R-:W3:Y:S04]  /*11820*/  LDL.LU R8, [R1+0x50] ;  /* 0x0000500001087983 */ /* 0x001ee80000300800 */
[----:B------:R-:W3:Y:S04]  /*11830*/  LDL.LU R9, [R1+0x54] ;  /* 0x0000540001097983 */ /* 0x000ee80000300800 */
[----:B-1----:R-:W3:Y:S01]  /*11840*/  LDL.LU R10, [R1+0x58] ;  /* 0x00005800010a7983 */ /* 0x002ee20000300800 */
[----:B--2---:R-:W-:Y:S03]  /*11850*/  HMMA.16816.F32 R12, R4, R12, R16 ;  /* 0x0000000c040c723c */ /* 0x004fe60000001810 */
[----:B------:R-:W2:Y:S04]  /*11860*/  LDL.LU.64 R18, [R1+0x2660] ;  /* 0x0026600001127983 */ /* 0x000ea80000300a00 */
[----:B------:R-:W2:-:S12]  /*11870*/  LDL.LU.64 R16, [R1+0x2658] ;  /* 0x0026580001107983 */ /* 0x000e980000300a00 */
[----:B------:R0:W-:Y:S04]  /*11880*/  STL.64 [R1+0x160], R12 ;  /* 0x0001600c01007387 */ /* 0x0001e80000100a00 */
[----:B------:R-:W-:Y:S04]  /*11890*/  STL.64 [R1+0x168], R14 ;  /* 0x0001680e01007387 */ /* 0x000fe80000100a00 */
[----:B0-----:R-:W2:Y:S01]  /*118a0*/  LDL.LU.64 R12, [R1+0x2650] ;  /* 0x00265000010c7983 */ /* 0x001ea20000300a00 */
[----:B------:R-:W-:-:S07]  /*118b0*/  MOV R11, R0 ;  /* 0x00000000000b7202 */ /* 0x000fce0000000f00 */
[----:B---3--:R-:W-:Y:S01]  /*118c0*/  HMMA.16816.F32 R8, R4, R20, R8 ;  /* 0x000000140408723c */ /* 0x008fe20000001808 */
[----:B------:R-:W0:-:S15]  /*118d0*/  LDSM.16.M88.4 R20, [R28+UR7+0x28100] ;  /* 0x028100071c14783b */ /* 0x000e1e0008000200 */
[----:B------:R-:W-:-:S03]  /*118e0*/  NOP ;  /* 0x0000000000007918 */ /* 0x000fc60000000000 */
[----:B------:R-:W-:Y:S01]  /*118f0*/  STL.64 [R1+0x150], R8 ;  /* 0x0001500801007387 */ /* 0x000fe20000100a00 */
[----:B------:R-:W-:-:S03]  /*11900*/  IMAD.MOV.U32 R0, RZ, RZ, R10 ;  /* 0x000000ffff007224 */ /* 0x000fc600078e000a */
[----:B------:R2:W-:Y:S04]  /*11910*/  STL [R1+0x15c], R11 ;  /* 0x00015c0b01007387 */ /* 0x0005e80000100800 */
[----:B------:R-:W-:Y:S01]  /*11920*/  STL [R1+0x2550], R0 ;  /* 0x0025500001007387 */ /* 0x000fe20000100800 */
[----:B--2---:R-:W-:Y:S03]  /*11930*/  HMMA.16816.F32 R8, R4, R12, R16 ;  /* 0x0000000c0408723c */ /* 0x004fe60000001810 */
[----:B------:R-:W-:Y:S04]  /*11940*/  LDSM.16.M88.4 R12, [R28+UR7+0x26100] ;  /* 0x026100071c0c783b */ /* 0x000fe80008000200 */
[----:B------:R-:W-:-:S12]  /*11950*/  LDSM.16.M88.4 R16, [R28+UR7+0x27100] ;  /* 0x027100071c10783b */ /* 0x000fd80008000200 */
[----:B------:R-:W-:Y:S01]  /*11960*/  STL.64 [R1+0xf0], R8 ;  /* 0x0000f00801007387 */ /* 0x000fe20000100a00 */
[----:B------:R-:W-:-:S03]  /*11970*/  IMAD.MOV.U32 R29, RZ, RZ, R11 ;  /* 0x000000ffff1d7224 */ /* 0x000fc600078e000b */
[----:B------:R-:W-:Y:S04]  /*11980*/  STL [R1+0xf8], R10 ;  /* 0x0000f80a01007387 */ /* 0x000fe80000100800 */
[----:B------:R-:W1:Y:S04]  /*11990*/  LDSM.16.M88.4 R8, [R28+UR7+0x29100] ;  /* 0x029100071c08783b */ /* 0x000e680008000200 */
[----:B------:R-:W-:Y:S04]  /*119a0*/  STL [R1+0x2554], R29 ;  /* 0x0025541d01007387 */ /* 0x000fe80000100800 */
[----:B0-----:R-:W-:Y:S04]  /*119b0*/  STL.64 [R1+0x2638], R22 ;  /* 0x0026381601007387 */ /* 0x001fe80000100a00 */
[----:B------:R0:W-:Y:S02]  /*119c0*/  STL.64 [R1+0x2630], R20 ;  /* 0x0026301401007387 */ /* 0x0001e40000100a00 */
[----:B0-----:R-:W-:Y:S01]  /*119d0*/  MOV R20, R27 ;  /* 0x0000001b00147202 */ /* 0x001fe20000000f00 */
[----:B------:R-:W-:-:S02]  /*119e0*/  IMAD.MOV.U32 R21, RZ, RZ, R26 ;  /* 0x000000ffff157224 */ /* 0x000fc400078e001a */
[----:B-1----:R-:W-:Y:S01]  /*119f0*/  IMAD.MOV.U32 R26, RZ, RZ, R8 ;  /* 0x000000ffff1a7224 */ /* 0x002fe200078e0008 */
[----:B------:R-:W-:Y:S01]  /*11a00*/  MOV R27, R9 ;  /* 0x00000009001b7202 */ /* 0x000fe20000000f00 */
[----:B------:R-:W-:Y:S04]  /*11a10*/  STL.64 [R1+0x1a8], R10 ;  /* 0x0001a80a01007387 */ /* 0x000fe80000100a00 */
[----:B------:R-:W-:Y:S04]  /*11a20*/  STL.64 [R1+0x25f8], R26 ;  /* 0x0025f81a01007387 */ /* 0x000fe80000100a00 */
[----:B------:R0:W-:Y:S04]  /*11a30*/  STL.64 [R1+0x25f0], R24 ;  /* 0x0025f01801007387 */ /* 0x0001e80000100a00 */
[----:B------:R-:W1:Y:S04]  /*11a40*/  LDSM.16.M88.4 R8, [R28+UR7+0x2a100] ;  /* 0x02a100071c08783b */ /* 0x000e680008000200 */
[----:B0-----:R-:W2:Y:S04]  /*11a50*/  LDL.LU R24, [R1] ;  /* 0x0000000001187983 */ /* 0x001ea80000300800 */
[----:B------:R-:W2:Y:S04]  /*11a60*/  LDL.LU R25, [R1+0x4] ;  /* 0x0000040001197983 */ /* 0x000ea80000300800 */
[----:B------:R-:W3:Y:S04]  /*11a70*/  LDL.LU R26, [R1+0x8] ;  /* 0x00000800011a7983 */ /* 0x000ee80000300800 */
[----:B------:R-:W3:Y:S04]  /*11a80*/  LDL.LU R27, [R1+0xc] ;  /* 0x00000c00011b7983 */ /* 0x000ee80000300800 */
[----:B---3--:R-:W-:Y:S04]  /*11a90*/  STL.64 [R1+0x2608], R26 ;  /* 0x0026081a01007387 */ /* 0x008fe80000100a00 */
[----:B--2---:R0:W-:Y:S04]  /*11aa0*/  STL.64 [R1+0x2600], R24 ;  /* 0x0026001801007387 */ /* 0x0041e80000100a00 */
[----:B0-----:R-:W2:Y:S04]  /*11ab0*/  LDL.LU R24, [R1+0x1e0] ;  /* 0x0001e00001187983 */ /* 0x001ea80000300800 */
[----:B------:R-:W2:Y:S04]  /*11ac0*/  LDL.LU R25, [R1+0x1e4] ;  /* 0x0001e40001197983 */ /* 0x000ea80000300800 */
[----:B--2---:R0:W-:Y:S02]  /*11ad0*/  STL.64 [R1+0x2618], R24 ;  /* 0x0026181801007387 */ /* 0x0041e40000100a00 */
[----:B0-----:R-:W-:-:S02]  /*11ae0*/  IMAD.MOV.U32 R24, RZ, RZ, R3 ;  /* 0x000000ffff187224 */ /* 0x001fc400078e0003 */
[----:B------:R-:W-:Y:S01]  /*11af0*/  IMAD.MOV.U32 R25, RZ, RZ, R2 ;  /* 0x000000ffff197224 */ /* 0x000fe200078e0002 */
[----:B------:R-:W2:Y:S04]  /*11b00*/  LDL.LU R3, [R1+0x264c] ;  /* 0x00264c0001037983 */ /* 0x000ea80000300800 */
[----:B------:R-:W3:Y:S04]  /*11b10*/  LDL.LU R2, [R1+0x2648] ;  /* 0x0026480001027983 */ /* 0x000ee80000300800 */
[----:B------:R0:W-:Y:S04]  /*11b20*/  STL.64 [R1+0x2640], R24 ;  /* 0x0026401801007387 */ /* 0x0001e80000100a00 */
[----:B0-----:R-:W4:Y:S04]  /*11b30*/  LDL.LU R24, [R1+0x30] ;  /* 0x0000300001187983 */ /* 0x001f280000300800 */
[----:B------:R-:W4:Y:S04]  /*11b40*/  LDL.LU R25, [R1+0x34] ;  /* 0x0000340001197983 */ /* 0x000f280000300800 */
[----:B------:R-:W4:Y:S04]  /*11b50*/  LDL.LU R26, [R1+0x38] ;  /* 0x00003800011a7983 */ /* 0x000f280000300800 */
[----:B------:R-:W4:Y:S04]  /*11b60*/  LDL.LU R27, [R1+0x3c] ;  /* 0x00003c00011b7983 */ /* 0x000f280000300800 */
[----:B------:R-:W-:Y:S04]  /*11b70*/  STL.64 [R1+0x148], R14 ;  /* 0x0001480e01007387 */ /* 0x000fe80000100a00 */
[----:B------:R0:W-:Y:S04]  /*11b80*/  STL.64 [R1+0x2610], R12 ;  /* 0x0026100c01007387 */ /* 0x0001e80000100a00 */
[----:B0-----:R-:W5:Y:S04]  /*11b90*/  LDL.LU R12, [R1+0x10] ;  /* 0x00001000010c7983 */ /* 0x001f680000300800 */
[----:B------:R-:W5:Y:S04]  /*11ba0*/  LDL.LU R13, [R1+0x14] ;  /* 0x00001400010d7983 */ /* 0x000f680000300800 */
[----:B------:R-:W2:Y:S04]  /*11bb0*/  LDL.LU R14, [R1+0x18] ;  /* 0x00001800010e7983 */ /* 0x000ea80000300800 */
[----:B------:R-:W2:Y:S01]  /*11bc0*/  LDL.LU R15, [R1+0x1c] ;  /* 0x00001c00010f7983 */ /* 0x000ea20000300800 */
[----:B----4-:R-:W-:Y:S03]  /*11bd0*/  HMMA.16816.F32 R20, R4, R20, R24 ;  /* 0x000000140414723c */ /* 0x010fe60000001818 */
[----:B--2---:R-:W-:Y:S04]  /*11be0*/  STL.64 [R1+0x2628], R14 ;  /* 0x0026280e01007387 */ /* 0x004fe80000100a00 */
[----:B-----5:R0:W-:Y:S04]  /*11bf0*/  STL.64 [R1+0x2620], R12 ;  /* 0x0026200c01007387 */ /* 0x0201e80000100a00 */
[----:B0-----:R-:W2:Y:S04]  /*11c00*/  LDL.LU R12, [R1+0x20] ;  /* 0x00002000010c7983 */ /* 0x001ea80000300800 */
[----:B------:R-:W2:Y:S04]  /*11c10*/  LDL.LU R13, [R1+0x24] ;  /* 0x00002400010d7983 */ /* 0x000ea80000300800 */
[----:B------:R-:W2:Y:S04]  /*11c20*/  LDL.LU R14, [R1+0x28] ;  /* 0x00002800010e7983 */ /* 0x000ea80000300800 */
[----:B------:R-:W2:Y:S04]  /*11c30*/  LDL.LU R15, [R1+0x2c] ;  /* 0x00002c00010f7983 */ /* 0x000ea80000300800 */
[----:B------:R-:W-:Y:S04]  /*11c40*/  STL.64 [R1+0x178], R18 ;  /* 0x0001781201007387 */ /* 0x000fe80000100a00 */
[----:B------:R-:W2:Y:S01]  /*11c50*/  LDL.LU.64 R24, [R1+0x2640] ;  /* 0x0026400001187983 */ /* 0x000ea20000300a00 */
[----:B------:R-:W-:Y:S01]  /*11c60*/  MOV R29, R22 ;  /* 0x00000016001d7202 */ /* 0x000fe20000000f00 */
[----:B------:R-:W-:-:S02]  /*11c70*/  IMAD.MOV.U32 R0, RZ, RZ, R23 ;  /* 0x000000ffff007224 */ /* 0x000fc400078e0017 */
[----:B------:R0:W-:Y:S04]  /*11c80*/  STL.64 [R1+0xe0], R20 ;  /* 0x0000e01401007387 */ /* 0x0001e80000100a00 */
[----:B------:R-:W4:Y:S04]  /*11c90*/  LDL.LU.64 R22, [R1+0x2638] ;  /* 0x0026380001167983 */ /* 0x000f280000300a00 */
[----:B0-----:R-:W5:Y:S01]  /*11ca0*/  LDL.LU.64 R20, [R1+0x2630] ;  /* 0x0026300001147983 */ /* 0x001f620000300a00 */
[C---:B--2---:R-:W-:Y:S03]  /*11cb0*/  HMMA.16816.F32 R24, R4.reuse, R24, R12 ;  /* 0x000000180418723c */ /* 0x044fe6000000180c */
[----:B----4-:R-:W-:Y:S04]  /*11cc0*/  STL.64 [R1+0x198], R22 ;  /* 0x0001981601007387 */ /* 0x010fe80000100a00 */
[----:B-1----:R-:W-:Y:S04]  /*11cd0*/  STL.64 [R1+0x1b8], R10 ;  /* 0x0001b80a01007387 */ /* 0x002fe80000100a00 */
[----:B------:R-:W-:Y:S04]  /*11ce0*/  STL [R1+0x255c], R0 ;  /* 0x00255c0001007387 */ /* 0x000fe80000100800 */
[----:B------:R-:W-:Y:S04]  /*11cf0*/  STL [R1+0x2558], R29 ;  /* 0x0025581d01007387 */ /* 0x000fe80000100800 */
[----:B------:R-:W2:Y:S04]  /*11d00*/  LDL.LU.64 R14, [R1+0x2628] ;  /* 0x00262800010e7983 */ /* 0x000ea80000300a00 */
[----:B------:R-:W2:Y:S04]  /*11d10*/  LDL.LU.64 R12, [R1+0x2620] ;  /* 0x00262000010c7983 */ /* 0x000ea80000300a00 */
[----:B------:R0:W-:Y:S04]  /*11d20*/  STL.64 [R1+0xd0], R24 ;  /* 0x0000d01801007387 */ /* 0x0001e80000100a00 */
[----:B------:R2:W-:Y:S04]  /*11d30*/  STL.64 [R1+0xd8], R26 ;  /* 0x0000d81a01007387 */ /* 0x0005e80000100a00 */
[----:B0-----:R-:W2:Y:S02]  /*11d40*/  LDL.LU.64 R24, [R1+0x2618] ;  /* 0x0026180001187983 */ /* 0x001ea40000300a00 */
[----:B--2---:R-:W-:Y:S02]  /*11d50*/  HMMA.16816.F32 R24, R4, R24, R12 ;  /* 0x000000180418723c */ /* 0x004fe4000000180c */
[----:B------:R-:W2:-:S15]  /*11d60*/  LDL.LU.64 R12, [R1+0x2610] ;  /* 0x00261000010c7983 */ /* 0x000e9e0000300a00 */
[----:B------:R-:W-:Y:S02]  /*11d70*/  NOP ;  /* 0x0000000000007918 */ /* 0x000fe40000000000 */
[----:B------:R-:W-:Y:S01]  /*11d80*/  IMAD.MOV.U32 R0, RZ, RZ, R26 ;  /* 0x000000ffff007224 */ /* 0x000fe200078e001a */
[----:B------:R-:W-:Y:S01]  /*11d90*/  STL.64 [R1+0xc0], R24 ;  /* 0x0000c01801007387 */ /* 0x000fe20000100a00 */
[----:B------:R-:W-:-:S03]  /*11da0*/  MOV R29, R27 ;  /* 0x0000001b001d7202 */ /* 0x000fc60000000f00 */
[----:B------:R-:W0:Y:S04]  /*11db0*/  LDSM.16.M88.4 R24, [R28+UR7+0x2b100] ;  /* 0x02b100071c18783b */ /* 0x000e280008000200 */
[----:B------:R-:W-:Y:S04]  /*11dc0*/  STL [R1+0x2564], R29 ;  /* 0x0025641d01007387 */ /* 0x000fe80000100800 */
[----:B------:R-:W-:Y:S04]  /*11dd0*/  STL [R1+0x2560], R0 ;  /* 0x0025600001007387 */ /* 0x000fe80000100800 */
[----:B0-----:R0:W-:Y:S01]  /*11de0*/  STL.64 [R1+0x188], R26 ;  /* 0x0001881a01007387 */ /* 0x0011e20000100a00 */
[----:B------:R-:W-:-:S02]  /*11df0*/  IMAD.MOV.U32 R11, RZ, RZ, R24 ;  /* 0x000000ffff0b7224 */ /* 0x000fc400078e0018 */
[----:B------:R-:W-:Y:S01]  /*11e00*/  IMAD.MOV.U32 R10, RZ, RZ, R25 ;  /* 0x000000ffff0a7224 */ /* 0x000fe200078e0019 */
[----:B0-----:R-:W2:Y:S04]  /*11e10*/  LDL.LU.64 R26, [R1+0x2608] ;  /* 0x00260800011a7983 */ /* 0x001ea80000300a00 */
[----:B------:R-:W2:Y:S02]  /*11e20*/  LDL.LU.64 R24, [R1+0x2600] ;  /* 0x0026000001187983 */ /* 0x000ea40000300a00 */
[----:B--2---:R-:W-:Y:S02]  /*11e30*/  HMMA.16816.F32 R12, R4, R12, R24 ;  /* 0x0000000c040c723c */ /* 0x004fe40000001818 */
[----:B------:R-:W2:Y:S04]  /*11e40*/  LDL.LU.64 R26, [R1+0x25f8] ;  /* 0x0025f800011a7983 */ /* 0x000ea80000300a00 */
[----:B------:R-:W4:-:S13]  /*11e50*/  LDL.LU.64 R24, [R1+0x25f0] ;  /* 0x0025f00001187983 */ /* 0x000f1a0000300a00 */
[----:B------:R-:W-:Y:S01]  /*11e60*/  MOV R29, R14 ;  /* 0x0000000e001d7202 */ /* 0x000fe20000000f00 */
[----:B------:R0:W-:Y:S01]  /*11e70*/  STL.64 [R1+0xa0], R12 ;  /* 0x0000a00c01007387 */ /* 0x0001e20000100a00 */
[----:B------:R-:W-:-:S03]  /*11e80*/  IMAD.MOV.U32 R0, RZ, RZ, R15 ;  /* 0x000000ffff007224 */ /* 0x000fc600078e000f */
[----:B------:R-:W2:Y:S04]  /*11e90*/  LDL.LU.64 R14, [R1+0x25e8] ;  /* 0x0025e800010e7983 */ /* 0x000ea80000300a00 */
[----:B0-----:R-:W2:Y:S04]  /*11ea0*/  LDL.LU.64 R12, [R1+0x25e0] ;  /* 0x0025e000010c7983 */ /* 0x001ea80000300a00 */
[----:B------:R-:W-:Y:S04]  /*11eb0*/  STL [R1+0x256c], R0 ;  /* 0x00256c0001007387 */ /* 0x000fe80000100800 */
[----:B------:R-:W-:Y:S04]  /*11ec0*/  STL [R1+0x2568], R29 ;  /* 0x0025681d01007387 */ /* 0x000fe80000100800 */
[----:B------:R-:W5:Y:S01]  /*11ed0*/  LDL.LU.64 R18, [R1+0x25d8] ;  /* 0x0025d80001127983 */ /* 0x000f620000300a00 */
[----:B--2---:R-:W-:Y:S03]  /*11ee0*/  HMMA.16816.F32 R12, R4, R16, R12 ;  /* 0x00000010040c723c */ /* 0x004fe6000000180c */
[----:B------:R-:W5:-:S15]  /*11ef0*/  LDL.LU.64 R16, [R1+0x25d0] ;  /* 0x0025d00001107983 */ /* 0x000f5e0000300a00 */
[----:B------:R-:W-:Y:S01]  /*11f00*/  NOP ;  /* 0x0000000000007918 */ /* 0x000fe20000000000 */
[----:B------:R0:W-:Y:S04]  /*11f10*/  STL.64 [R1+0x90], R12 ;  /* 0x0000900c01007387 */ /* 0x0001e80000100a00 */
[----:B------:R1:W-:Y:S01]  /*11f20*/  STL.64 [R1+0x98], R14 ;  /* 0x0000980e01007387 */ /* 0x0003e20000100a00 */
[----:B0-----:R-:W-:Y:S01]  /*11f30*/  IMAD.MOV.U32 R12, RZ, RZ, R26 ;  /* 0x000000ffff0c7224 */ /* 0x001fe200078e001a */
[----:B------:R-:W-:Y:S02]  /*11f40*/  MOV R13, R27 ;  /* 0x0000001b000d7202 */ /* 0x000fe40000000f00 */
[----:B------:R-:W4:Y:S04]  /*11f50*/  LDL.LU R26, [R1+0x25cc] ;  /* 0x0025cc00011a7983 */ /* 0x000f280000300800 */
[----:B------:R-:W4:Y:S04]  /*11f60*/  LDL.LU R27, [R1+0x25c8] ;  /* 0x0025c800011b7983 */ /* 0x000f280000300800 */
[----:B------:R-:W1:Y:S01]  /*11f70*/  LDL.LU.64 R22, [R1+0x25c0] ;  /* 0x0025c00001167983 */ /* 0x000e620000300a00 */
[----:B-----5:R-:W-:Y:S03]  /*11f80*/  HMMA.16816.F32 R16, R4, R20, R16 ;  /* 0x000000140410723c */ /* 0x020fe60000001810 */
[----:B------:R-:W1:-:S15]  /*11f90*/  LDL.LU.64 R20, [R1+0x25b8] ;  /* 0x0025b80001147983 */ /* 0x000e5e0000300a00 */
[----:B------:R-:W-:Y:S01]  /*11fa0*/  NOP ;  /* 0x0000000000007918 */ /* 0x000fe20000000000 */
[----:B------:R-:W-:Y:S01]  /*11fb0*/  IMAD.MOV.U32 R0, RZ, RZ, R18 ;  /* 0x000000ffff007224 */ /* 0x000fe200078e0012 */
[----:B------:R-:W-:Y:S01]  /*11fc0*/  STL.64 [R1+0x80], R16 ;  /* 0x0000801001007387 */ /* 0x000fe20000100a00 */
[----:B------:R-:W-:-:S03]  /*11fd0*/  IMAD.MOV.U32 R29, RZ, RZ, R19 ;  /* 0x000000ffff1d7224 */ /* 0x000fc600078e0013 */
[----:B------:R-:W0:Y:S04]  /*11fe0*/  LDSM.16.M88.4 R16, [R28+UR7+0x2d100] ;  /* 0x02d100071c10783b */ /* 0x000e280008000200 */
[----:B------:R-:W-:Y:S04]  /*11ff0*/  STL [R1+0x2574], R29 ;  /* 0x0025741d01007387 */ /* 0x000fe80000100800 */
[----:B------:R-:W-:Y:S01]  /*12000*/  STL [R1+0x2570], R0 ;  /* 0x0025700001007387 */ /* 0x000fe20000100800 */
[----:B-1----:R-:W-:-:S15]  /*12010*/  HMMA.16816.F32 R12, R4, R12, R20 ;  /* 0x0000000c040c723c */ /* 0x002fde0000001814 */
[----:B------:R-:W-:-:S04]  /*12020*/  NOP ;  /* 0x0000000000007918 */ /* 0x000fc80000000000 */
[----:B------:R-:W-:Y:S01]  /*12030*/  MOV R23, R12 ;  /* 0x0000000c00177202 */ /* 0x000fe20000000f00 */
[----:B------:R-:W-:Y:S02]  /*12040*/  IMAD.MOV.U32 R22, RZ, RZ, R13 ;  /* 0x000000ffff167224 */ /* 0x000fe400078e000d */
[----:B------:R-:W-:Y:S02]  /*12050*/  IMAD.MOV.U32 R12, RZ, RZ, R11 ;  /* 0x000000ffff0c7224 */ /* 0x000fe400078e000b */
[----:B------:R-:W-:Y:S02]  /*12060*/  IMAD.MOV.U32 R13, RZ, RZ, R10 ;  /* 0x000000ffff0d7224 */ /* 0x000fe400078e000a */
[----:B----4-:R-:W-:-:S15]  /*12070*/  HMMA.16816.F32 R8, R4, R8, R24 ;  /* 0x000000080408723c */ /* 0x010fde0000001818 */
[----:B------:R-:W-:-:S04]  /*12080*/  NOP ;  /* 0x0000000000007918 */ /* 0x000fc80000000000 */
[----:B------:R-:W-:Y:S01]  /*12090*/  IMAD.MOV.U32 R27, RZ, RZ, R8 ;  /* 0x000000ffff1b7224 */ /* 0x000fe200078e0008 */
[----:B------:R-:W-:Y:S01]  /*120a0*/  MOV R25, R10 ;  /* 0x0000000a00197202 */ /* 0x000fe20000000f00 */
[----:B------:R-:W-:Y:S02]  /*120b0*/  IMAD.MOV.U32 R26, RZ, RZ, R9 ;  /* 0x000000ffff1a7224 */ /* 0x000fe400078e0009 */
[----:B------:R-:W-:Y:S02]  /*120c0*/  IMAD.MOV.U32 R24, RZ, RZ, R11 ;  /* 0x000000ffff187224 */ /* 0x000fe400078e000b */
[----:B------:R-:W1:Y:S01]  /*120d0*/  LDSM.16.M88.4 R8, [R28+UR7+0x2c100] ;  /* 0x02c100071c08783b */ /* 0x000e620008000200 */
[----:B------:R-:W-:Y:S01]  /*120e0*/  MOV R20, R15 ;  /* 0x0000000f00147202 */ /* 0x000fe20000000f00 */
[----:B------:R-:W-:-:S04]  /*120f0*/  IMAD.MOV.U32 R21, RZ, RZ, R14 ;  /* 0x000000ffff157224 */ /* 0x000fc800078e000e */
[----:B------:R2:W-:Y:S04]  /*12100*/  STL [R1+0x2584], R20 ;  /* 0x0025841401007387 */ /* 0x0005e80000100800 */
[----:B------:R4:W-:Y:S04]  /*12110*/  STL [R1+0x2580], R21 ;  /* 0x0025801501007387 */ /* 0x0009e80000100800 */
[----:B------:R5:W-:Y:S04]  /*12120*/  STL [R1+0x257c], R22 ;  /* 0x00257c1601007387 */ /* 0x000be80000100800 */
[----:B------:R-:W-:Y:S04]  /*12130*/  STL [R1+0x2578], R23 ;  /* 0x0025781701007387 */ /* 0x000fe80000100800 */
[----:B--2---:R-:W2:Y:S04]  /*12140*/  LDL.LU R20, [R1+0xb0] ;  /* 0x0000b00001147983 */ /* 0x004ea80000300800 */
[----:B----4-:R-:W2:Y:S04]  /*12150*/  LDL.LU R21, [R1+0xb4] ;  /* 0x0000b40001157983 */ /* 0x010ea80000300800 */
[----:B-----5:R-:W2:Y:S04]  /*12160*/  LDL.LU R22, [R1+0xb8] ;  /* 0x0000b80001167983 */ /* 0x020ea80000300800 */
[----:B------:R0:W-:Y:S04]  /*12170*/  STL [R1+0x2590], R25 ;  /* 0x0025901901007387 */ /* 0x0001e80000100800 */
[----:B------:R4:W-:Y:S04]  /*12180*/  STL [R1+0x258c], R26 ;  /* 0x00258c1a01007387 */ /* 0x0009e80000100800 */
[----:B------:R-:W-:Y:S01]  /*12190*/  STL [R1+0x2588], R27 ;  /* 0x0025881b01007387 */ /* 0x000fe20000100800 */
[----:B0-----:R-:W-:-:S02]  /*121a0*/  IMAD.MOV.U32 R25, RZ, RZ, R18 ;  /* 0x000000ffff197224 */ /* 0x001fc400078e0012 */
[----:B----4-:R-:W-:Y:S01]  /*121b0*/  IMAD.MOV.U32 R26, RZ, RZ, R19 ;  /* 0x000000ffff1a7224 */ /* 0x010fe200078e0013 */
[----:B-1----:R-:W-:Y:S04]  /*121c0*/  STL.64 [R1+0x68], R10 ;  /* 0x0000680a01007387 */ /* 0x002fe80000100a00 */
[----:B------:R-:W-:Y:S04]  /*121d0*/  STL [R1+0x25b0], R26 ;  /* 0x0025b01a01007387 */ /* 0x000fe80000100800 */
[----:B------:R0:W-:Y:S04]  /*121e0*/  STL.64 [R1+0x25a8], R24 ;  /* 0x0025a81801007387 */ /* 0x0001e80000100a00 */
[----:B0-----:R-:W4:Y:S04]  /*121f0*/  LDL.LU R24, [R1+0x130] ;  /* 0x0001300001187983 */ /* 0x001f280000300800 */
[----:B------:R-:W4:Y:S04]  /*12200*/  LDL.LU R25, [R1+0x134] ;  /* 0x0001340001197983 */ /* 0x000f280000300800 */
[----:B------:R-:W4:Y:S01]  /*12210*/  LDL.LU R26, [R1+0x138] ;  /* 0x00013800011a7983 */ /* 0x000f220000300800 */
[----:B---3--:R-:W-:Y:S01]  /*12220*/  MOV R23, R2 ;  /* 0x0000000200177202 */ /* 0x008fe20000000f00 */
[----:B------:R-:W-:Y:S01]  /*12230*/  IMAD.MOV.U32 R2, RZ, RZ, R8 ;  /* 0x000000ffff027224 */ /* 0x000fe200078e0008 */
[----:B------:R-:W-:-:S02]  /*12240*/  MOV R0, R9 ;  /* 0x0000000900007202 */ /* 0x000fc40000000f00 */
[----:B------:R-:W0:Y:S01]  /*12250*/  LDSM.16.M88.4 R8, [R28+UR7+0x2e100] ;  /* 0x02e100071c08783b */ /* 0x000e220008000200 */
[----:B------:R-:W-:-:S03]  /*12260*/  MOV R27, R3 ;  /* 0x00000003001b7202 */ /* 0x000fc60000000f00 */
[----:B------:R1:W-:Y:S02]  /*12270*/  STL.64 [R1+0x25a0], R16 ;  /* 0x0025a01001007387 */ /* 0x0003e40000100a00 */
[----:B-1----:R-:W-:Y:S02]  /*12280*/  IMAD.MOV.U32 R16, RZ, RZ, R2 ;  /* 0x000000ffff107224 */ /* 0x002fe400078e0002 */
[----:B------:R-:W-:Y:S01]  /*12290*/  IMAD.MOV.U32 R17, RZ, RZ, R0 ;  /* 0x000000ffff117224 */ /* 0x000fe200078e0000 */
[----:B0-----:R0:W-:Y:S01]  /*122a0*/  STL.64 [R1+0x2598], R8 ;  /* 0x0025980801007387 */ /* 0x0011e20000100a00 */
[----:B------:R-:W-:Y:S01]  /*122b0*/  MOV R3, R10 ;  /* 0x0000000a00037202 */ /* 0x000fe20000000f00 */
[----:B------:R-:W-:Y:S02]  /*122c0*/  IMAD.MOV.U32 R2, RZ, RZ, R11 ;  /* 0x000000ffff027224 */ /* 0x000fe400078e000b */
[----:B0-----:R-:W3:Y:S04]  /*122d0*/  LDL.LU R8, [R1+0x120] ;  /* 0x0001200001087983 */ /* 0x001ee80000300800 */
[----:B------:R-:W3:Y:S04]  /*122e0*/  LDL.LU R9, [R1+0x124] ;  /* 0x0001240001097983 */ /* 0x000ee80000300800 */
[----:B------:R-:W3:Y:S04]  /*122f0*/  LDL.LU R10, [R1+0x128] ;  /* 0x00012800010a7983 */ /* 0x000ee80000300800 */
[----:B------:R-:W3:Y:S04]  /*12300*/  LDL.LU R11, [R1+0x12c] ;  /* 0x00012c00010b7983 */ /* 0x000ee80000300800 */
[----:B------:R-:W-:Y:S01]  /*12310*/  STL [R1+0x2228], R28 ;  /* 0x0022281c01007387 */ /* 0x000fe20000100800 */
[C---:B--2---:R-:W-:Y:S08]  /*12320*/  HMMA.16816.F32 R12, R4.reuse, R12, R20 ;  /* 0x0000000c040c723c */ /* 0x044ff00000001814 */
[----:B----4-:R-:W-:Y:S01]  /*12330*/  HMMA.16816.F32 R16, R4, R16, R24 ;  /* 0x000000100410723c */ /* 0x010fe20000001818 */
[----:B------:R-:W2:Y:S04]  /*12340*/  LDL.LU R26, [R1+0x25b0] ;  /* 0x0025b000011a7983 */ /* 0x000ea80000300800 */
[----:B------:R-:W4:-:S14]  /*12350*/  LDL.LU.64 R24, [R1+0x25a8] ;  /* 0x0025a80001187983 */ /* 0x000f1c0000300a00 */
[----:B------:R-:W-:Y:S01]  /*12360*/  MOV R27, R16 ;  /* 0x00000010001b7202 */ /* 0x000fe20000000f00 */
[----:B------:R-:W-:Y:S02]  /*12370*/  IMAD.MOV.U32 R20, RZ, RZ, R17 ;  /* 0x000000ffff147224 */ /* 0x000fe400078e0011 */
[----:B------:R-:W3:Y:S01]  /*12380*/  LDL.LU.64 R16, [R1+0x25a0] ;  /* 0x0025a00001107983 */ /* 0x000ee20000300a00 */
[----:B------:R-:W-:Y:S01]  /*12390*/  IMAD.MOV.U32 R22, RZ, RZ, R12 ;  /* 0x000000ffff167224 */ /* 0x000fe200078e000c */
[----:B------:R-:W-:Y:S01]  /*123a0*/  MOV R23, R13 ;  /* 0x0000000d00177202 */ /* 0x000fe20000000f00 */
[----:B------:R-:W-:Y:S02]  /*123b0*/  IMAD.MOV.U32 R29, RZ, RZ, R14 ;  /* 0x000000ffff1d7224 */ /* 0x000fe400078e000e */
[----:B------:R-:W-:Y:S02]  /*123c0*/  IMAD.MOV.U32 R0, RZ, RZ, R15 ;  /* 0x000000ffff007224 */ /* 0x000fe400078e000f */
[----:B------:R0:W1:Y:S01]  /*123d0*/  LDSM.16.M88.4 R12, [R28+UR7+0x2f100] ;  /* 0x02f100071c0c783b */ /* 0x0000620008000200 */
[----:B------:R-:W-:Y:S01]  /*123e0*/  IMAD.MOV.U32 R21, RZ, RZ, R18 ;  /* 0x000000ffff157224 */ /* 0x000fe200078e0012 */
[----:B0-----:R-:W-:-:S02]  /*123f0*/  MOV R28, R19 ;  /* 0x00000013001c7202 */ /* 0x001fc40000000f00 */
[----:B---3--:R-:W-:Y:S01]  /*12400*/  HMMA.16816.F32 R16, R4, R16, R8 ;  /* 0x000000100410723c */ /* 0x008fe20000001808 */
[----:B------:R-:W3:Y:S04]  /*12410*/  LDL.LU.64 R8, [R1+0x2598] ;  /* 0x0025980001087983 */ /* 0x000ee80000300a00 */
[----:B-1----:R-:W-:-:S14]  /*12420*/  STL.64 [R1+0x38], R14 ;  /* 0x0000380e01007387 */ /* 0x002fdc0000100a00 */
[----:B------:R-:W-:Y:S04]  /*12430*/  STL.64 [R1+0x2420], R18 ;  /* 0x0024201201007387 */ /* 0x000fe80000100a00 */
[----:B------:R0:W-:Y:S04]  /*12440*/  STL.64 [R1+0x2418], R16 ;  /* 0x0024181001007387 */ /* 0x0001e80000100a00 */
[----:B0-----:R-:W3:Y:S04]  /*12450*/  LDL.LU R16, [R1+0x110] ;  /* 0x0001100001107983 */ /* 0x001ee80000300800 */
[----:B------:R-:W3:Y:S04]  /*12460*/  LDL.LU R17, [R1+0x114] ;  /* 0x0001140001117983 */ /* 0x000ee80000300800 */
[----:B------:R-:W3:Y:S04]  /*12470*/  LDL.LU R18, [R1+0x118] ;  /* 0x0001180001127983 */ /* 0x000ee80000300800 */
[----:B------:R-:W3:Y:S02]  /*12480*/  LDL.LU R19, [R1+0x11c] ;  /* 0x00011c0001137983 */ /* 0x000ee40000300800 */
[----:B---3--:R-:W-:Y:S02]  /*12490*/  HMMA.16816.F32 R8, R4, R8, R16 ;  /* 0x000000080408723c */ /* 0x008fe40000001810 */
[----:B------:R-:W3:Y:S04]  /*124a0*/  LDL.LU R18, [R1+0x68] ;  /* 0x0000680001127983 */ /* 0x000ee80000300800 */
[----:B------:R-:W3:Y:S04]  /*124b0*/  LDL.LU R19, [R1+0x6c] ;  /* 0x00006c0001137983 */ /* 0x000ee80000300800 */
[----:B---3--:R-:W-:Y:S09]  /*124c0*/  STL.64 [R1+0x2430], R18 ;  /* 0x0024301201007387 */ /* 0x008ff20000100a00 */
[----:B------:R4:W-:Y:S04]  /*124d0*/  STL.64 [R1+0x2410], R10 ;  /* 0x0024100a01007387 */ /* 0x0009e80000100a00 */
[----:B------:R0:W-:Y:S01]  /*124e0*/  STL.64 [R1+0x2408], R8 ;  /* 0x0024080801007387 */ /* 0x0001e20000100a00 */
[----:B----4-:R-:W-:-:S03]  /*124f0*/  IMAD.MOV.U32 R10, RZ, RZ, R25 ;  /* 0x000000ffff0a7224 */ /* 0x010fc600078e0019 */
[----:B------:R-:W3:Y:S01]  /*12500*/  LDL.LU R25, [R1+0x2590] ;  /* 0x0025900001197983 */ /* 0x000ee20000300800 */
[----:B--2---:R-:W-:-:S03]  /*12510*/  IMAD.MOV.U32 R11, RZ, RZ, R26 ;  /* 0x000000ffff0b7224 */ /* 0x004fc600078e001a */
[----:B------:R-:W2:Y:S04]  /*12520*/  LDL.LU R26, [R1+0x258c] ;  /* 0x00258c00011a7983 */ /* 0x000ea80000300800 */
[----:B------:R-:W4:Y:S04]  /*12530*/  LDL.LU R18, [R1+0x188] ;  /* 0x0001880001127983 */ /* 0x000f280000300800 */
[----:B------:R-:W4:Y:S01]  /*12540*/  LDL.LU R19, [R1+0x18c] ;  /* 0x00018c0001137983 */ /* 0x000f220000300800 */
[----:B0-----:R-:W-:Y:S01]  /*12550*/  MOV R8, R27 ;  /* 0x0000001b00087202 */ /* 0x001fe20000000f00 */
[----:B------:R-:W-:-:S02]  /*12560*/  IMAD.MOV.U32 R9, RZ, RZ, R20 ;  /* 0x000000ffff097224 */ /* 0x000fc400078e0014 */
[----:B----4-:R-:W-:Y:S04]  /*12570*/  STL.64 [R1+0x2448], R18 ;  /* 0x0024481201007387 */ /* 0x010fe80000100a00 */
[----:B------:R0:W-:Y:S04]  /*12580*/  STL.64 [R1+0x2428], R10 ;  /* 0x0024280a01007387 */ /* 0x0001e80000100a00 */
[----:B------:R-:W4:Y:S04]  /*12590*/  LDL.LU R27, [R1+0x2588] ;  /* 0x00258800011b7983 */ /* 0x000f280000300800 */
[----:B------:R-:W5:Y:S01]  /*125a0*/  LDL.LU R20, [R1+0x2584] ;  /* 0x0025840001147983 */ /* 0x000f620000300800 */
[----:B0-----:R-:W-:-:S03]  /*125b0*/  IMAD.MOV.U32 R10, RZ, RZ, R21 ;  /* 0x000000ffff0a7224 */ /* 0x001fc600078e0015 */
[----:B------:R-:W2:Y:S04]  /*125c0*/  LDL.LU R21, [R1+0x2580] ;  /* 0x0025800001157983 */ /* 0x000ea80000300800 */
[----:B------:R-:W2:Y:S04]  /*125d0*/  LDL.LU R18, [R1+0x1b8] ;  /* 0x0001b80001127983 */ /* 0x000ea80000300800 */
[----:B------:R-:W2:Y:S01]  /*125e0*/  LDL.LU R19, [R1+0x1bc] ;  /* 0x0001bc0001137983 */ /* 0x000ea20000300800 */
[----:B------:R-:W-:-:S03]  /*125f0*/  MOV R11, R28 ;  /* 0x0000001c000b7202 */ /* 0x000fc60000000f00 */
[----:B--2---:R-:W-:Y:S04]  /*12600*/  STL.64 [R1+0x2460], R18 ;  /* 0x0024601201007387 */ /* 0x004fe80000100a00 */
[----:B------:R0:W-:Y:S04]  /*12610*/  STL.64 [R1+0x2440], R10 ;  /* 0x0024400a01007387 */ /* 0x0001e80000100a00 */
[----:B------:R1:W-:Y:S01]  /*12620*/  STL.64 [R1+0x2438], R8 ;  /* 0x0024380801007387 */ /* 0x0003e20000100a00 */
[----:B0-----:R-:W-:Y:S01]  /*12630*/  MOV R10, R29 ;  /* 0x0000001d000a7202 */ /* 0x001fe20000000f00 */
[----:B------:R-:W-:-:S02]  /*12640*/  IMAD.MOV.U32 R11, RZ, RZ, R0 ;  /* 0x000000ffff0b7224 */ /* 0x000fc400078e0000 */
[----:B-1----:R-:W-:Y:S02]  /*12650*/  IMAD.MOV.U32 R8, RZ, RZ, R22 ;  /* 0x000000ffff087224 */ /* 0x002fe400078e0016 */
[----:B------:R-:W2:Y:S01]  /*12660*/  LDL.LU R22, [R1+0x257c] ;  /* 0x00257c0001167983 */ /* 0x000ea20000300800 */
[----:B------:R-:W-:-:S03]  /*12670*/  IMAD.MOV.U32 R9, RZ, RZ, R23 ;  /* 0x000000ffff097224 */ /* 0x000fc600078e0017 */
[----:B------:R-:W2:Y:S04]  /*12680*/  LDL.LU R23, [R1+0x2578] ;  /* 0x0025780001177983 */ /* 0x000ea80000300800 */
[----:B------:R-:W2:Y:S04]  /*12690*/  LDL.LU R29, [R1+0x2574] ;  /* 0x00257400011d7983 */ /* 0x000ea80000300800 */
[----:B------:R-:W2:Y:S04]  /*126a0*/  LDL.LU R0, [R1+0x2570] ;  /* 0x0025700001007983 */ /* 0x000ea80000300800 */
[----:B------:R-:W2:Y:S04]  /*126b0*/  LDL.LU R18, [R1+0x1a8] ;  /* 0x0001a80001127983 */ /* 0x000ea80000300800 */
[----:B------:R-:W2:Y:S04]  /*126c0*/  LDL.LU R19, [R1+0x1ac] ;  /* 0x0001ac0001137983 */ /* 0x000ea80000300800 */
[----:B--2---:R0:W-:Y:S04]  /*126d0*/  STL.64 [R1+0x2478], R18 ;  /* 0x0024781201007387 */ /* 0x0041e80000100a00 */
[----:B------:R3:W-:Y:S04]  /*126e0*/  STL.64 [R1+0x2458], R10 ;  /* 0x0024580a01007387 */ /* 0x0007e80000100a00 */
[----:B------:R-:W-:Y:S04]  /*126f0*/  STL.64 [R1+0x2450], R8 ;  /* 0x0024500801007387 */ /* 0x000fe80000100a00 */
[----:B0-----:R-:W2:Y:S04]  /*12700*/  LDL.LU R18, [R1+0x198] ;  /* 0x0001980001127983 */ /* 0x001ea80000300800 */
[----:B------:R-:W2:Y:S01]  /*12710*/  LDL.LU R19, [R1+0x19c] ;  /* 0x00019c0001137983 */ /* 0x000ea20000300800 */
[----:B---3--:R-:W-:-:S03]  /*12720*/  IMAD.MOV.U32 R10, RZ, RZ, R25 ;  /* 0x000000ffff0a7224 */ /* 0x008fc600078e0019 */
[----:B--2---:R0:W-:Y:S04]  /*12730*/  STL.64 [R1+0x2490], R18 ;  /* 0x0024901201007387 */ /* 0x0041e80000100a00 */
[----:B0-----:R-:W2:Y:S04]  /*12740*/  LDL.LU R18, [R1+0x178] ;  /* 0x0001780001127983 */ /* 0x001ea80000300800 */
[----:B------:R-:W2:Y:S01]  /*12750*/  LDL.LU R19, [R1+0x17c] ;  /* 0x00017c0001137983 */ /* 0x000ea20000300800 */
[----:B------:R-:W-:Y:S01]  /*12760*/  IMAD.MOV.U32 R11, RZ, RZ, R24 ;  /* 0x000000ffff0b7224 */ /* 0x000fe200078e0018 */
[----:B------:R-:W-:Y:S01]  /*12770*/  MOV R9, R26 ;  /* 0x0000001a00097202 */ /* 0x000fe20000000f00 */
[----:B----4-:R-:W-:Y:S01]  /*12780*/  IMAD.MOV.U32 R8, RZ, RZ, R27 ;  /* 0x000000ffff087224 */ /* 0x010fe200078e001b */
[----:B--2---:R0:W-:Y:S04]  /*12790*/  STL.64 [R1+0x24a8], R18 ;  /* 0x0024a81201007387 */ /* 0x0041e80000100a00 */
[----:B------:R1:W-:Y:S04]  /*127a0*/  STL.64 [R1+0x2470], R10 ;  /* 0x0024700a01007387 */ /* 0x0003e80000100a00 */
[----:B------:R2:W-:Y:S04]  /*127b0*/  STL.64 [R1+0x2468], R8 ;  /* 0x0024680801007387 */ /* 0x0005e80000100a00 */
[----:B0-----:R-:W3:Y:S04]  /*127c0*/  LDL.LU R18, [R1+0x148] ;  /* 0x0001480001127983 */ /* 0x001ee80000300800 */
[----:B------:R-:W3:Y:S01]  /*127d0*/  LDL.LU R19, [R1+0x14c] ;  /* 0x00014c0001137983 */ /* 0x000ee20000300800 */
[----:B-1----:R-:W-:Y:S01]  /*127e0*/  IMAD.MOV.U32 R10, RZ, RZ, R21 ;  /* 0x000000ffff0a7224 */ /* 0x002fe200078e0015 */
[----:B-----5:R-:W-:-:S02]  /*127f0*/  MOV R11, R20 ;  /* 0x00000014000b7202 */ /* 0x020fc40000000f00 */
[----:B--2---:R-:W-:Y:S01]  /*12800*/  MOV R8, R23 ;  /* 0x0000001700087202 */ /* 0x004fe20000000f00 */
[----:B------:R-:W-:Y:S01]  /*12810*/  IMAD.MOV.U32 R9, RZ, RZ, R22 ;  /* 0x000000ffff097224 */ /* 0x000fe200078e0016 */
[----:B---3--:R-:W-:Y:S04]  /*12820*/  STL.64 [R1+0x24c0], R18 ;  /* 0x0024c01201007387 */ /* 0x008fe80000100a00 */
[----:B------:R0:W-:Y:S04]  /*12830*/  STL.64 [R1+0x2488], R10 ;  /* 0x0024880a01007387 */ /* 0x0001e80000100a00 */
[----:B------:R1:W-:Y:S01]  /*12840*/  STL.64 [R1+0x2480], R8 ;  /* 0x0024800801007387 */ /* 0x0003e20000100a00 */
[----:B0-----:R-:W-:-:S02]  /*12850*/  IMAD.MOV.U32 R10, RZ, RZ, R0 ;  /* 0x000000ffff0a7224 */ /* 0x001fc400078e0000 */
[----:B------:R-:W-:Y:S01]  /*12860*/  IMAD.MOV.U32 R11, RZ, RZ, R29 ;  /* 0x000000ffff0b7224 */ /* 0x000fe200078e001d */
[----:B-1----:R-:W2:Y:S04]  /*12870*/  LDL.LU R8, [R1+0x80] ;  /* 0x0000800001087983 */ /* 0x002ea80000300800 */
        /* <DEDUP_REMOVED lines=25> */
[----:B-----5:R0:W-:Y:S04]  /*12a10*/  STL.64 [R1+0x2508], R18 ;  /* 0x0025081201007387 */ /* 0x0201e80000100a00 */
[----:B0-----:R-:W5:Y:S04]  /*12a20*/  LDL.LU R18, [R1+0x288] ;  /* 0x0002880001127983 */ /* 0x001f680000300800 */
[----:B------:R-:W5:Y:S04]  /*12a30*/  LDL.LU R19, [R1+0x28c] ;  /* 0x00028c0001137983 */ /* 0x000f680000300800 */
[----:B-----5:R-:W-:Y:S04]  /*12a40*/  STL.64 [R1+0x2520], R18 ;  /* 0x0025201201007387 */ /* 0x020fe80000100a00 */
[----:B------:R4:W-:Y:S04]  /*12a50*/  STL.64 [R1+0x24d0], R10 ;  /* 0x0024d00a01007387 */ /* 0x0009e80000100a00 */
[----:B--2---:R0:W-:Y:S01]  /*12a60*/  STL.64 [R1+0x24c8], R8 ;  /* 0x0024c80801007387 */ /* 0x0041e20000100a00 */
        /* <DEDUP_REMOVED lines=18> */
[----:B------:R-:W2:Y:S04]  /*12b90*/  LDL.LU R24, [R1+0x100] ;  /* 0x0001000001187983 */ /* 0x000ea80000300800 */
[----:B------:R-:W2:Y:S04]  /*12ba0*/  LDL.LU R25, [R1+0x104] ;  /* 0x0001040001197983 */ /* 0x000ea80000300800 */
[----:B0-----:R-:W2:Y:S04]  /*12bb0*/  LDL.LU R26, [R1+0x108] ;  /* 0x00010800011a7983 */ /* 0x001ea80000300800 */
[----:B------:R-:W2:Y:S04]  /*12bc0*/  LDL.LU R27, [R1+0x10c] ;  /* 0x00010c00011b7983 */ /* 0x000ea80000300800 */
[----:B------:R-:W2:Y:S04]  /*12bd0*/  LDL.LU R16, [R1+0x160] ;  /* 0x0001600001107983 */ /* 0x000ea80000300800 */
[----:B------:R-:W2:Y:S04]  /*12be0*/  LDL.LU R17, [R1+0x164] ;  /* 0x0001640001117983 */ /* 0x000ea80000300800 */
[----:B------:R-:W2:Y:S04]  /*12bf0*/  LDL.LU R18, [R1+0x168] ;  /* 0x0001680001127983 */ /* 0x000ea80000300800 */
[----:B------:R-:W2:Y:S04]  /*12c00*/  LDL.LU R19, [R1+0x16c] ;  /* 0x00016c0001137983 */ /* 0x000ea80000300800 */
[----:B-----5:R-:W-:Y:S04]  /*12c10*/  STL.64 [R1+0x2500], R10 ;  /* 0x0025000a01007387 */ /* 0x020fe80000100a00 */
[----:B------:R0:W-:Y:S04]  /*12c20*/  STL.64 [R1+0x24f8], R8 ;  /* 0x0024f80801007387 */ /* 0x0001e80000100a00 */
[----:B0-----:R-:W5:Y:S04]  /*12c30*/  LDL.LU R8, [R1+0xe0] ;  /* 0x0000e00001087983 */ /* 0x001f680000300800 */
[----:B------:R-:W5:Y:S01]  /*12c40*/  LDL.LU R9, [R1+0xe4] ;  /* 0x0000e40001097983 */ /* 0x000f620000300800 */
[----:B----4-:R-:W-:-:S02]  /*12c50*/  IMAD.MOV.U32 R10, RZ, RZ, R29 ;  /* 0x000000ffff0a7224 */ /* 0x010fc400078e001d */
[----:B---3--:R-:W-:Y:S01]  /*12c60*/  IMAD.MOV.U32 R11, RZ, RZ, R0 ;  /* 0x000000ffff0b7224 */ /* 0x008fe200078e0000 */
[----:B------:R-:W3:Y:S04]  /*12c70*/  LDL.LU R29, [R1+0x2554] ;  /* 0x00255400011d7983 */ /* 0x000ee80000300800 */
[----:B------:R-:W4:Y:S04]  /*12c80*/  LDL.LU R0, [R1+0x2550] ;  /* 0x0025500001007983 */ /* 0x000f280000300800 */
[----:B------:R-:W-:Y:S04]  /*12c90*/  STL.64 [R1+0x2518], R10 ;  /* 0x0025180a01007387 */ /* 0x000fe80000100a00 */
[----:B-----5:R0:W-:Y:S04]  /*12ca0*/  STL.64 [R1+0x2510], R8 ;  /* 0x0025100801007387 */ /* 0x0201e80000100a00 */
[----:B0-----:R-:W5:Y:S04]  /*12cb0*/  LDL.LU R8, [R1+0xf0] ;  /* 0x0000f00001087983 */ /* 0x001f680000300800 */
[----:B------:R-:W5:Y:S04]  /*12cc0*/  LDL.LU R9, [R1+0xf4] ;  /* 0x0000f40001097983 */ /* 0x000f680000300800 */
[----:B------:R-:W2:Y:S01]  /*12cd0*/  LDL.LU R10, [R1+0xf8] ;  /* 0x0000f800010a7983 */ /* 0x000ea20000300800 */
[----:B---3--:R-:W-:-:S03]  /*12ce0*/  MOV R11, R29 ;  /* 0x0000001d000b7202 */ /* 0x008fc60000000f00 */
[----:B------:R-:W3:Y:S04]  /*12cf0*/  LDL.LU R29, [R1+0x254c] ;  /* 0x00254c00011d7983 */ /* 0x000ee80000300800 */
[----:B--2---:R4:W-:Y:S04]  /*12d00*/  STL.64 [R1+0x2530], R10 ;  /* 0x0025300a01007387 */ /* 0x0049e80000100a00 */
[----:B-----5:R0:W-:Y:S01]  /*12d10*/  STL.64 [R1+0x2528], R8 ;  /* 0x0025280801007387 */ /* 0x0201e20000100a00 */
[----:B------:R-:W-:Y:S03]  /*12d20*/  HMMA.16816.F32 R4, R4, R12, R24 ;  /* 0x0000000c0404723c */ /* 0x000fe60000001818 */
[----:B---3--:R-:W-:Y:S01]  /*12d30*/  LDSM.16.MT88.4 R20, [R29+0x12000] ;  /* 0x012000001d14783b */ /* 0x008fe20000004200 */
[----:B----4-:R-:W-:-:S03]  /*12d40*/  IMAD.MOV.U32 R10, RZ, RZ, R0 ;  /* 0x000000ffff0a7224 */ /* 0x010fc600078e0000 */
[----:B------:R-:W-:Y:S04]  /*12d50*/  LDSM.16.MT88.4 R12, [R29+0x14000] ;  /* 0x014000001d0c783b */ /* 0x000fe80000004200 */
[----:B0-----:R-:W2:Y:S04]  /*12d60*/  LDL.LU R8, [R1+0x150] ;  /* 0x0001500001087983 */ /* 0x001ea80000300800 */
[----:B------:R-:W2:Y:S04]  /*12d70*/  LDL.LU R9, [R1+0x154] ;  /* 0x0001540001097983 */ /* 0x000ea80000300800 */
[----:B------:R-:W3:Y:S04]  /*12d80*/  LDL.LU R0, [R1+0x2548] ;  /* 0x0025480001007983 */ /* 0x000ee80000300800 */
[----:B------:R-:W2:Y:S04]  /*12d90*/  LDL.LU R11, [R1+0x15c] ;  /* 0x00015c00010b7983 */ /* 0x000ea80000300800 */
[----:B------:R0:W-:Y:S04]  /*12da0*/  STL.64 [R1+0x2400], R6 ;  /* 0x0024000601007387 */ /* 0x0001e80000100a00 */
[----:B------:R-:W-:Y:S04]  /*12db0*/  STL.64 [R1+0x23f8], R4 ;  /* 0x0023f80401007387 */ /* 0x000fe80000100a00 */
[----:B------:R-:W-:Y:S01]  /*12dc0*/  STL [R1+0x23e0], R29 ;  /* 0x0023e01d01007387 */ /* 0x000fe20000100800 */
[----:B0-----:R-:W-:Y:S01]  /*12dd0*/  IMAD.MOV.U32 R6, RZ, RZ, R3 ;  /* 0x000000ffff067224 */ /* 0x001fe200078e0003 */
[----:B------:R-:W-:-:S02]  /*12de0*/  MOV R7, R2 ;  /* 0x0000000200077202 */ /* 0x000fc40000000f00 */
[----:B---3--:R-:W0:Y:S02]  /*12df0*/  LDSM.16.M88.4 R24, [R0+UR7+0x20100] ;  /* 0x020100070018783b */ /* 0x008e240008000200 */
[----:B0-----:R-:W-:Y:S01]  /*12e00*/  MOV R3, R26 ;  /* 0x0000001a00037202 */ /* 0x001fe20000000f00 */
[----:B------:R-:W-:Y:S02]  /*12e10*/  IMAD.MOV.U32 R2, RZ, RZ, R27 ;  /* 0x000000ffff027224 */ /* 0x000fe400078e001b */
[----:B------:R-:W3:Y:S01]  /*12e20*/  LDL.LU.64 R26, [R1+0x2540] ;  /* 0x00254000011a7983 */ /* 0x000ee20000300a00 */
[----:B------:R-:W-:Y:S02]  /*12e30*/  IMAD.MOV.U32 R5, RZ, RZ, R24 ;  /* 0x000000ffff057224 */ /* 0x000fe400078e0018 */
[----:B------:R-:W-:Y:S01]  /*12e40*/  IMAD.MOV.U32 R4, RZ, RZ, R25 ;  /* 0x000000ffff047224 */ /* 0x000fe200078e0019 */
[----:B------:R-:W-:Y:S04]  /*12e50*/  STL [R1+0x2374], R3 ;  /* 0x0023740301007387 */ /* 0x000fe80000100800 */
[----:B------:R-:W-:Y:S01]  /*12e60*/  STL [R1+0x2370], R2 ;  /* 0x0023700201007387 */ /* 0x000fe20000100800 */
[C---:B---3--:R-:W-:Y:S03]  /*12e70*/  HMMA.16816.F32 R24, R20.reuse, R26, R16 ;  /* 0x0000001a1418723c */ /* 0x048fe60000001810 */
[----:B------:R-:W2:Y:S05]  /*12e80*/  LDL.LU.64 R18, [R1+0x2538] ;  /* 0x0025380001127983 */ /* 0x000eaa0000300a00 */
        /* <DEDUP_REMOVED lines=28> */
[----:B------:R-:W-:-:S03]  /*13050*/  IMAD.MOV.U32 R29, RZ, RZ, R18 ;  /* 0x000000ffff1d7224 */ /* 0x000fc600078e0012 */
        /* <DEDUP_REMOVED lines=50> */
[----:B0-----:R-:W-:Y:S01]  /*13380*/  MOV R16, R5 ;  /* 0x0000000500107202 */ /* 0x001fe20000000f00 */
[----:B------:R-:W-:Y:S01]  /*13390*/  IMAD.MOV.U32 R17, RZ, RZ, R4 ;  /* 0x000000ffff117224 */ /* 0x000fe200078e0004 */
[----:B--2---:R-:W-:Y:S01]  /*133a0*/  HMMA.16816.F32 R8, R20, R6, R8 ;  /* 0x000000061408723c */ /* 0x004fe20000001808 */
[----:B------:R-:W2:Y:S04]  /*133b0*/  LDL.LU.64 R6, [R1+0x2400] ;  /* 0x0024000001067983 */ /* 0x000ea80000300a00 */
[----:B------:R-:W2:-:S14]  /*133c0*/  LDL.LU.64 R4, [R1+0x23f8] ;  /* 0x0023f80001047983 */ /* 0x000e9c0000300a00 */
[----:B------:R-:W-:Y:S04]  /*133d0*/  STL.64 [R1+0x80], R8 ;  /* 0x0000800801007387 */ /* 0x000fe80000100a00 */
[----:B------:R0:W-:Y:S04]  /*133e0*/  STL.64 [R1+0x88], R10 ;  /* 0x0000880a01007387 */ /* 0x0001e80000100a00 */
[----:B0-----:R-:W2:Y:S04]  /*133f0*/  LDL.LU R10, [R1+0x38] ;  /* 0x00003800010a7983 */ /* 0x001ea80000300800 */
[----:B------:R-:W2:Y:S01]  /*13400*/  LDL.LU R11, [R1+0x3c] ;  /* 0x00003c00010b7983 */ /* 0x000ea20000300800 */
[----:B------:R-:W-:Y:S03]  /*13410*/  HMMA.16816.F32 R16, R12, R16, R24 ;  /* 0x000000100c10723c */ /* 0x000fe60000001818 */
[----:B------:R-:W0:Y:S05]  /*13420*/  LDSM.16.M88.4 R24, [R0+UR7+0x22100] ;  /* 0x022100070018783b */ /* 0x000e2a0008000200 */
[----:B--2---:R-:W-:Y:S01]  /*13430*/  HMMA.16816.F32 R4, R20, R10, R4 ;  /* 0x0000000a1404723c */ /* 0x004fe20000001804 */
[----:B------:R-:W1:Y:S04]  /*13440*/  LDSM.16.M88.4 R20, [R0+UR7+0x21100] ;  /* 0x021100070014783b */ /* 0x000e680008000200 */
[----:B------:R-:W-:-:S14]  /*13450*/  LDSM.16.M88.4 R8, [R0+UR7+0x23100] ;  /* 0x023100070008783b */ /* 0x000fdc0008000200 */
[----:B------:R-:W-:Y:S01]  /*13460*/  IMAD.MOV.U32 R28, RZ, RZ, R7 ;  /* 0x000000ffff1c7224 */ /* 0x000fe200078e0007 */
[----:B------:R-:W-:Y:S01]  /*13470*/  MOV R2, R6 ;  /* 0x0000000600027202 */ /* 0x000fe20000000f00 */
[----:B------:R-:W-:Y:S01]  /*13480*/  IMAD.MOV.U32 R3, RZ, RZ, R5 ;  /* 0x000000ffff037224 */ /* 0x000fe200078e0005 */
[----:B------:R-:W-:Y:S04]  /*13490*/  STL [R1+0x30], R4 ;  /* 0x0000300401007387 */ /* 0x000fe80000100800 */
[----:B------:R-:W-:Y:S04]  /*134a0*/  STL [R1+0x2380], R28 ;  /* 0x0023801c01007387 */ /* 0x000fe80000100800 */
[----:B------:R-:W-:Y:S04]  /*134b0*/  STL [R1+0x237c], R2 ;  /* 0x00237c0201007387 */ /* 0x000fe80000100800 */
[----:B------:R-:W-:Y:S04]  /*134c0*/  STL [R1+0x2378], R3 ;  /* 0x0023780301007387 */ /* 0x000fe80000100800 */
[----:B------:R-:W-:Y:S04]  /*134d0*/  STL.64 [R1+0x23f0], R14 ;  /* 0x0023f00e01007387 */ /* 0x000fe80000100a00 */
[----:B------:R-:W-:Y:S04]  /*134e0*/  STL.64 [R1+0x23e8], R12 ;  /* 0x0023e80c01007387 */ /* 0x000fe80000100a00 */
[----:B------:R-:W2:Y:S04]  /*134f0*/  LDSM.16.M88.4 R12, [R0+UR7+0x24100] ;  /* 0x02410007000c783b */ /* 0x000ea80008000200 */
[----:B------:R0:W-:Y:S04]  /*13500*/  STL [R1+0x22a4], R16 ;  /* 0x0022a41001007387 */ /* 0x0001e80000100800 */
[----:B------:R3:W-:Y:S04]  /*13510*/  STL [R1+0x22a0], R17 ;  /* 0x0022a01101007387 */ /* 0x0007e80000100800 */
[----:B------:R-:W-:Y:S01]  /*13520*/  STL [R1+0x229c], R18 ;  /* 0x00229c1201007387 */ /* 0x000fe20000100800 */
[----:B0-----:R-:W-:Y:S01]  /*13530*/  IMAD.MOV.U32 R16, RZ, RZ, R26 ;  /* 0x000000ffff107224 */ /* 0x001fe200078e001a */
[----:B---3--:R-:W-:-:S02]  /*13540*/  MOV R17, R27 ;  /* 0x0000001b00117202 */ /* 0x008fc40000000f00 */
[----:B------:R-:W-:Y:S04]  /*13550*/  STL [R1+0x2298], R19 ;  /* 0x0022981301007387 */ /* 0x000fe80000100800 */
[----:B-1----:R-:W-:Y:S04]  /*13560*/  STL.64 [R1+0x28], R22 ;  /* 0x0000281601007387 */ /* 0x002fe80000100a00 */
[----:B------:R-:W-:Y:S04]  /*13570*/  STL [R1+0x22b4], R17 ;  /* 0x0022b41101007387 */ /* 0x000fe80000100800 */
[----:B------:R-:W-:Y:S04]  /*13580*/  STL [R1+0x22b0], R16 ;  /* 0x0022b01001007387 */ /* 0x000fe80000100800 */
[----:B------:R-:W0:Y:S01]  /*13590*/  LDSM.16.M88.4 R16, [R0+UR7+0x25100] ;  /* 0x025100070010783b */ /* 0x000e220008000200 */
[----:B--2---:R-:W-:-:S03]  /*135a0*/  IMAD.MOV.U32 R5, RZ, RZ, R12 ;  /* 0x000000ffff057224 */ /* 0x004fc600078e000c */
[----:B------:R-:W-:Y:S01]  /*135b0*/  STL.64 [R1+0x58], R14 ;  /* 0x0000580e01007387 */ /* 0x000fe20000100a00 */
[----:B------:R-:W-:-:S03]  /*135c0*/  IMAD.MOV.U32 R4, RZ, RZ, R13 ;  /* 0x000000ffff047224 */ /* 0x000fc600078e000d */
[----:B------:R-:W1:Y:S04]  /*135d0*/  LDSM.16.M88.4 R12, [R0+UR7+0x26100] ;  /* 0x02610007000c783b */ /* 0x000e680008000200 */
[----:B0-----:R-:W-:Y:S04]  /*135e0*/  STL.64 [R1+0x70], R16 ;  /* 0x0000701001007387 */ /* 0x001fe80000100a00 */
[----:B------:R0:W-:Y:S01]  /*135f0*/  STL.64 [R1+0x78], R18 ;  /* 0x0000781201007387 */ /* 0x0001e20000100a00 */
[----:B-1----:R-:W-:Y:S01]  /*13600*/  MOV R27, R12 ;  /* 0x0000000c001b7202 */ /* 0x002fe20000000f00 */
[----:B------:R-:W-:-:S05]  /*13610*/  IMAD.MOV.U32 R26, RZ, RZ, R13 ;  /* 0x000000ffff1a7224 */ /* 0x000fca00078e000d */
[----:B------:R-:W-:Y:S04]  /*13620*/  STL.64 [R1+0x23d8], R26 ;  /* 0x0023d81a01007387 */ /* 0x000fe80000100a00 */
[----:B------:R-:W-:Y:S04]  /*13630*/  STL.64 [R1+0x23d0], R24 ;  /* 0x0023d01801007387 */ /* 0x000fe80000100a00 */
[----:B------:R-:W-:Y:S04]  /*13640*/  STL.64 [R1+0x8], R10 ;  /* 0x0000080a01007387 */ /* 0x000fe80000100a00 */
[----:B------:R-:W-:Y:S04]  /*13650*/  STL.64 [R1+0x23c8], R8 ;  /* 0x0023c80801007387 */ /* 0x000fe80000100a00 */
[----:B------:R-:W1:Y:S01]  /*13660*/  LDSM.16.M88.4 R8, [R0+UR7+0x28100] ;  /* 0x028100070008783b */ /* 0x000e620008000200 */
[----:B0-----:R-:W-:Y:S01]  /*13670*/  IMAD.MOV.U32 R18, RZ, RZ, R14 ;  /* 0x000000ffff127224 */ /* 0x001fe200078e000e */
[----:B------:R-:W-:-:S02]  /*13680*/  MOV R19, R15 ;  /* 0x0000000f00137202 */ /* 0x000fc40000000f00 */
[----:B------:R-:W0:Y:S01]  /*13690*/  LDSM.16.M88.4 R12, [R0+UR7+0x27100] ;  /* 0x02710007000c783b */ /* 0x000e220008000200 */
[----:B-1----:R-:W-:Y:S01]  /*136a0*/  IMAD.MOV.U32 R2, RZ, RZ, R8 ;  /* 0x000000ffff027224 */ /* 0x002fe200078e0008 */
[----:B------:R-:W-:Y:S01]  /*136b0*/  MOV R17, R10 ;  /* 0x0000000a00117202 */ /* 0x000fe20000000f00 */
[----:B------:R-:W-:Y:S02]  /*136c0*/  IMAD.MOV.U32 R3, RZ, RZ, R9 ;  /* 0x000000ffff037224 */ /* 0x000fe400078e0009 */
[----:B------:R-:W-:Y:S02]  /*136d0*/  IMAD.MOV.U32 R16, RZ, RZ, R11 ;  /* 0x000000ffff107224 */ /* 0x000fe400078e000b */
[----:B------:R-:W1:Y:S04]  /*136e0*/  LDSM.16.M88.4 R8, [R0+UR7+0x29100] ;  /* 0x029100070008783b */ /* 0x000e680008000200 */
[----:B------:R-:W-:Y:S04]  /*136f0*/  STL [R1+0x22ac], R18 ;  /* 0x0022ac1201007387 */ /* 0x000fe80000100800 */
[----:B------:R-:W-:Y:S04]  /*13700*/  STL [R1+0x22a8], R19 ;  /* 0x0022a81301007387 */ /* 0x000fe80000100800 */
[----:B0-----:R-:W-:Y:S04]  /*13710*/  STL.64 [R1+0x160], R12 ;  /* 0x0001600c01007387 */ /* 0x001fe80000100a00 */
[----:B------:R-:W-:Y:S04]  /*13720*/  STL.64 [R1+0x168], R14 ;  /* 0x0001680e01007387 */ /* 0x000fe80000100a00 */
[----:B------:R-:W-:Y:S04]  /*13730*/  STL [R1+0x2390], R3 ;  /* 0x0023900301007387 */ /* 0x000fe80000100800 */
[----:B------:R-:W-:Y:S04]  /*13740*/  STL [R1+0x238c], R2 ;  /* 0x00238c0201007387 */ /* 0x000fe80000100800 */
[----:B------:R-:W-:Y:S04]  /*13750*/  STL [R1+0x2388], R16 ;  /* 0x0023881001007387 */ /* 0x000fe80000100800 */
[----:B------:R-:W-:Y:S04]  /*13760*/  STL [R1+0x2384], R17 ;  /* 0x0023841101007387 */ /* 0x000fe80000100800 */
[----:B------:R-:W-:Y:S04]  /*13770*/  LDSM.16.M88.4 R12, [R0+UR7+0x2e100] ;  /* 0x02e10007000c783b */ /* 0x000fe80008000200 */
[----:B-1----:R-:W-:Y:S01]  /*13780*/  STL [R1+0x180], R8 ;  /* 0x0001800801007387 */ /* 0x002fe20000100800 */
[----:B------:R-:W-:-:S03]  /*13790*/  IMAD.MOV.U32 R28, RZ, RZ, R9 ;  /* 0x000000ffff1c7224 */ /* 0x000fc600078e0009 */
[----:B------:R-:W-:Y:S04]  /*137a0*/  STL.64 [R1+0x188], R10 ;  /* 0x0001880a01007387 */ /* 0x000fe80000100a00 */
[----:B------:R-:W0:Y:S04]  /*137b0*/  LDSM.16.M88.4 R8, [R0+UR7+0x2a100] ;  /* 0x02a100070008783b */ /* 0x000e280008000200 */
[----:B------:R-:W-:Y:S01]  /*137c0*/  STL [R1+0x2394], R28 ;  /* 0x0023941c01007387 */ /* 0x000fe20000100800 */
[----:B0-----:R-:W-:-:S03]  /*137d0*/  MOV R16, R8 ;  /* 0x0000000800107202 */ /* 0x001fc60000000f00 */
[----:B------:R-:W-:Y:S01]  /*137e0*/  STL.64 [R1+0x198], R10 ;  /* 0x0001980a01007387 */ /* 0x000fe20000100a00 */
[----:B------:R-:W-:-:S03]  /*137f0*/  IMAD.MOV.U32 R17, RZ, RZ, R9 ;  /* 0x000000ffff117224 */ /* 0x000fc600078e0009 */
[----:B------:R-:W0:Y:S04]  /*13800*/  LDSM.16.M88.4 R8, [R0+UR7+0x2b100] ;  /* 0x02b100070008783b */ /* 0x000e280008000200 */
[----:B------:R-:W-:Y:S04]  /*13810*/  STL [R1+0x239c], R17 ;  /* 0x00239c1101007387 */ /* 0x000fe80000100800 */
[----:B------:R-:W-:Y:S01]  /*13820*/  STL [R1+0x2398], R16 ;  /* 0x0023981001007387 */ /* 0x000fe20000100800 */
[----:B0-----:R-:W-:-:S03]  /*13830*/  IMAD.MOV.U32 R3, RZ, RZ, R8 ;  /* 0x000000ffff037224 */ /* 0x001fc600078e0008 */
[----:B------:R-:W-:Y:S01]  /*13840*/  STL.64 [R1+0x1a8], R10 ;  /* 0x0001a80a01007387 */ /* 0x000fe20000100a00 */
[----:B------:R-:W-:-:S03]  /*13850*/  MOV R2, R9 ;  /* 0x0000000900027202 */ /* 0x000fc60000000f00 */
[----:B------:R-:W0:Y:S04]  /*13860*/  LDSM.16.M88.4 R8, [R0+UR7+0x2c100] ;  /* 0x02c100070008783b */ /* 0x000e280008000200 */
[----:B------:R1:W-:Y:S01]  /*13870*/  STL [R1+0x23a0], R3 ;  /* 0x0023a00301007387 */ /* 0x0003e20000100800 */
[----:B0-----:R-:W-:-:S03]  /*13880*/  IMAD.MOV.U32 R16, RZ, RZ, R8 ;  /* 0x000000ffff107224 */ /* 0x001fc600078e0008 */
[----:B------:R-:W-:Y:S01]  /*13890*/  STL.64 [R1+0x1b8], R10 ;  /* 0x0001b80a01007387 */ /* 0x000fe20000100a00 */
[----:B------:R-:W-:-:S03]  /*138a0*/  IMAD.MOV.U32 R28, RZ, RZ, R9 ;  /* 0x000000ffff1c7224 */ /* 0x000fc600078e0009 */
[----:B------:R-:W0:Y:S04]  /*138b0*/  LDSM.16.M88.4 R8, [R0+UR7+0x2d100] ;  /* 0x02d100070008783b */ /* 0x000e280008000200 */
[----:B------:R-:W2:Y:S04]  /*138c0*/  LDL.LU R24, [R1+0x200] ;  /* 0x0002000001187983 */ /* 0x000ea80000300800 */
[----:B------:R-:W2:Y:S04]  /*138d0*/  LDL.LU R25, [R1+0x204] ;  /* 0x0002040001197983 */ /* 0x000ea80000300800 */
[----:B------:R-:W2:Y:S04]  /*138e0*/  LDL.LU R26, [R1+0x208] ;  /* 0x00020800011a7983 */ /* 0x000ea80000300800 */
[----:B------:R-:W2:Y:S01]  /*138f0*/  LDL.LU R27, [R1+0x20c] ;  /* 0x00020c00011b7983 */ /* 0x000ea20000300800 */
[----:B------:R-:W-:Y:S01]  /*13900*/  MOV R17, R13 ;  /* 0x0000000d00117202 */ /* 0x000fe20000000f00 */
[----:B-1----:R-:W-:Y:S01]  /*13910*/  IMAD.MOV.U32 R3, RZ, RZ, R12 ;  /* 0x000000ffff037224 */ /* 0x002fe200078e000c */
[----:B0-----:R-:W-:Y:S01]  /*13920*/  MOV R19, R8 ;  /* 0x0000000800137202 */ /* 0x001fe20000000f00 */
[----:B------:R0:W-:Y:S01]  /*13930*/  STL.64 [R1+0x1d8], R10 ;  /* 0x0001d80a01007387 */ /* 0x0001e20000100a00 */
[----:B------:R-:W-:-:S03]  /*13940*/  IMAD.MOV.U32 R18, RZ, RZ, R9 ;  /* 0x000000ffff127224 */ /* 0x000fc600078e0009 */
[----:B------:R-:W3:Y:S04]  /*13950*/  LDL.LU R8, [R1+0x1f0] ;  /* 0x0001f00001087983 */ /* 0x000ee80000300800 */
[----:B------:R-:W3:Y:S04]  /*13960*/  LDL.LU R9, [R1+0x1f4] ;  /* 0x0001f40001097983 */ /* 0x000ee80000300800 */
[----:B0-----:R-:W3:Y:S04]  /*13970*/  LDL.LU R10, [R1+0x1f8] ;  /* 0x0001f800010a7983 */ /* 0x001ee80000300800 */
[----:B------:R-:W3:Y:S04]  /*13980*/  LDL.LU R11, [R1+0x1fc] ;  /* 0x0001fc00010b7983 */ /* 0x000ee80000300800 */
[----:B------:R0:W-:Y:S04]  /*13990*/  STL.64 [R1+0x1e8], R14 ;  /* 0x0001e80e01007387 */ /* 0x0001e80000100a00 */
[----:B0-----:R-:W2:Y:S04]  /*139a0*/  LDL.LU.64 R14, [R1+0x23f0] ;  /* 0x0023f000010e7983 */ /* 0x001ea80000300a00 */
[----:B------:R-:W2:Y:S04]  /*139b0*/  LDL.LU.64 R12, [R1+0x23e8] ;  /* 0x0023e800010c7983 */ /* 0x000ea80000300a00 */
[----:B------:R0:W-:Y:S04]  /*139c0*/  STL.64 [R1+0x23b0], R18 ;  /* 0x0023b01201007387 */ /* 0x0001e80000100a00 */
[----:B------:R1:W-:Y:S01]  /*139d0*/  STL.64 [R1+0x23a8], R16 ;  /* 0x0023a81001007387 */ /* 0x0003e20000100a00 */
[----:B0-----:R-:W-:-:S03]  /*139e0*/  IMAD.MOV.U32 R18, RZ, RZ, R29 ;  /* 0x000000ffff127224 */ /* 0x001fc600078e001d */
[----:B-1----:R-:W4:Y:S04]  /*139f0*/  LDL.LU R16, [R1+0x120] ;  /* 0x0001200001107983 */ /* 0x002f280000300800 */
[----:B------:R-:W4:Y:S04]  /*13a00*/  LDL.LU R17, [R1+0x124] ;  /* 0x0001240001117983 */ /* 0x000f280000300800 */
[----:B------:R-:W5:Y:S04]  /*13a10*/  LDL.LU R29, [R1+0x23e0] ;  /* 0x0023e000011d7983 */ /* 0x000f680000300800 */
[----:B------:R-:W2:Y:S04]  /*13a20*/  LDL.LU R19, [R1+0x12c] ;  /* 0x00012c0001137983 */ /* 0x000ea80000300800 */
[----:B--2---:R-:W-:Y:S04]  /*13a30*/  STL.64 [R1+0x23c0], R18 ;  /* 0x0023c01201007387 */ /* 0x004fe80000100a00 */
[----:B----4-:R0:W-:Y:S02]  /*13a40*/  STL.64 [R1+0x23b8], R16 ;  /* 0x0023b81001007387 */ /* 0x0101e40000100a00 */
[----:B0-----:R-:W-:Y:S01]  /*13a50*/  IMAD.MOV.U32 R16, RZ, RZ, R5 ;  /* 0x000000ffff107224 */ /* 0x001fe200078e0005 */
[----:B------:R-:W-:-:S02]  /*13a60*/  MOV R17, R4 ;  /* 0x0000000400117202 */ /* 0x000fc40000000f00 */
[----:B------:R-:W0:Y:S02]  /*13a70*/  LDSM.16.M88.4 R4, [R0+UR7+0x2f100] ;  /* 0x02f100070004783b */ /* 0x000e240008000200 */
[----:B0-----:R-:W-:Y:S02]  /*13a80*/  IMAD.MOV.U32 R19, RZ, RZ, R4 ;  /* 0x000000ffff137224 */ /* 0x001fe400078e0004 */
[----:B------:R-:W-:Y:S01]  /*13a90*/  STL.64 [R1+0x218], R6 ;  /* 0x0002180601007387 */ /* 0x000fe20000100a00 */
[----:B------:R-:W-:-:S03]  /*13aa0*/  IMAD.MOV.U32 R18, RZ, RZ, R5 ;  /* 0x000000ffff127224 */ /* 0x000fc600078e0005 */
[----:B-----5:R-:W0:Y:S04]  /*13ab0*/  LDSM.16.MT88.4 R4, [R29+0x16000] ;  /* 0x016000001d04783b */ /* 0x020e280000004200 */
[----:B------:R-:W-:Y:S01]  /*13ac0*/  STL [R1+0x2088], R0 ;  /* 0x0020880001007387 */ /* 0x000fe20000100800 */
[----:B------:R-:W-:Y:S03]  /*13ad0*/  HMMA.16816.F32 R20, R12, R20, R24 ;  /* 0x000000140c14723c */ /* 0x000fe60000001818 */
[----:B0-----:R-:W-:Y:S04]  /*13ae0*/  STL.64 [R1+0x22c0], R6 ;  /* 0x0022c00601007387 */ /* 0x001fe80000100a00 */
[----:B------:R0:W-:Y:S04]  /*13af0*/  STL.64 [R1+0x22b8], R4 ;  /* 0x0022b80401007387 */ /* 0x0001e80000100a00 */
[----:B0-----:R-:W2:Y:S04]  /*13b00*/  LDL.LU R4, [R1+0x1c0] ;  /* 0x0001c00001047983 */ /* 0x001ea80000300800 */
[----:B------:R-:W2:Y:S04]  /*13b10*/  LDL.LU R5, [R1+0x1c4] ;  /* 0x0001c40001057983 */ /* 0x000ea80000300800 */
[----:B------:R-:W2:Y:S04]  /*13b20*/  LDL.LU R6, [R1+0x1c8] ;  /* 0x0001c80001067983 */ /* 0x000ea80000300800 */
[----:B------:R-:W2:Y:S04]  /*13b30*/  LDL.LU R7, [R1+0x1cc] ;  /* 0x0001cc0001077983 */ /* 0x000ea80000300800 */
[----:B------:R-:W-:Y:S04]  /*13b40*/  STL [R1+0x222c], R29 ;  /* 0x00222c1d01007387 */ /* 0x000fe80000100800 */
[----:B------:R-:W4:Y:S04]  /*13b50*/  LDL.LU.64 R26, [R1+0x23d8] ;  /* 0x0023d800011a7983 */ /* 0x000f280000300a00 */
[----:B------:R-:W3:Y:S04]  /*13b60*/  LDL.LU.64 R24, [R1+0x23d0] ;  /* 0x0023d00001187983 */ /* 0x000ee80000300a00 */
[----:B------:R4:W-:Y:S04]  /*13b70*/  STL [R1+0x227c], R20 ;  /* 0x00227c1401007387 */ /* 0x0009e80000100800 */
[----:B------:R0:W-:Y:S04]  /*13b80*/  STL [R1+0x2278], R21 ;  /* 0x0022781501007387 */ /* 0x0001e80000100800 */
[----:B------:R-:W-:Y:S04]  /*13b90*/  STL [R1+0x2274], R22 ;  /* 0x0022741601007387 */ /* 0x000fe80000100800 */
[----:B------:R-:W-:Y:S01]  /*13ba0*/  STL [R1+0x2270], R23 ;  /* 0x0022701701007387 */ /* 0x000fe20000100800 */
[----:B----4-:R-:W-:Y:S01]  /*13bb0*/  MOV R20, R27 ;  /* 0x0000001b00147202 */ /* 0x010fe20000000f00 */
[----:B0-----:R-:W-:-:S02]  /*13bc0*/  IMAD.MOV.U32 R21, RZ, RZ, R26 ;  /* 0x000000ffff157224 */ /* 0x001fc400078e001a */
[----:B---3--:R-:W-:Y:S01]  /*13bd0*/  HMMA.16816.F32 R24, R12, R24, R8 ;  /* 0x000000180c18723c */ /* 0x008fe20000001808 */
[----:B------:R-:W2:-:S15]  /*13be0*/  LDL.LU.64 R8, [R1+0x23c8] ;  /* 0x0023c80001087983 */ /* 0x000e9e0000300a00 */
[----:B------:R-:W-:-:S03]  /*13bf0*/  NOP ;  /* 0x0000000000007918 */ /* 0x000fc60000000000 */
[----:B------:R-:W-:Y:S04]  /*13c00*/  STL.64 [R1+0x2268], R26 ;  /* 0x0022681a01007387 */ /* 0x000fe80000100a00 */
[----:B------:R0:W-:Y:S04]  /*13c10*/  STL.64 [R1+0x2260], R24 ;  /* 0x0022601801007387 */ /* 0x0001e80000100a00 */
[----:B0-----:R-:W3:Y:S04]  /*13c20*/  LDL.LU R24, [R1+0x130] ;  /* 0x0001300001187983 */ /* 0x001ee80000300800 */
[----:B------:R-:W3:Y:S04]  /*13c30*/  LDL.LU R25, [R1+0x134] ;  /* 0x0001340001197983 */ /* 0x000ee80000300800 */
[----:B------:R-:W3:Y:S04]  /*13c40*/  LDL.LU R26, [R1+0x138] ;  /* 0x00013800011a7983 */ /* 0x000ee80000300800 */
[----:B------:R-:W3:Y:S01]  /*13c50*/  LDL.LU R27, [R1+0x13c] ;  /* 0x00013c00011b7983 */ /* 0x000ee20000300800 */
[----:B--2---:R-:W-:Y:S01]  /*13c60*/  HMMA.16816.F32 R8, R12, R8, R4 ;  /* 0x000000080c08723c */ /* 0x004fe20000001804 */
[----:B------:R-:W-:Y:S01]  /*13c70*/  IMAD.MOV.U32 R4, RZ, RZ, R19 ;  /* 0x000000ffff047224 */ /* 0x000fe200078e0013 */
[----:B------:R-:W-:-:S05]  /*13c80*/  MOV R5, R18 ;  /* 0x0000001200057202 */ /* 0x000fca0000000f00 */
[----:B------:R0:W-:Y:S04]  /*13c90*/  STL.64 [R1+0x22d8], R4 ;  /* 0x0022d80401007387 */ /* 0x0001e80000100a00 */
[----:B0-----:R-:W2:Y:S04]  /*13ca0*/  LDL.LU R4, [R1+0x70] ;  /* 0x0000700001047983 */ /* 0x001ea80000300800 */
[----:B------:R-:W2:Y:S04]  /*13cb0*/  LDL.LU R5, [R1+0x74] ;  /* 0x0000740001057983 */ /* 0x000ea80000300800 */
[----:B------:R-:W-:Y:S01]  /*13cc0*/  STL.64 [R1+0x2258], R10 ;  /* 0x0022580a01007387 */ /* 0x000fe20000100a00 */
[----:B---3--:R-:W-:Y:S03]  /*13cd0*/  HMMA.16816.F32 R16, R12, R16, R24 ;  /* 0x000000100c10723c */ /* 0x008fe60000001818 */
[----:B------:R0:W-:-:S15]  /*13ce0*/  STL.64 [R1+0x2250], R8 ;  /* 0x0022500801007387 */ /* 0x0001de0000100a00 */
[----:B------:R-:W-:Y:S01]  /*13cf0*/  NOP ;  /* 0x0000000000007918 */ /* 0x000fe20000000000 */
[----:B0-----:R-:W-:Y:S01]  /*13d00*/  MOV R9, R18 ;  /* 0x0000001200097202 */ /* 0x001fe20000000f00 */
[----:B------:R-:W-:Y:S02]  /*13d10*/  IMAD.MOV.U32 R8, RZ, RZ, R19 ;  /* 0x000000ffff087224 */ /* 0x000fe400078e0013 */
[----:B------:R-:W-:Y:S01]  /*13d20*/  IMAD.MOV.U32 R25, RZ, RZ, R16 ;  /* 0x000000ffff197224 */ /* 0x000fe200078e0010 */
[----:B------:R-:W2:Y:S01]  /*13d30*/  LDL.LU.64 R18, [R1+0x23c0] ;  /* 0x0023c00001127983 */ /* 0x000ea20000300a00 */
[----:B------:R-:W-:-:S03]  /*13d40*/  IMAD.MOV.U32 R24, RZ, RZ, R17 ;  /* 0x000000ffff187224 */ /* 0x000fc600078e0011 */
[----:B------:R-:W2:Y:S04]  /*13d50*/  LDL.LU.64 R16, [R1+0x23b8] ;  /* 0x0023b80001107983 */ /* 0x000ea80000300a00 */
[----:B------:R0:W-:Y:S04]  /*13d60*/  STL [R1+0x2284], R24 ;  /* 0x0022841801007387 */ /* 0x0001e80000100800 */
[----:B------:R1:W-:Y:S04]  /*13d70*/  STL [R1+0x2280], R25 ;  /* 0x0022801901007387 */ /* 0x0003e80000100800 */
[----:B0-----:R-:W3:Y:S04]  /*13d80*/  LDL.LU R24, [R1+0x160] ;  /* 0x0001600001187983 */ /* 0x001ee80000300800 */
[----:B-1----:R-:W3:Y:S01]  /*13d90*/  LDL.LU R25, [R1+0x164] ;  /* 0x0001640001197983 */ /* 0x002ee20000300800 */
[----:B--2---:R-:W-:Y:S03]  /*13da0*/  HMMA.16816.F32 R4, R12, R4, R16 ;  /* 0x000000040c04723c */ /* 0x004fe60000001810 */
[----:B------:R-:W2:Y:S04]  /*13db0*/  LDL.LU.64 R18, [R1+0x23b0] ;  /* 0x0023b00001127983 */ /* 0x000ea80000300a00 */
[----:B------:R-:W4:-:S12]  /*13dc0*/  LDL.LU.64 R16, [R1+0x23a8] ;  /* 0x0023a80001107983 */ /* 0x000f180000300a00 */
[----:B------:R0:W-:Y:S04]  /*13dd0*/  STL.64 [R1+0x60], R4 ;  /* 0x0000600401007387 */ /* 0x0001e80000100a00 */
[----:B------:R-:W-:Y:S01]  /*13de0*/  STL.64 [R1+0x68], R6 ;  /* 0x0000680601007387 */ /* 0x000fe20000100a00 */
[----:B0-----:R-:W-:-:S03]  /*13df0*/  IMAD.MOV.U32 R4, RZ, RZ, R3 ;  /* 0x000000ffff047224 */ /* 0x001fc600078e0003 */
[----:B------:R-:W5:Y:S01]  /*13e00*/  LDL.LU R3, [R1+0x23a0] ;  /* 0x0023a00001037983 */ /* 0x000f620000300800 */
[----:B----4-:R-:W-:-:S03]  /*13e10*/  MOV R5, R17 ;  /* 0x0000001100057202 */ /* 0x010fc60000000f00 */
[----:B------:R-:W4:Y:S04]  /*13e20*/  LDL.LU R17, [R1+0x239c] ;  /* 0x00239c0001117983 */ /* 0x000f280000300800 */
[----:B------:R0:W-:Y:S04]  /*13e30*/  STL.64 [R1+0x22f0], R4 ;  /* 0x0022f00401007387 */ /* 0x0001e80000100a00 */
[----:B0-----:R-:W2:Y:S04]  /*13e40*/  LDL.LU R4, [R1+0x110] ;  /* 0x0001100001047983 */ /* 0x001ea80000300800 */
[----:B------:R-:W2:Y:S04]  /*13e50*/  LDL.LU R5, [R1+0x114] ;  /* 0x0001140001057983 */ /* 0x000ea80000300800 */
[----:B------:R-:W2:Y:S04]  /*13e60*/  LDL.LU R6, [R1+0x118] ;  /* 0x0001180001067983 */ /* 0x000ea80000300800 */
[----:B------:R-:W2:Y:S02]  /*13e70*/  LDL.LU R7, [R1+0x11c] ;  /* 0x00011c0001077983 */ /* 0x000ea40000300800 */
[----:B--2---:R-:W-:-:S15]  /*13e80*/  HMMA.16816.F32 R4, R12, R20, R4 ;  /* 0x000000140c04723c */ /* 0x004fde0000001804 */
[----:B------:R-:W-:-:S04]  /*13e90*/  NOP ;  /* 0x0000000000007918 */ /* 0x000fc80000000000 */
[----:B------:R-:W-:Y:S01]  /*13ea0*/  IMAD.MOV.U32 R22, RZ, RZ, R4 ;  /* 0x000000ffff167224 */ /* 0x000fe200078e0004 */
[----:B------:R-:W-:Y:S01]  /*13eb0*/  MOV R4, R19 ;  /* 0x0000001300047202 */ /* 0x000fe20000000f00 */
[----:B------:R-:W-:Y:S02]  /*13ec0*/  IMAD.MOV.U32 R23, RZ, RZ, R5 ;  /* 0x000000ffff177224 */ /* 0x000fe400078e0005 */
[----:B------:R-:W-:Y:S01]  /*13ed0*/  IMAD.MOV.U32 R5, RZ, RZ, R18 ;  /* 0x000000ffff057224 */ /* 0x000fe200078e0012 */
[----:B------:R-:W-:Y:S04]  /*13ee0*/  STL.64 [R1+0x98], R6 ;  /* 0x0000980601007387 */ /* 0x000fe80000100a00 */
[----:B------:R0:W-:Y:S04]  /*13ef0*/  STL.64 [R1+0x2308], R4 ;  /* 0x0023080401007387 */ /* 0x0001e80000100a00 */
[----:B0-----:R-:W3:Y:S04]  /*13f00*/  LDL.LU R4, [R1+0xb0] ;  /* 0x0000b00001047983 */ /* 0x001ee80000300800 */
[----:B------:R-:W3:Y:S04]  /*13f10*/  LDL.LU R5, [R1+0xb4] ;  /* 0x0000b40001057983 */ /* 0x000ee80000300800 */
[----:B------:R-:W3:Y:S04]  /*13f20*/  LDL.LU R6, [R1+0xb8] ;  /* 0x0000b80001067983 */ /* 0x000ee80000300800 */
[----:B------:R-:W3:Y:S02]  /*13f30*/  LDL.LU R7, [R1+0xbc] ;  /* 0x0000bc0001077983 */ /* 0x000ee40000300800 */
[----:B---3--:R-:W-:Y:S01]  /*13f40*/  HMMA.16816.F32 R24, R12, R24, R4 ;  /* 0x000000180c18723c */ /* 0x008fe20000001804 */
[----:B------:R-:W-:Y:S01]  /*13f50*/  MOV R4, R16 ;  /* 0x0000001000047202 */ /* 0x000fe20000000f00 */
[----:B------:R-:W-:Y:S01]  /*13f60*/  IMAD.MOV.U32 R5, RZ, RZ, R28 ;  /* 0x000000ffff057224 */ /* 0x000fe200078e001c */
[----:B------:R-:W2:Y:S04]  /*13f70*/  LDL.LU R16, [R1+0x2398] ;  /* 0x0023980001107983 */ /* 0x000ea80000300800 */
[----:B------:R-:W3:Y:S04]  /*13f80*/  LDL.LU R28, [R1+0x2394] ;  /* 0x00239400011c7983 */ /* 0x000ee80000300800 */
[----:B------:R-:W-:Y:S08]  /*13f90*/  STL.64 [R1+0x2320], R4 ;  /* 0x0023200401007387 */ /* 0x000ff00000100a00 */
[----:B------:R-:W-:-:S02]  /*13fa0*/  IMAD.MOV.U32 R11, RZ, RZ, R26 ;  /* 0x000000ffff0b7224 */ /* 0x000fc400078e001a */
[----:B------:R-:W-:-:S05]  /*13fb0*/  IMAD.MOV.U32 R10, RZ, RZ, R27 ;  /* 0x000000ffff0a7224 */ /* 0x000fca00078e001b */
[----:B------:R-:W-:Y:S04]  /*13fc0*/  STL.64 [R1+0x22e8], R10 ;  /* 0x0022e80a01007387 */ /* 0x000fe80000100a00 */
[----:B------:R0:W-:Y:S04]  /*13fd0*/  STL.64 [R1+0x22e0], R8 ;  /* 0x0022e00801007387 */ /* 0x0001e80000100a00 */
[----:B0-----:R-:W3:Y:S04]  /*13fe0*/  LDL.LU R8, [R1+0x80] ;  /* 0x0000800001087983 */ /* 0x001ee80000300800 */
[----:B------:R-:W3:Y:S04]  /*13ff0*/  LDL.LU R9, [R1+0x84] ;  /* 0x0000840001097983 */ /* 0x000ee80000300800 */
[----:B------:R-:W3:Y:S04]  /*14000*/  LDL.LU R10, [R1+0x88] ;  /* 0x00008800010a7983 */ /* 0x000ee80000300800 */
[----:B------:R-:W3:Y:S01]  /*14010*/  LDL.LU R11, [R1+0x8c] ;  /* 0x00008c00010b7983 */ /* 0x000ee20000300800 */
[----:B-----5:R-:W-:Y:S01]  /*14020*/  IMAD.MOV.U32 R4, RZ, RZ, R3 ;  /* 0x000000ffff047224 */ /* 0x020fe200078e0003 */
[----:B------:R-:W-:-:S02]  /*14030*/  MOV R5, R2 ;  /* 0x0000000200057202 */ /* 0x000fc40000000f00 */
[----:B------:R-:W5:Y:S04]  /*14040*/  LDL.LU R3, [R1+0x2390] ;  /* 0x0023900001037983 */ /* 0x000f680000300800 */
[----:B------:R-:W5:Y:S04]  /*14050*/  LDL.LU R2, [R1+0x238c] ;  /* 0x00238c0001027983 */ /* 0x000f680000300800 */
[----:B------:R4:W-:Y:S02]  /*14060*/  STL.64 [R1+0x2338], R4 ;  /* 0x0023380401007387 */ /* 0x0009e40000100a00 */
[----:B----4-:R-:W-:-:S02]  /*14070*/  IMAD.MOV.U32 R5, RZ, RZ, R17 ;  /* 0x000000ffff057224 */ /* 0x010fc400078e0011 */
[----:B--2---:R-:W-:Y:S01]  /*14080*/  IMAD.MOV.U32 R4, RZ, RZ, R16 ;  /* 0x000000ffff047224 */ /* 0x004fe200078e0010 */
[----:B---3--:R-:W-:Y:S04]  /*14090*/  STL.64 [R1+0x2300], R10 ;  /* 0x0023000a01007387 */ /* 0x008fe80000100a00 */
[----:B------:R0:W-:Y:S04]  /*140a0*/  STL.64 [R1+0x22f8], R8 ;  /* 0x0022f80801007387 */ /* 0x0001e80000100a00 */
[----:B0-----:R-:W2:Y:S04]  /*140b0*/  LDL.LU R8, [R1+0xa0] ;  /* 0x0000a00001087983 */ /* 0x001ea80000300800 */
[----:B------:R-:W2:Y:S04]  /*140c0*/  LDL.LU R9, [R1+0xa4] ;  /* 0x0000a40001097983 */ /* 0x000ea80000300800 */
[----:B------:R-:W3:Y:S04]  /*140d0*/  LDL.LU R10, [R1+0xa8] ;  /* 0x0000a800010a7983 */ /* 0x000ee80000300800 */
[----:B------:R-:W3:Y:S04]  /*140e0*/  LDL.LU R11, [R1+0xac] ;  /* 0x0000ac00010b7983 */ /* 0x000ee80000300800 */
[----:B------:R-:W4:Y:S04]  /*140f0*/  LDL.LU R16, [R1+0x2388] ;  /* 0x0023880001107983 */ /* 0x000f280000300800 */
[----:B------:R-:W4:Y:S04]  /*14100*/  LDL.LU R17, [R1+0x2384] ;  /* 0x0023840001117983 */ /* 0x000f280000300800 */
[----:B------:R0:W-:Y:S04]  /*14110*/  STL.64 [R1+0x2350], R4 ;  /* 0x0023500401007387 */ /* 0x0001e80000100a00 */
[----:B0-----:R-:W2:Y:S01]  /*14120*/  LDL.LU R4, [R1+0x180] ;  /* 0x0001800001047983 */ /* 0x001ea20000300800 */
[----:B------:R-:W-:Y:S01]  /*14130*/  MOV R5, R28 ;  /* 0x0000001c00057202 */ /* 0x000fe20000000f00 */
[----:B------:R-:W-:Y:S01]  /*14140*/  IMAD.MOV.U32 R18, RZ, RZ, R24 ;  /* 0x000000ffff127224 */ /* 0x000fe200078e0018 */
[----:B------:R-:W-:Y:S01]  /*14150*/  MOV R19, R25 ;  /* 0x0000001900137202 */ /* 0x000fe20000000f00 */
[----:B------:R-:W3:Y:S01]  /*14160*/  LDL.LU R28, [R1+0x2380] ;  /* 0x00238000011c7983 */ /* 0x000ee20000300800 */
[----:B-----5:R-:W-:-:S02]  /*14170*/  IMAD.MOV.U32 R24, RZ, RZ, R2 ;  /* 0x000000ffff187224 */ /* 0x020fc400078e0002 */
[----:B------:R-:W-:Y:S01]  /*14180*/  IMAD.MOV.U32 R25, RZ, RZ, R3 ;  /* 0x000000ffff197224 */ /* 0x000fe200078e0003 */
[----:B------:R-:W5:Y:S04]  /*14190*/  LDL.LU R2, [R1+0x237c] ;  /* 0x00237c0001027983 */ /* 0x000f680000300800 */
[----:B------:R-:W3:Y:S04]  /*141a0*/  LDL.LU R3, [R1+0x2378] ;  /* 0x0023780001037983 */ /* 0x000ee80000300800 */
[----:B--2---:R0:W-:Y:S04]  /*141b0*/  STL.64 [R1+0x2368], R4 ;  /* 0x0023680401007387 */ /* 0x0041e80000100a00 */
[----:B0-----:R-:W2:Y:S04]  /*141c0*/  LDL.LU R4, [R1+0xe0] ;  /* 0x0000e00001047983 */ /* 0x001ea80000300800 */
[----:B------:R-:W2:Y:S04]  /*141d0*/  LDL.LU R5, [R1+0xe4] ;  /* 0x0000e40001057983 */ /* 0x000ea80000300800 */
[----:B------:R-:W2:Y:S04]  /*141e0*/  LDL.LU R6, [R1+0xe8] ;  /* 0x0000e80001067983 */ /* 0x000ea80000300800 */
[----:B------:R-:W2:Y:S04]  /*141f0*/  LDL.LU R7, [R1+0xec] ;  /* 0x0000ec0001077983 */ /* 0x000ea80000300800 */
[----:B---3--:R-:W-:Y:S04]  /*14200*/  STL.64 [R1+0x2318], R10 ;  /* 0x0023180a01007387 */ /* 0x008fe80000100a00 */
[----:B------:R0:W-:Y:S04]  /*14210*/  STL.64 [R1+0x2310], R8 ;  /* 0x0023100801007387 */ /* 0x0001e80000100a00 */
[----:B0-----:R-:W3:Y:S04]  /*14220*/  LDL.LU R8, [R1+0xc0] ;  /* 0x0000c00001087983 */ /* 0x001ee80000300800 */
[----:B------:R-:W3:Y:S04]  /*14230*/  LDL.LU R9, [R1+0xc4] ;  /* 0x0000c40001097983 */ /* 0x000ee80000300800 */
[----:B------:R-:W2:Y:S04]  /*14240*/  LDL.LU R10, [R1+0xc8] ;  /* 0x0000c800010a7983 */ /* 0x000ea80000300800 */
[----:B------:R-:W2:Y:S04]  /*14250*/  LDL.LU R11, [R1+0xcc] ;  /* 0x0000cc00010b7983 */ /* 0x000ea80000300800 */
[----:B--2---:R-:W-:Y:S04]  /*14260*/  STL.64 [R1+0x2330], R10 ;  /* 0x0023300a01007387 */ /* 0x004fe80000100a00 */
[----:B---3--:R0:W-:Y:S04]  /*14270*/  STL.64 [R1+0x2328], R8 ;  /* 0x0023280801007387 */ /* 0x0081e80000100a00 */
[----:B0-----:R-:W2:Y:S04]  /*14280*/  LDL.LU R8, [R1+0xd0] ;  /* 0x0000d00001087983 */ /* 0x001ea80000300800 */
[----:B------:R-:W2:Y:S04]  /*14290*/  LDL.LU R9, [R1+0xd4] ;  /* 0x0000d40001097983 */ /* 0x000ea80000300800 */
[----:B------:R-:W3:Y:S04]  /*142a0*/  LDL.LU R10, [R1+0xd8] ;  /* 0x0000d800010a7983 */ /* 0x000ee80000300800 */
[----:B------:R-:W3:Y:S01]  /*142b0*/  LDL.LU R11, [R1+0xdc] ;  /* 0x0000dc00010b7983 */ /* 0x000ee20000300800 */
[----:B------:R-:W-:Y:S03]  /*142c0*/  HMMA.16816.F32 R4, R12, R24, R4 ;  /* 0x000000180c04723c */ /* 0x000fe60000001804 */
[----:B---3--:R-:W-:Y:S04]  /*142d0*/  STL.64 [R1+0x2348], R10 ;  /* 0x0023480a01007387 */ /* 0x008fe80000100a00 */
[----:B--2---:R0:W-:Y:S04]  /*142e0*/  STL.64 [R1+0x2340], R8 ;  /* 0x0023400801007387 */ /* 0x0041e80000100a00 */
[----:B0-----:R-:W2:Y:S04]  /*142f0*/  LDL.LU R8, [R1+0xf0] ;  /* 0x0000f00001087983 */ /* 0x001ea80000300800 */
[----:B------:R-:W2:Y:S04]  /*14300*/  LDL.LU R9, [R1+0xf4] ;  /* 0x0000f40001097983 */ /* 0x000ea80000300800 */
[----:B------:R-:W3:Y:S04]  /*14310*/  LDL.LU R10, [R1+0xf8] ;  /* 0x0000f800010a7983 */ /* 0x000ee80000300800 */
[----:B------:R-:W3:Y:S01]  /*14320*/  LDL.LU R11, [R1+0xfc] ;  /* 0x0000fc00010b7983 */ /* 0x000ee20000300800 */
[----:B------:R-:W-:Y:S01]  /*14330*/  MOV R24, R4 ;  /* 0x0000000400187202 */ /* 0x000fe20000000f00 */
[----:B------:R-:W-:-:S02]  /*14340*/  IMAD.MOV.U32 R25, RZ, RZ, R5 ;  /* 0x000000ffff197224 */ /* 0x000fc400078e0005 */
[----:B---3--:R-:W-:Y:S04]  /*14350*/  STL.64 [R1+0x2360], R10 ;  /* 0x0023600a01007387 */ /* 0x008fe80000100a00 */
[----:B--2---:R0:W-:Y:S04]  /*14360*/  STL.64 [R1+0x2358], R8 ;  /* 0x0023580801007387 */ /* 0x0041e80000100a00 */
[----:B0-----:R-:W2:Y:S04]  /*14370*/  LDL.LU R8, [R1+0x100] ;  /* 0x0001000001087983 */ /* 0x001ea80000300800 */
[----:B------:R-:W2:Y:S04]  /*14380*/  LDL.LU R9, [R1+0x104] ;  /* 0x0001040001097983 */ /* 0x000ea80000300800 */
[----:B------:R-:W2:Y:S04]  /*14390*/  LDL.LU R10, [R1+0x108] ;  /* 0x00010800010a7983 */ /* 0x000ea80000300800 */
[----:B------:R-:W2:Y:S04]  /*143a0*/  LDL.LU R11, [R1+0x10c] ;  /* 0x00010c00010b7983 */ /* 0x000ea80000300800 */
[----:B------:R5:W-:Y:S04]  /*143b0*/  STL.64 [R1+0x22d0], R18 ;  /* 0x0022d01201007387 */ /* 0x000be80000100a00 */
[----:B----4-:R0:W-:Y:S01]  /*143c0*/  STL.64 [R1+0x22c8], R16 ;  /* 0x0022c81001007387 */ /* 0x0101e20000100a00 */
[----:B-----5:R-:W-:-:S03]  /*143d0*/  IMAD.MOV.U32 R18, RZ, RZ, R2 ;  /* 0x000000ffff127224 */ /* 0x020fc600078e0002 */
[----:B0-----:R-:W3:Y:S01]  /*143e0*/  LDL.LU R16, [R1+0x30] ;  /* 0x0000300001107983 */ /* 0x001ee20000300800 */
[----:B------:R-:W-:-:S03]  /*143f0*/  MOV R17, R3 ;  /* 0x0000000300117202 */ /* 0x000fc60000000f00 */
[----:B------:R-:W4:Y:S04]  /*14400*/  LDL.LU R3, [R1+0x2374] ;  /* 0x0023740001037983 */ /* 0x000f280000300800 */
[----:B------:R-:W5:Y:S04]  /*14410*/  LDL.LU R2, [R1+0x2370] ;  /* 0x0023700001027983 */ /* 0x000f680000300800 */
[----:B------:R-:W2:Y:S01]  /*14420*/  LDL.LU.64 R4, [R1+0x2368] ;  /* 0x0023680001047983 */ /* 0x000ea20000300a00 */
[----:B------:R-:W-:Y:S01]  /*14430*/  IMAD.MOV.U32 R20, RZ, RZ, R6 ;  /* 0x000000ffff147224 */ /* 0x000fe200078e0006 */
[----:B------:R-:W-:-:S02]  /*14440*/  MOV R21, R7 ;  /* 0x0000000700157202 */ /* 0x000fc40000000f00 */
[----:B------:R-:W-:Y:S04]  /*14450*/  STL.64 [R1+0x2290], R22 ;  /* 0x0022901601007387 */ /* 0x000fe80000100a00 */
[----:B------:R-:W-:Y:S01]  /*14460*/  STL.64 [R1+0x2288], R20 ;  /* 0x0022881401007387 */ /* 0x000fe20000100a00 */
[----:B--2---:R-:W-:Y:S03]  /*14470*/  HMMA.16816.F32 R4, R12, R4, R8 ;  /* 0x000000040c04723c */ /* 0x004fe60000001808 */
[----:B------:R-:W2:Y:S04]  /*14480*/  LDL.LU.64 R10, [R1+0x2360] ;  /* 0x00236000010a7983 */ /* 0x000ea80000300a00 */
[----:B------:R-:W2:-:S12]  /*14490*/  LDL.LU.64 R8, [R1+0x2358] ;  /* 0x0023580001087983 */ /* 0x000e980000300a00 */
[----:B------:R-:W-:Y:S01]  /*144a0*/  MOV R29, R5 ;  /* 0x00000005001d7202 */ /* 0x000fe20000000f00 */
[----:B------:R0:W-:Y:S04]  /*144b0*/  STL [R1+0x140], R4 ;  /* 0x0001400401007387 */ /* 0x0001e80000100800 */
[----:B0-----:R-:W2:Y:S01]  /*144c0*/  LDL.LU.64 R4, [R1+0x2350] ;  /* 0x0023500001047983 */ /* 0x001ea20000300a00 */
[----:B------:R-:W-:Y:S02]  /*144d0*/  IMAD.MOV.U32 R19, RZ, RZ, R28 ;  /* 0x000000ffff137224 */ /* 0x000fe400078e001c */
[----:B------:R-:W-:Y:S02]  /*144e0*/  IMAD.MOV.U32 R28, RZ, RZ, R6 ;  /* 0x000000ffff1c7224 */ /* 0x000fe400078e0006 */
[----:B------:R-:W-:-:S02]  /*144f0*/  IMAD.MOV.U32 R0, RZ, RZ, R7 ;  /* 0x000000ffff007224 */ /* 0x000fc400078e0007 */
        /* <DEDUP_REMOVED lines=8> */
[----:B------:R-:W2:-:S13]  /*14580*/  LDL.LU.64 R8, [R1+0x2328] ;  /* 0x0023280001087983 */ /* 0x000e9a0000300a00 */
        /* <DEDUP_REMOVED lines=20> */
[----:B0-----:R-:W3:Y:S02]  /*146d0*/  LDL.LU.64 R4, [R1+0x22d8] ;  /* 0x0022d80001047983 */ /* 0x001ee40000300a00 */
[----:B---3--:R-:W-:Y:S02]  /*146e0*/  HMMA.16816.F32 R12, R12, R4, R16 ;  /* 0x000000040c0c723c */ /* 0x008fe40000001810 */
[----:B------:R-:W3:Y:S04]  /*146f0*/  LDL.LU.64 R18, [R1+0x22d0] ;  /* 0x0022d00001127983 */ /* 0x000ee80000300a00 */
[----:B------:R-:W2:Y:S01]  /*14700*/  LDL.LU.64 R16, [R1+0x22c8] ;  /* 0x0022c80001107983 */ /* 0x000ea20000300a00 */
[----:B----4-:R-:W-:-:S02]  /*14710*/  IMAD.MOV.U32 R22, RZ, RZ, R3 ;  /* 0x000000ffff167224 */ /* 0x010fc400078e0003 */
[----:B-----5:R-:W-:Y:S01]  /*14720*/  IMAD.MOV.U32 R23, RZ, RZ, R2 ;  /* 0x000000ffff177224 */ /* 0x020fe200078e0002 */
[----:B-1----:R-:W4:Y:S04]  /*14730*/  LDL.LU.64 R6, [R1+0x22c0] ;  /* 0x0022c00001067983 */ /* 0x002f280000300a00 */
[----:B------:R-:W4:Y:S05]  /*14740*/  LDL.LU.64 R4, [R1+0x22b8] ;  /* 0x0022b80001047983 */ /* 0x000f2a0000300a00 */
[----:B------:R-:W-:Y:S01]  /*14750*/  MOV R3, R14 ;  /* 0x0000000e00037202 */ /* 0x000fe20000000f00 */
[----:B------:R-:W-:Y:S01]  /*14760*/  IMAD.MOV.U32 R2, RZ, RZ, R15 ;  /* 0x000000ffff027224 */ /* 0x000fe200078e000f */
[----:B------:R3:W-:Y:S01]  /*14770*/  STL.64 [R1+0xd0], R12 ;  /* 0x0000d00c01007387 */ /* 0x0007e20000100a00 */
[----:B--2---:R-:W-:Y:S01]  /*14780*/  IMAD.MOV.U32 R14, RZ, RZ, R17 ;  /* 0x000000ffff0e7224 */ /* 0x004fe200078e0011 */
[----:B------:R-:W-:-:S02]  /*14790*/  MOV R15, R16 ;  /* 0x00000010000f7202 */ /* 0x000fc40000000f00 */
[----:B------:R-:W2:Y:S01]  /*147a0*/  LDL.LU R17, [R1+0x22b4] ;  /* 0x0022b40001117983 */ /* 0x000ea20000300800 */
[----:B---3--:R-:W-:-:S03]  /*147b0*/  IMAD.MOV.U32 R12, RZ, RZ, R18 ;  /* 0x000000ffff0c7224 */ /* 0x008fc600078e0012 */
[----:B------:R-:W3:Y:S01]  /*147c0*/  LDL.LU R16, [R1+0x22b0] ;  /* 0x0022b00001107983 */ /* 0x000ee20000300800 */
[----:B------:R-:W-:-:S03]  /*147d0*/  IMAD.MOV.U32 R13, RZ, RZ, R19 ;  /* 0x000000ffff0d7224 */ /* 0x000fc600078e0013 */
[----:B------:R-:W5:Y:S04]  /*147e0*/  LDL.LU R26, [R1+0x28] ;  /* 0x00002800011a7983 */ /* 0x000f680000300800 */
[----:B------:R-:W5:Y:S04]  /*147f0*/  LDL.LU R27, [R1+0x2c] ;  /* 0x00002c00011b7983 */ /* 0x000f680000300800 */
[----:B------:R0:W-:Y:S04]  /*14800*/  STL.64 [R1+0x2200], R14 ;  /* 0x0022000e01007387 */ /* 0x0001e80000100a00 */
[----:B------:R-:W4:Y:S04]  /*14810*/  LDL.LU R18, [R1+0x22ac] ;  /* 0x0022ac0001127983 */ /* 0x000f280000300800 */
[----:B------:R-:W4:Y:S01]  /*14820*/  LDL.LU R19, [R1+0x22a8] ;  /* 0x0022a80001137983 */ /* 0x000f220000300800 */
[----:B0-----:R-:W-:Y:S01]  /*14830*/  MOV R14, R11 ;  /* 0x0000000b000e7202 */ /* 0x001fe20000000f00 */
[----:B------:R-:W-:Y:S01]  /*14840*/  IMAD.MOV.U32 R15, RZ, RZ, R10 ;  /* 0x000000ffff0f7224 */ /* 0x000fe200078e000a */
[----:B--2---:R-:W-:Y:S01]  /*14850*/  MOV R11, R17 ;  /* 0x00000011000b7202 */ /* 0x004fe20000000f00 */
[----:B---3--:R-:W-:-:S02]  /*14860*/  IMAD.MOV.U32 R10, RZ, RZ, R16 ;  /* 0x000000ffff0a7224 */ /* 0x008fc400078e0010 */
[----:B------:R-:W2:Y:S04]  /*14870*/  LDL.LU R16, [R1+0x22a4] ;  /* 0x0022a40001107983 */ /* 0x000ea80000300800 */
[----:B------:R-:W2:Y:S04]  /*14880*/  LDL.LU R17, [R1+0x22a0] ;  /* 0x0022a00001117983 */ /* 0x000ea80000300800 */
[----:B------:R4:W-:Y:S04]  /*14890*/  STL.64 [R1+0x2210], R14 ;  /* 0x0022100e01007387 */ /* 0x0009e80000100a00 */
[----:B------:R-:W-:Y:S01]  /*148a0*/  STL.64 [R1+0x2208], R12 ;  /* 0x0022080c01007387 */ /* 0x000fe20000100a00 */
[----:B----4-:R-:W-:-:S02]  /*148b0*/  IMAD.MOV.U32 R14, RZ, RZ, R18 ;  /* 0x000000ffff0e7224 */ /* 0x010fc400078e0012 */
[----:B------:R-:W-:Y:S01]  /*148c0*/  IMAD.MOV.U32 R15, RZ, RZ, R19 ;  /* 0x000000ffff0f7224 */ /* 0x000fe200078e0013 */
[----:B------:R-:W2:Y:S04]  /*148d0*/  LDL.LU R18, [R1+0x229c] ;  /* 0x00229c0001127983 */ /* 0x000ea80000300800 */
[----:B------:R-:W2:Y:S04]  /*148e0*/  LDL.LU R19, [R1+0x2298] ;  /* 0x0022980001137983 */ /* 0x000ea80000300800 */
[----:B------:R0:W-:Y:S04]  /*148f0*/  STL.64 [R1+0x2230], R14 ;  /* 0x0022300e01007387 */ /* 0x0001e80000100a00 */
[----:B0-----:R-:W3:Y:S04]  /*14900*/  LDL.LU R14, [R1+0x58] ;  /* 0x00005800010e7983 */ /* 0x001ee80000300800 */
[----:B------:R-:W3:Y:S01]  /*14910*/  LDL.LU R15, [R1+0x5c] ;  /* 0x00005c00010f7983 */ /* 0x000ee20000300800 */
[----:B--2---:R-:W-:Y:S03]  /*14920*/  HMMA.16816.F32 R16, R4, R22, R16 ;  /* 0x000000160410723c */ /* 0x004fe60000001810 */
[----:B---3--:R0:W-:Y:S04]  /*14930*/  STL.64 [R1+0x2248], R14 ;  /* 0x0022480e01007387 */ /* 0x0081e80000100a00 */
[----:B0-----:R-:W2:Y:S04]  /*14940*/  LDL.LU R14, [R1+0x8] ;  /* 0x00000800010e7983 */ /* 0x001ea80000300800 */
[----:B------:R-:W2:Y:S04]  /*14950*/  LDL.LU R15, [R1+0xc] ;  /* 0x00000c00010f7983 */ /* 0x000ea80000300800 */
[----:B------:R-:W3:Y:S04]  /*14960*/  LDL.LU.64 R22, [R1+0x2290] ;  /* 0x0022900001167983 */ /* 0x000ee80000300a00 */
[----:B------:R-:W4:Y:S04]  /*14970*/  LDL.LU.64 R20, [R1+0x2288] ;  /* 0x0022880001147983 */ /* 0x000f280000300a00 */
[----:B------:R0:W-:Y:S04]  /*14980*/  STL.64 [R1+0xc0], R16 ;  /* 0x0000c01001007387 */ /* 0x0001e80000100a00 */
[----:B------:R4:W-:Y:S01]  /*14990*/  STL.64 [R1+0xc8], R18 ;  /* 0x0000c81201007387 */ /* 0x0009e20000100a00 */
[----:B0-----:R-:W-:Y:S01]  /*149a0*/  MOV R16, R24 ;  /* 0x0000001800107202 */ /* 0x001fe20000000f00 */
[----:B------:R-:W-:-:S02]  /*149b0*/  IMAD.MOV.U32 R17, RZ, RZ, R25 ;  /* 0x000000ffff117224 */ /* 0x000fc400078e0019 */
[----:B------:R-:W2:Y:S04]  /*149c0*/  LDL.LU R24, [R1+0x2284] ;  /* 0x0022840001187983 */ /* 0x000ea80000300800 */
[----:B------:R-:W2:Y:S01]  /*149d0*/  LDL.LU R25, [R1+0x2280] ;  /* 0x0022800001197983 */ /* 0x000ea20000300800 */
[----:B----4-:R-:W-:Y:S01]  /*149e0*/  IMAD.MOV.U32 R18, RZ, RZ, R20 ;  /* 0x000000ffff127224 */ /* 0x010fe200078e0014 */
[----:B------:R-:W-:Y:S02]  /*149f0*/  MOV R19, R21 ;  /* 0x0000001500137202 */ /* 0x000fe40000000f00 */
[----:B------:R-:W5:Y:S04]  /*14a00*/  LDL.LU R20, [R1+0x227c] ;  /* 0x00227c0001147983 */ /* 0x000f680000300800 */
[----:B------:R-:W5:Y:S04]  /*14a10*/  LDL.LU R21, [R1+0x2278] ;  /* 0x0022780001157983 */ /* 0x000f680000300800 */
[----:B------:R-:W-:Y:S04]  /*14a20*/  STL.64 [R1+0x2220], R18 ;  /* 0x0022201201007387 */ /* 0x000fe80000100a00 */
[----:B------:R3:W-:Y:S02]  /*14a30*/  STL.64 [R1+0x2218], R16 ;  /* 0x0022181001007387 */ /* 0x0007e40000100a00 */
[----:B---3--:R-:W-:-:S02]  /*14a40*/  IMAD.MOV.U32 R16, RZ, RZ, R22 ;  /* 0x000000ffff107224 */ /* 0x008fc400078e0016 */
[----:B------:R-:W5:Y:S01]  /*14a50*/  LDL.LU R22, [R1+0x2274] ;  /* 0x0022740001167983 */ /* 0x000f620000300800 */
[----:B------:R-:W-:-:S03]  /*14a60*/  IMAD.MOV.U32 R17, RZ, RZ, R23 ;  /* 0x000000ffff117224 */ /* 0x000fc600078e0017 */
[----:B------:R-:W5:Y:S04]  /*14a70*/  LDL.LU R23, [R1+0x2270] ;  /* 0x0022700001177983 */ /* 0x000f680000300800 */
[----:B------:R-:W3:Y:S04]  /*14a80*/  LDL.LU R18, [R1+0x98] ;  /* 0x0000980001127983 */ /* 0x000ee80000300800 */
[----:B------:R-:W3:Y:S01]  /*14a90*/  LDL.LU R19, [R1+0x9c] ;  /* 0x00009c0001137983 */ /* 0x000ee20000300800 */
[----:B-----5:R-:W-:Y:S03]  /*14aa0*/  HMMA.16816.F32 R20, R4, R26, R20 ;  /* 0x0000001a0414723c */ /* 0x020fe60000001814 */
[----:B---3--:R-:W-:Y:S04]  /*14ab0*/  STL.64 [R1+0x2240], R18 ;  /* 0x0022401201007387 */ /* 0x008fe80000100a00 */
[----:B------:R2:W-:Y:S04]  /*14ac0*/  STL.64 [R1+0x2238], R16 ;  /* 0x0022381001007387 */ /* 0x0005e80000100a00 */
[----:B------:R-:W3:Y:S01]  /*14ad0*/  LDL.LU.64 R26, [R1+0x2268] ;  /* 0x00226800011a7983 */ /* 0x000ee20000300a00 */
[----:B--2---:R-:W-:Y:S01]  /*14ae0*/  MOV R16, R25 ;  /* 0x0000001900107202 */ /* 0x004fe20000000f00 */
[----:B------:R-:W-:-:S02]  /*14af0*/  IMAD.MOV.U32 R17, RZ, RZ, R24 ;  /* 0x000000ffff117224 */ /* 0x000fc400078e0018 */
[----:B------:R-:W3:Y:S04]  /*14b00*/  LDL.LU.64 R24, [R1+0x2260] ;  /* 0x0022600001187983 */ /* 0x000ee80000300a00 */
[----:B------:R-:W-:Y:S01]  /*14b10*/  STL.64 [R1+0xa0], R20 ;  /* 0x0000a01401007387 */ /* 0x000fe20000100a00 */
[----:B------:R-:W-:-:S03]  /*14b20*/  IMAD.MOV.U32 R18, RZ, RZ, R9 ;  /* 0x000000ffff127224 */ /* 0x000fc600078e0009 */
[----:B------:R0:W-:Y:S01]  /*14b30*/  STL.64 [R1+0xa8], R22 ;  /* 0x0000a81601007387 */ /* 0x0001e20000100a00 */
[----:B------:R-:W-:-:S03]  /*14b40*/  MOV R19, R8 ;  /* 0x0000000800137202 */ /* 0x000fc60000000f00 */
[----:B0-----:R-:W2:Y:S04]  /*14b50*/  LDL.LU R22, [R1+0x78] ;  /* 0x0000780001167983 */ /* 0x001ea80000300800 */
[----:B------:R-:W2:Y:S01]  /*14b60*/  LDL.LU R23, [R1+0x7c] ;  /* 0x00007c0001177983 */ /* 0x000ea20000300800 */
[----:B---3--:R-:W-:Y:S03]  /*14b70*/  HMMA.16816.F32 R24, R4, R10, R24 ;  /* 0x0000000a0418723c */ /* 0x008fe60000001818 */
[----:B------:R-:W3:Y:S04]  /*14b80*/  LDL.LU.64 R10, [R1+0x2258] ;  /* 0x00225800010a7983 */ /* 0x000ee80000300a00 */
[----:B------:R-:W3:-:S12]  /*14b90*/  LDL.LU.64 R8, [R1+0x2250] ;  /* 0x0022500001087983 */ /* 0x000ed80000300a00 */
[----:B------:R0:W-:Y:S04]  /*14ba0*/  STL.64 [R1+0x80], R24 ;  /* 0x0000801801007387 */ /* 0x0001e80000100a00 */
[----:B------:R1:W-:Y:S04]  /*14bb0*/  STL.64 [R1+0x88], R26 ;  /* 0x0000881a01007387 */ /* 0x0003e80000100a00 */
[----:B0-----:R-:W2:Y:S04]  /*14bc0*/  LDL.LU R24, [R1+0x60] ;  /* 0x0000600001187983 */ /* 0x001ea80000300800 */
[----:B------:R-:W2:Y:S04]  /*14bd0*/  LDL.LU R25, [R1+0x64] ;  /* 0x0000640001197983 */ /* 0x000ea80000300800 */
[----:B-1----:R-:W2:Y:S04]  /*14be0*/  LDL.LU R26, [R1+0x68] ;  /* 0x00006800011a7983 */ /* 0x002ea80000300800 */
[----:B------:R-:W2:Y:S01]  /*14bf0*/  LDL.LU R27, [R1+0x6c] ;  /* 0x00006c00011b7983 */ /* 0x000ea20000300800 */
[----:B---3--:R-:W-:Y:S03]  /*14c00*/  HMMA.16816.F32 R8, R4, R14, R8 ;  /* 0x0000000e0408723c */ /* 0x008fe60000001808 */
[----:B------:R-:W3:-:S15]  /*14c10*/  LDL.LU.64 R14, [R1+0x2248] ;  /* 0x00224800010e7983 */ /* 0x000ede0000300a00 */
[----:B------:R-:W-:Y:S01]  /*14c20*/  NOP ;  /* 0x0000000000007918 */ /* 0x000fe20000000000 */
[----:B------:R-:W-:Y:S04]  /*14c30*/  STL.64 [R1+0x30], R8 ;  /* 0x0000300801007387 */ /* 0x000fe80000100a00 */
[----:B------:R0:W-:Y:S04]  /*14c40*/  STL.64 [R1+0x38], R10 ;  /* 0x0000380a01007387 */ /* 0x0001e80000100a00 */
[----:B0-----:R-:W4:Y:S04]  /*14c50*/  LDL.LU R10, [R1+0x168] ;  /* 0x00016800010a7983 */ /* 0x001f280000300800 */
[----:B------:R-:W4:Y:S01]  /*14c60*/  LDL.LU R11, [R1+0x16c] ;  /* 0x00016c00010b7983 */ /* 0x000f220000300800 */
[----:B---3--:R-:W-:Y:S03]  /*14c70*/  HMMA.16816.F32 R12, R4, R14, R16 ;  /* 0x0000000e040c723c */ /* 0x008fe60000001810 */
[----:B------:R-:W3:Y:S04]  /*14c80*/  LDL.LU.64 R18, [R1+0x2240] ;  /* 0x0022400001127983 */ /* 0x000ee80000300a00 */
[----:B------:R-:W3:-:S12]  /*14c90*/  LDL.LU.64 R16, [R1+0x2238] ;  /* 0x0022380001107983 */ /* 0x000ed80000300a00 */
[----:B------:R-:W-:Y:S04]  /*14ca0*/  STL.64 [R1+0x20], R12 ;  /* 0x0000200c01007387 */ /* 0x000fe80000100a00 */
[----:B------:R0:W-:Y:S04]  /*14cb0*/  STL.64 [R1+0x28], R14 ;  /* 0x0000280e01007387 */ /* 0x0001e80000100a00 */
[----:B0-----:R-:W3:Y:S01]  /*14cc0*/  LDL.LU.64 R14, [R1+0x2230] ;  /* 0x00223000010e7983 */ /* 0x001ee20000300a00 */
[----:B--2---:R-:W-:Y:S03]  /*14cd0*/  HMMA.16816.F32 R24, R4, R22, R24 ;  /* 0x000000160418723c */ /* 0x004fe60000001818 */
[----:B------:R-:W2:-:S15]  /*14ce0*/  LDL.LU R22, [R1+0x188] ;  /* 0x0001880001167983 */ /* 0x000e9e0000300800 */
[----:B------:R-:W-:Y:S01]  /*14cf0*/  NOP ;  /* 0x0000000000007918 */ /* 0x000fe20000000000 */
[----:B------:R0:W-:Y:S04]  /*14d00*/  STL.64 [R1+0x10], R24 ;  /* 0x0000101801007387 */ /* 0x0001e80000100a00 */
[----:B------:R1:W-:Y:S04]  /*14d10*/  STL.64 [R1+0x18], R26 ;  /* 0x0000181a01007387 */ /* 0x0003e80000100a00 */
[----:B------:R-:W2:Y:S04]  /*14d20*/  LDL.LU R23, [R1+0x18c] ;  /* 0x00018c0001177983 */ /* 0x000ea80000300800 */
[----:B0-----:R-:W2:Y:S01]  /*14d30*/  LDL.LU R24, [R1+0x140] ;  /* 0x0001400001187983 */ /* 0x001ea20000300800 */
[----:B------:R-:W-:-:S03]  /*14d40*/  IMAD.MOV.U32 R25, RZ, RZ, R29 ;  /* 0x000000ffff197224 */ /* 0x000fc600078e001d */
[----:B------:R-:W5:Y:S01]  /*14d50*/  LDL.LU R29, [R1+0x222c] ;  /* 0x00222c00011d7983 */ /* 0x000f620000300800 */
[----:B-1----:R-:W-:-:S03]  /*14d60*/  IMAD.MOV.U32 R26, RZ, RZ, R28 ;  /* 0x000000ffff1a7224 */ /* 0x002fc600078e001c */
[----:B------:R-:W2:Y:S01]  /*14d70*/  LDL.LU R28, [R1+0x2228] ;  /* 0x00222800011c7983 */ /* 0x000ea20000300800 */
[----:B------:R-:W-:Y:S01]  /*14d80*/  MOV R27, R0 ;  /* 0x00000000001b7202 */ /* 0x000fe20000000f00 */
[----:B---3--:R-:W-:Y:S02]  /*14d90*/  HMMA.16816.F32 R12, R4, R14, R16 ;  /* 0x0000000e040c723c */ /* 0x008fe40000001810 */
[----:B------:R-:W3:Y:S04]  /*14da0*/  LDL.LU.64 R18, [R1+0x2220] ;  /* 0x0022200001127983 */ /* 0x000ee80000300a00 */
[----:B------:R-:W3:-:S13]  /*14db0*/  LDL.LU.64 R16, [R1+0x2218] ;  /* 0x0022180001107983 */ /* 0x000eda0000300a00 */
[----:B------:R-:W-:Y:S01]  /*14dc0*/  STL.64 [R1], R12 ;  /* 0x0000000c01007387 */ /* 0x000fe20000100a00 */
[----:B------:R-:W-:-:S03]  /*14dd0*/  IMAD.MOV.U32 R0, RZ, RZ, R15 ;  /* 0x000000ffff007224 */ /* 0x000fc600078e000f */
[----:B------:R0:W-:Y:S04]  /*14de0*/  STL [R1+0x8], R14 ;  /* 0x0000080e01007387 */ /* 0x0001e80000100800 */
[----:B0-----:R-:W4:Y:S04]  /*14df0*/  LDL.LU.64 R14, [R1+0x2210] ;  /* 0x00221000010e7983 */ /* 0x001f280000300a00 */
[----:B------:R-:W4:Y:S02]  /*14e00*/  LDL.LU.64 R12, [R1+0x2208] ;  /* 0x00220800010c7983 */ /* 0x000f240000300a00 */
[----:B----4-:R-:W-:Y:S02]  /*14e10*/  HMMA.16816.F32 R8, R4, R10, R12 ;  /* 0x0000000a0408723c */ /* 0x010fe4000000180c */
[----:B------:R-:W3:-:S15]  /*14e20*/  LDL.LU.64 R14, [R1+0x2200] ;  /* 0x00220000010e7983 */ /* 0x000ede0000300a00 */
[----:B------:R-:W-:Y:S02]  /*14e30*/  NOP ;  /* 0x0000000000007918 */ /* 0x000fe40000000000 */
[----:B------:R-:W-:Y:S04]  /*14e40*/  STL.64 [R1+0x20f8], R10 ;  /* 0x0020f80a01007387 */ /* 0x000fe80000100a00 */
[----:B------:R-:W-:Y:S01]  /*14e50*/  STL.64 [R1+0x20f0], R8 ;  /* 0x0020f00801007387 */ /* 0x000fe20000100a00 */
[----:B---3--:R-:W-:Y:S03]  /*14e60*/  HMMA.16816.F32 R12, R4, R14, R16 ;  /* 0x0000000e040c723c */ /* 0x008fe60000001810 */
[----:B-----5:R-:W0:-:S15]  /*14e70*/  LDSM.16.MT88.4 R16, [R29+0x18000] ;  /* 0x018000001d10783b */ /* 0x020e1e0000004200 */
[----:B------:R-:W-:Y:S01]  /*14e80*/  NOP ;  /* 0x0000000000007918 */ /* 0x000fe20000000000 */
[----:B------:R-:W-:Y:S04]  /*14e90*/  STL.64 [R1+0x2108], R14 ;  /* 0x0021080e01007387 */ /* 0x000fe80000100a00 */
[----:B------:R-:W-:Y:S04]  /*14ea0*/  STL.64 [R1+0x2100], R12 ;  /* 0x0021000c01007387 */ /* 0x000fe80000100a00 */
[----:B--2---:R-:W1:Y:S04]  /*14eb0*/  LDSM.16.M88.4 R12, [R28+UR7+0x20180] ;  /* 0x020180071c0c783b */ /* 0x004e680008000200 */
[----:B0-----:R-:W-:Y:S04]  /*14ec0*/  STL [R1+0x21a4], R16 ;  /* 0x0021a41001007387 */ /* 0x001fe80000100800 */
[----:B------:R-:W-:Y:S04]  /*14ed0*/  STL [R1+0x21a0], R17 ;  /* 0x0021a01101007387 */ /* 0x000fe80000100800 */
[----:B------:R-:W-:Y:S04]  /*14ee0*/  STL [R1+0x219c], R18 ;  /* 0x00219c1201007387 */ /* 0x000fe80000100800 */
[----:B------:R-:W-:Y:S04]  /*14ef0*/  STL [R1+0x2198], R19 ;  /* 0x0021981301007387 */ /* 0x000fe80000100800 */
[----:B------:R-:W-:Y:S01]  /*14f00*/  STL [R1+0x20c8], R29 ;  /* 0x0020c81d01007387 */ /* 0x000fe20000100800 */
[----:B-1----:R-:W-:-:S03]  /*14f10*/  IMAD.MOV.U32 R9, RZ, RZ, R12 ;  /* 0x000000ffff097224 */ /* 0x002fc600078e000c */
[----:B------:R-:W-:Y:S01]  /*14f20*/  STL.64 [R1+0x1c8], R14 ;  /* 0x0001c80e01007387 */ /* 0x000fe20000100a00 */
[----:B------:R-:W-:-:S03]  /*14f30*/  MOV R8, R13 ;  /* 0x0000000d00087202 */ /* 0x000fc60000000f00 */
[----:B------:R-:W0:Y:S02]  /*14f40*/  LDSM.16.M88.4 R12, [R28+UR7+0x21180] ;  /* 0x021180071c0c783b */ /* 0x000e240008000200 */
[----:B0-----:R-:W-:Y:S02]  /*14f50*/  IMAD.MOV.U32 R11, RZ, RZ, R12 ;  /* 0x000000ffff0b7224 */ /* 0x001fe400078e000c */
[----:B------:R-:W-:Y:S01]  /*14f60*/  IMAD.MOV.U32 R10, RZ, RZ, R13 ;  /* 0x000000ffff0a7224 */ /* 0x000fe200078e000d */
[----:B------:R-:W-:Y:S04]  /*14f70*/  STL.64 [R1+0x208], R14 ;  /* 0x0002080e01007387 */ /* 0x000fe80000100a00 */
[----:B------:R-:W-:Y:S04]  /*14f80*/  STL.64 [R1+0x21b0], R10 ;  /* 0x0021b00a01007387 */ /* 0x000fe80000100a00 */
[----:B------:R-:W-:Y:S04]  /*14f90*/  STL.64 [R1+0x21a8], R8 ;  /* 0x0021a80801007387 */ /* 0x000fe80000100a00 */
[----:B------:R-:W0:Y:S04]  /*14fa0*/  LDSM.16.M88.4 R8, [R28+UR7+0x23180] ;  /* 0x023180071c08783b */ /* 0x000e280008000200 */
[----:B------:R-:W1:Y:S01]  /*14fb0*/  LDSM.16.M88.4 R12, [R28+UR7+0x22180] ;  /* 0x022180071c0c783b */ /* 0x000e620008000200 */
[----:B0-----:R-:W-:Y:S01]  /*14fc0*/  IMAD.MOV.U32 R18, RZ, RZ, R8 ;  /* 0x000000ffff127224 */ /* 0x001fe200078e0008 */
[----:B------:R-:W-:-:S02]  /*14fd0*/  MOV R19, R9 ;  /* 0x0000000900137202 */ /* 0x000fc40000000f00 */
[----:B-1----:R-:W-:Y:S01]  /*14fe0*/  MOV R16, R12 ;  /* 0x0000000c00107202 */ /* 0x002fe20000000f00 */
[----:B------:R-:W-:Y:S01]  /*14ff0*/  IMAD.MOV.U32 R17, RZ, RZ, R13 ;  /* 0x000000ffff117224 */ /* 0x000fe200078e000d */
[----:B------:R0:W-:Y:S04]  /*15000*/  STL.64 [R1+0x228], R14 ;  /* 0x0002280e01007387 */ /* 0x0001e80000100a00 */
[----:B------:R-:W-:Y:S04]  /*15010*/  STL.64 [R1+0x238], R10 ;  /* 0x0002380a01007387 */ /* 0x000fe80000100a00 */
[----:B------:R-:W-:Y:S04]  /*15020*/  STL.64 [R1+0x21c0], R18 ;  /* 0x0021c01201007387 */ /* 0x000fe80000100a00 */
[----:B------:R-:W-:Y:S04]  /*15030*/  STL.64 [R1+0x21b8], R16 ;  /* 0x0021b81001007387 */ /* 0x000fe80000100a00 */
[----:B0-----:R-:W2:Y:S04]  /*15040*/  LDL.LU R14, [R1+0x1b8] ;  /* 0x0001b800010e7983 */ /* 0x001ea80000300800 */
[----:B------:R-:W2:Y:S01]  /*15050*/  LDL.LU R15, [R1+0x1bc] ;  /* 0x0001bc00010f7983 */ /* 0x000ea20000300800 */
[C---:B------:R-:W-:Y:S03]  /*15060*/  HMMA.16816.F32 R20, R4.reuse, R22, R24 ;  /* 0x000000160414723c */ /* 0x040fe60000001818 */
[----:B------:R-:W3:Y:S04]  /*15070*/  LDL.LU R26, [R1+0x198] ;  /* 0x00019800011a7983 */ /* 0x000ee80000300800 */
[----:B------:R-:W3:Y:S04]  /*15080*/  LDL.LU R27, [R1+0x19c] ;  /* 0x00019c00011b7983 */ /* 0x000ee80000300800 */
[----:B--2---:R0:W-:Y:S04]  /*15090*/  STL.64 [R1+0x21e0], R14 ;  /* 0x0021e00e01007387 */ /* 0x0041e80000100a00 */
[----:B0-----:R-:W2:Y:S04]  /*150a0*/  LDL.LU R14, [R1+0x1a8] ;  /* 0x0001a800010e7983 */ /* 0x001ea80000300800 */
[----:B------:R-:W2:Y:S04]  /*150b0*/  LDL.LU R15, [R1+0x1ac] ;  /* 0x0001ac00010f7983 */ /* 0x000ea80000300800 */
[----:B--2---:R0:W-:Y:S04]  /*150c0*/  STL.64 [R1+0x21f8], R14 ;  /* 0x0021f80e01007387 */ /* 0x0041e80000100a00 */
[----:B------:R-:W3:Y:S04]  /*150d0*/  LDL.LU R12, [R1+0x130] ;  /* 0x00013000010c7983 */ /* 0x000ee80000300800 */
[----:B------:R-:W3:Y:S04]  /*150e0*/  LDL.LU R13, [R1+0x134] ;  /* 0x00013400010d7983 */ /* 0x000ee80000300800 */
[----:B0-----:R-:W3:Y:S04]  /*150f0*/  LDL.LU R14, [R1+0x138] ;  /* 0x00013800010e7983 */ /* 0x001ee80000300800 */
[----:B------:R-:W3:Y:S04]  /*15100*/  LDL.LU R15, [R1+0x13c] ;  /* 0x00013c00010f7983 */ /* 0x000ee80000300800 */
[----:B------:R-:W2:Y:S04]  /*15110*/  LDL.LU R18, [R1+0x1d8] ;  /* 0x0001d80001127983 */ /* 0x000ea80000300800 */
[----:B------:R-:W2:Y:S04]  /*15120*/  LDL.LU R19, [R1+0x1dc] ;  /* 0x0001dc0001137983 */ /* 0x000ea80000300800 */
[----:B--2---:R0:W-:Y:S04]  /*15130*/  STL.64 [R1+0x21d8], R18 ;  /* 0x0021d81201007387 */ /* 0x0041e80000100a00 */
[----:B------:R-:W2:Y:S04]  /*15140*/  LDL.LU R16, [R1+0x110] ;  /* 0x0001100001107983 */ /* 0x000ea80000300800 */
[----:B------:R-:W2:Y:S04]  /*15150*/  LDL.LU R17, [R1+0x114] ;  /* 0x0001140001117983 */ /* 0x000ea80000300800 */
[----:B0-----:R-:W4:Y:S04]  /*15160*/  LDL.LU R18, [R1+0x118] ;  /* 0x0001180001127983 */ /* 0x001f280000300800 */
[----:B------:R-:W4:Y:S04]  /*15170*/  LDL.LU R19, [R1+0x11c] ;  /* 0x00011c0001137983 */ /* 0x000f280000300800 */
[----:B----4-:R-:W-:Y:S04]  /*15180*/  STL.64 [R1+0x21f0], R18 ;  /* 0x0021f01201007387 */ /* 0x010fe80000100a00 */
[----:B--2---:R0:W-:Y:S04]  /*15190*/  STL.64 [R1+0x21e8], R16 ;  /* 0x0021e81001007387 */ /* 0x0041e80000100a00 */
[----:B0-----:R-:W2:Y:S04]  /*151a0*/  LDL.LU R16, [R1+0x120] ;  /* 0x0001200001107983 */ /* 0x001ea80000300800 */
[----:B------:R-:W2:Y:S04]  /*151b0*/  LDL.LU R17, [R1+0x124] ;  /* 0x0001240001117983 */ /* 0x000ea80000300800 */
[----:B------:R-:W2:Y:S04]  /*151c0*/  LDL.LU R18, [R1+0x128] ;  /* 0x0001280001127983 */ /* 0x000ea80000300800 */
[----:B------:R-:W2:Y:S04]  /*151d0*/  LDL.LU R19, [R1+0x12c] ;  /* 0x00012c0001137983 */ /* 0x000ea80000300800 */
[----:B------:R-:W4:Y:S04]  /*151e0*/  LDL.LU R8, [R1+0xf0] ;  /* 0x0000f00001087983 */ /* 0x000f280000300800 */
[----:B------:R-:W4:Y:S04]  /*151f0*/  LDL.LU R9, [R1+0xf4] ;  /* 0x0000f40001097983 */ /* 0x000f280000300800 */
[----:B------:R-:W5:Y:S04]  /*15200*/  LDL.LU R10, [R1+0xf8] ;  /* 0x0000f800010a7983 */ /* 0x000f680000300800 */
[----:B------:R-:W5:Y:S01]  /*15210*/  LDL.LU R11, [R1+0xfc] ;  /* 0x0000fc00010b7983 */ /* 0x000f620000300800 */
[----:B---3--:R-:W-:Y:S03]  /*15220*/  HMMA.16816.F32 R24, R4, R26, R12 ;  /* 0x0000001a0418723c */ /* 0x008fe6000000180c */
[----:B-----5:R-:W-:Y:S04]  /*15230*/  STL.64 [R1+0x21d0], R10 ;  /* 0x0021d00a01007387 */ /* 0x020fe80000100a00 */
[----:B----4-:R0:W-:Y:S04]  /*15240*/  STL.64 [R1+0x21c8], R8 ;  /* 0x0021c80801007387 */ /* 0x0101e80000100a00 */
[----:B0-----:R-:W3:Y:S04]  /*15250*/  LDL.LU R8, [R1+0x100] ;  /* 0x0001000001087983 */ /* 0x001ee80000300800 */
[----:B------:R-:W3:Y:S04]  /*15260*/  LDL.LU R9, [R1+0x104] ;  /* 0x0001040001097983 */ /* 0x000ee80000300800 */
[----:B------:R-:W3:Y:S04]  /*15270*/  LDL.LU R10, [R1+0x108] ;  /* 0x00010800010a7983 */ /* 0x000ee80000300800 */
[----:B------:R-:W3:Y:S04]  /*15280*/  LDL.LU R11, [R1+0x10c] ;  /* 0x00010c00010b7983 */ /* 0x000ee80000300800 */
[----:B------:R0:W-:Y:S04]  /*15290*/  STL.64 [R1+0x20e8], R22 ;  /* 0x0020e81601007387 */ /* 0x0001e80000100a00 */
[----:B------:R-:W-:Y:S04]  /*152a0*/  STL.64 [R1+0x20e0], R20 ;  /* 0x0020e01401007387 */ /* 0x000fe80000100a00 */
[----:B0-----:R-:W4:Y:S04]  /*152b0*/  LDL.LU R22, [R1+0x218] ;  /* 0x0002180001167983 */ /* 0x001f280000300800 */
[----:B------:R-:W4:Y:S04]  /*152c0*/  LDL.LU R23, [R1+0x21c] ;  /* 0x00021c0001177983 */ /* 0x000f280000300800 */
[----:B------:R-:W2:Y:S04]  /*152d0*/  LDL.LU.64 R14, [R1+0x21f8] ;  /* 0x0021f800010e7983 */ /* 0x000ea80000300a00 */
[----:B------:R0:W-:Y:S04]  /*152e0*/  STL [R1+0x20dc], R26 ;  /* 0x0020dc1a01007387 */ /* 0x0001e80000100800 */
[----:B------:R1:W-:Y:S04]  /*152f0*/  STL [R1+0x20d8], R27 ;  /* 0x0020d81b01007387 */ /* 0x0003e80000100800 */
[----:B------:R5:W-:Y:S01]  /*15300*/  STL.64 [R1+0x2148], R24 ;  /* 0x0021481801007387 */ /* 0x000be20000100a00 */
[----:B0-----:R-:W-:-:S02]  /*15310*/  IMAD.MOV.U32 R26, RZ, RZ, R3 ;  /* 0x000000ffff1a7224 */ /* 0x001fc400078e0003 */
[----:B-1----:R-:W-:Y:S01]  /*15320*/  IMAD.MOV.U32 R27, RZ, RZ, R2 ;  /* 0x000000ffff1b7224 */ /* 0x002fe200078e0002 */
[----:B-----5:R-:W4:Y:S04]  /*15330*/  LDL.LU R24, [R1+0xd0] ;  /* 0x0000d00001187983 */ /* 0x020f280000300800 */
[----:B------:R-:W4:Y:S01]  /*15340*/  LDL.LU R25, [R1+0xd4] ;  /* 0x0000d40001197983 */ /* 0x000f220000300800 */
[----:B--2---:R-:W-:Y:S03]  /*15350*/  HMMA.16816.F32 R12, R4, R14, R16 ;  /* 0x0000000e040c723c */ /* 0x004fe60000001810 */
[----:B------:R-:W2:Y:S04]  /*15360*/  LDL.LU.64 R18, [R1+0x21f0] ;  /* 0x0021f00001127983 */ /* 0x000ea80000300a00 */
[----:B------:R-:W2:-:S12]  /*15370*/  LDL.LU.64 R16, [R1+0x21e8] ;  /* 0x0021e80001107983 */ /* 0x000e980000300a00 */
[----:B------:R-:W-:Y:S01]  /*15380*/  IMAD.MOV.U32 R3, RZ, RZ, R14 ;  /* 0x000000ffff037224 */ /* 0x000fe200078e000e */
[----:B------:R2:W-:Y:S01]  /*15390*/  STL [R1+0x40], R12 ;  /* 0x0000400c01007387 */ /* 0x0005e20000100800 */
[----:B------:R-:W-:-:S03]  /*153a0*/  IMAD.MOV.U32 R2, RZ, RZ, R15 ;  /* 0x000000ffff027224 */ /* 0x000fc600078e000f */
[----:B------:R-:W2:Y:S01]  /*153b0*/  LDL.LU.64 R14, [R1+0x21e0] ;  /* 0x0021e000010e7983 */ /* 0x000ea20000300a00 */
[----:B------:R-:W-:-:S03]  /*153c0*/  MOV R29, R13 ;  /* 0x0000000d001d7202 */ /* 0x000fc60000000f00 */
[----:B------:R-:W-:Y:S04]  /*153d0*/  STL [R1+0x20d4], R2 ;  /* 0x0020d40201007387 */ /* 0x000fe80000100800 */
[----:B------:R-:W-:Y:S04]  /*153e0*/  STL [R1+0x20d0], R29 ;  /* 0x0020d01d01007387 */ /* 0x000fe80000100800 */
[----:B------:R-:W-:Y:S01]  /*153f0*/  STL [R1+0x20cc], R3 ;  /* 0x0020cc0301007387 */ /* 0x000fe20000100800 */
[----:B--2---:R-:W-:Y:S03]  /*15400*/  HMMA.16816.F32 R12, R4, R14, R16 ;  /* 0x0000000e040c723c */ /* 0x004fe60000001810 */
[----:B------:R-:W3:-:S15]  /*15410*/  LDL.LU.64 R18, [R1+0x21d8] ;  /* 0x0021d80001127983 */ /* 0x000ede0000300a00 */
[----:B------:R-:W-:Y:S01]  /*15420*/  NOP ;  /* 0x0000000000007918 */ /* 0x000fe20000000000 */
[----:B------:R0:W-:Y:S04]  /*15430*/  STL.64 [R1+0x130], R12 ;  /* 0x0001300c01007387 */ /* 0x0001e80000100a00 */
[----:B------:R1:W-:Y:S04]  /*15440*/  STL.64 [R1+0x138], R14 ;  /* 0x0001380e01007387 */ /* 0x0003e80000100a00 */
[----:B0-----:R-:W2:Y:S04]  /*15450*/  LDL.LU R12, [R1] ;  /* 0x00000000010c7983 */ /* 0x001ea80000300800 */
[----:B------:R-:W2:Y:S04]  /*15460*/  LDL.LU R13, [R1+0x4] ;  /* 0x00000400010d7983 */ /* 0x000ea80000300800 */
[----:B-1----:R-:W5:Y:S01]  /*15470*/  LDL.LU R14, [R1+0x8] ;  /* 0x00000800010e7983 */ /* 0x002f620000300800 */
[----:B------:R-:W-:Y:S01]  /*15480*/  MOV R15, R0 ;  /* 0x00000000000f7202 */ /* 0x000fe20000000f00 */
[C---:B---3--:R-:W-:Y:S04]  /*15490*/  HMMA.16816.F32 R16, R4.reuse, R18, R8 ;  /* 0x000000120410723c */ /* 0x048fe80000001808 */
[----:B-----5:R0:W-:Y:S04]  /*154a0*/  STL.64 [R1+0x2118], R14 ;  /* 0x0021180e01007387 */ /* 0x0201e80000100a00 */
[----:B--2---:R-:W-:Y:S04]  /*154b0*/  STL.64 [R1+0x2110], R12 ;  /* 0x0021100c01007387 */ /* 0x004fe80000100a00 */
[----:B0-----:R-:W2:Y:S04]  /*154c0*/  LDL.LU R14, [R1+0x1e8] ;  /* 0x0001e800010e7983 */ /* 0x001ea80000300800 */
[----:B------:R-:W2:Y:S04]  /*154d0*/  LDL.LU R15, [R1+0x1ec] ;  /* 0x0001ec00010f7983 */ /* 0x000ea80000300800 */
[----:B------:R-:W2:Y:S04]  /*154e0*/  LDL.LU.64 R10, [R1+0x21d0] ;  /* 0x0021d000010a7983 */ /* 0x000ea80000300a00 */
[----:B------:R-:W2:Y:S01]  /*154f0*/  LDL.LU.64 R8, [R1+0x21c8] ;  /* 0x0021c80001087983 */ /* 0x000ea20000300a00 */
[----:B------:R-:W-:Y:S01]  /*15500*/  IMAD.MOV.U32 R29, RZ, RZ, R18 ;  /* 0x000000ffff1d7224 */ /* 0x000fe200078e0012 */
[----:B------:R-:W-:Y:S01]  /*15510*/  MOV R3, R19 ;  /* 0x0000001300037202 */ /* 0x000fe20000000f00 */
[----:B------:R-:W-:Y:S01]  /*15520*/  IMAD.MOV.U32 R2, RZ, RZ, R17 ;  /* 0x000000ffff027224 */ /* 0x000fe200078e0011 */
[----:B------:R0:W-:Y:S04]  /*15530*/  STL [R1+0x120], R16 ;  /* 0x0001201001007387 */ /* 0x0001e80000100800 */
[----:B------:R-:W3:Y:S04]  /*15540*/  LDL.LU.64 R18, [R1+0x21c0] ;  /* 0x0021c00001127983 */ /* 0x000ee80000300a00 */
[----:B0-----:R-:W5:Y:S01]  /*15550*/  LDL.LU.64 R16, [R1+0x21b8] ;  /* 0x0021b80001107983 */ /* 0x001f620000300a00 */
[----:B--2---:R-:W-:Y:S03]  /*15560*/  HMMA.16816.F32 R12, R4, R14, R8 ;  /* 0x0000000e040c723c */ /* 0x004fe60000001808 */
[----:B------:R-:W2:Y:S04]  /*15570*/  LDL.LU.64 R10, [R1+0x21b0] ;  /* 0x0021b000010a7983 */ /* 0x000ea80000300a00 */
[----:B------:R-:W2:-:S12]  /*15580*/  LDL.LU.64 R8, [R1+0x21a8] ;  /* 0x0021a80001087983 */ /* 0x000e980000300a00 */
[----:B------:R-:W-:Y:S04]  /*15590*/  STL.64 [R1+0x160], R12 ;  /* 0x0001600c01007387 */ /* 0x000fe80000100a00 */
[----:B------:R4:W-:Y:S02]  /*155a0*/  STL.64 [R1+0x168], R14 ;  /* 0x0001680e01007387 */ /* 0x0009e40000100a00 */
[----:B----4-:R-:W-:Y:S02]  /*155b0*/  HMMA.16816.F32 R12, R4, R22, R24 ;  /* 0x00000016040c723c */ /* 0x010fe40000001818 */
[----:B------:R-:W0:Y:S04]  /*155c0*/  LDSM.16.M88.4 R4, [R28+UR7+0x24180] ;  /* 0x024180071c04783b */ /* 0x000e280008000200 */
[----:B------:R-:W-:-:S13]  /*155d0*/  LDSM.16.M88.4 R20, [R28+UR7+0x27180] ;  /* 0x027180071c14783b */ /* 0x000fda0008000200 */
[----:B------:R-:W-:Y:S04]  /*155e0*/  STL.64 [R1+0x110], R12 ;  /* 0x0001100c01007387 */ /* 0x000fe80000100a00 */
[----:B------:R-:W-:Y:S04]  /*155f0*/  STL [R1+0x118], R14 ;  /* 0x0001180e01007387 */ /* 0x000fe80000100800 */
[----:B------:R-:W4:Y:S04]  /*15600*/  LDL.LU R24, [R1+0x30] ;  /* 0x0000300001187983 */ /* 0x000f280000300800 */
[----:B------:R-:W4:Y:S04]  /*15610*/  LDL.LU R25, [R1+0x34] ;  /* 0x0000340001197983 */ /* 0x000f280000300800 */
[----:B------:R-:W2:Y:S04]  /*15620*/  LDL.LU R26, [R1+0x38] ;  /* 0x00003800011a7983 */ /* 0x000ea80000300800 */
[----:B------:R-:W2:Y:S01]  /*15630*/  LDL.LU R27, [R1+0x3c] ;  /* 0x00003c00011b7983 */ /* 0x000ea20000300800 */
[----:B------:R-:W-:-:S03]  /*15640*/  IMAD.MOV.U32 R0, RZ, RZ, R15 ;  /* 0x000000ffff007224 */ /* 0x000fc600078e000f */
[----:B------:R-:W-:Y:S04]  /*15650*/  LDSM.16.M88.4 R12, [R28+UR7+0x25180] ;  /* 0x025180071c0c783b */ /* 0x000fe80008000200 */
[----:B--2---:R-:W-:Y:S04]  /*15660*/  STL.64 [R1+0x2158], R26 ;  /* 0x0021581a01007387 */ /* 0x004fe80000100a00 */
[----:B----4-:R5:W-:Y:S02]  /*15670*/  STL.64 [R1+0x2150], R24 ;  /* 0x0021501801007387 */ /* 0x010be40000100a00 */
[----:B-----5:R-:W-:Y:S01]  /*15680*/  IMAD.MOV.U32 R24, RZ, RZ, R16 ;  /* 0x000000ffff187224 */ /* 0x020fe200078e0010 */
[----:B------:R-:W-:Y:S01]  /*15690*/  MOV R25, R17 ;  /* 0x0000001100197202 */ /* 0x000fe20000000f00 */
[----:B------:R-:W2:Y:S04]  /*156a0*/  LDL.LU R16, [R1+0x21a4] ;  /* 0x0021a40001107983 */ /* 0x000ea80000300800 */
[----:B------:R-:W2:Y:S04]  /*156b0*/  LDL.LU R17, [R1+0x21a0] ;  /* 0x0021a00001117983 */ /* 0x000ea80000300800 */
[----:B------:R1:W-:Y:S02]  /*156c0*/  STL.64 [R1+0x2168], R24 ;  /* 0x0021681801007387 */ /* 0x0003e40000100a00 */
[----:B-1----:R-:W-:-:S02]  /*156d0*/  IMAD.MOV.U32 R24, RZ, RZ, R11 ;  /* 0x000000ffff187224 */ /* 0x002fc400078e000b */
[----:B------:R-:W-:-:S05]  /*156e0*/  IMAD.MOV.U32 R25, RZ, RZ, R10 ;  /* 0x000000ffff197224 */ /* 0x000fca00078e000a */
[----:B------:R1:W-:Y:S02]  /*156f0*/  STL.64 [R1+0x2180], R24 ;  /* 0x0021801801007387 */ /* 0x0003e40000100a00 */
[----:B-1----:R-:W-:Y:S01]  /*15700*/  MOV R24, R9 ;  /* 0x0000000900187202 */ /* 0x002fe20000000f00 */
[----:B------:R-:W-:Y:S02]  /*15710*/  IMAD.MOV.U32 R25, RZ, RZ, R8 ;  /* 0x000000ffff197224 */ /* 0x000fe400078e0008 */
[----:B------:R-:W1:Y:S04]  /*15720*/  LDSM.16.M88.4 R8, [R28+UR7+0x26180] ;  /* 0x026180071c08783b */ /* 0x000e680008000200 */
[----:B------:R4:W-:Y:S04]  /*15730*/  STL [R1+0x208c], R0 ;  /* 0x00208c0001007387 */ /* 0x0009e80000100800 */
[----:B0-----:R-:W-:Y:S01]  /*15740*/  STL.64 [R1+0x188], R6 ;  /* 0x0001880601007387 */ /* 0x001fe20000100a00 */
[----:B------:R-:W-:Y:S01]  /*15750*/  IMAD.MOV.U32 R26, RZ, RZ, R4 ;  /* 0x000000ffff1a7224 */ /* 0x000fe200078e0004 */
[----:B----4-:R-:W-:-:S02]  /*15760*/  MOV R0, R5 ;  /* 0x0000000500007202 */ /* 0x010fc40000000f00 */
[----:B------:R-:W0:Y:S04]  /*15770*/  LDSM.16.M88.4 R4, [R28+UR7+0x28180] ;  /* 0x028180071c04783b */ /* 0x000e280008000200 */
[----:B-1----:R-:W-:Y:S04]  /*15780*/  STL.64 [R1+0x2190], R10 ;  /* 0x0021900a01007387 */ /* 0x002fe80000100a00 */
[----:B------:R1:W-:Y:S04]  /*15790*/  STL.64 [R1+0x2188], R8 ;  /* 0x0021880801007387 */ /* 0x0003e80000100a00 */
[----:B-1----:R-:W2:Y:S04]  /*157a0*/  LDL.LU R8, [R1+0xc0] ;  /* 0x0000c00001087983 */ /* 0x002ea80000300800 */
[----:B------:R-:W2:Y:S04]  /*157b0*/  LDL.LU R9, [R1+0xc4] ;  /* 0x0000c40001097983 */ /* 0x000ea80000300800 */
[----:B------:R-:W2:Y:S04]  /*157c0*/  LDL.LU R10, [R1+0xc8] ;  /* 0x0000c800010a7983 */ /* 0x000ea80000300800 */
[----:B------:R-:W2:Y:S04]  /*157d0*/  LDL.LU R11, [R1+0xcc] ;  /* 0x0000cc00010b7983 */ /* 0x000ea80000300800 */
[----:B------:R-:W-:Y:S04]  /*157e0*/  STL.64 [R1+0x178], R14 ;  /* 0x0001780e01007387 */ /* 0x000fe80000100a00 */
[----:B------:R1:W-:Y:S02]  /*157f0*/  STL.64 [R1+0x2128], R12 ;  /* 0x0021280c01007387 */ /* 0x0003e40000100a00 */
[----:B-1----:R-:W-:-:S02]  /*15800*/  IMAD.MOV.U32 R12, RZ, RZ, R26 ;  /* 0x000000ffff0c7224 */ /* 0x002fc400078e001a */
[----:B------:R-:W-:-:S05]  /*15810*/  IMAD.MOV.U32 R13, RZ, RZ, R0 ;  /* 0x000000ffff0d7224 */ /* 0x000fca00078e0000 */
[----:B------:R3:W-:Y:S02]  /*15820*/  STL.64 [R1+0x2140], R12 ;  /* 0x0021400c01007387 */ /* 0x0007e40000100a00 */
[----:B---3--:R-:W-:Y:S01]  /*15830*/  MOV R12, R18 ;  /* 0x00000012000c7202 */ /* 0x008fe20000000f00 */
[----:B------:R-:W-:Y:S01]  /*15840*/  IMAD.MOV.U32 R13, RZ, RZ, R19 ;  /* 0x000000ffff0d7224 */ /* 0x000fe200078e0013 */
[----:B------:R-:W2:Y:S04]  /*15850*/  LDL.LU R18, [R1+0x219c] ;  /* 0x00219c0001127983 */ /* 0x000ea80000300800 */
[----:B------:R-:W2:Y:S04]  /*15860*/  LDL.LU R19, [R1+0x2198] ;  /* 0x0021980001137983 */ /* 0x000ea80000300800 */
[----:B------:R1:W-:Y:S04]  /*15870*/  STL.64 [R1+0x2160], R12 ;  /* 0x0021600c01007387 */ /* 0x0003e80000100a00 */
[----:B-1----:R-:W3:Y:S04]  /*15880*/  LDL.LU R12, [R1+0x80] ;  /* 0x00008000010c7983 */ /* 0x002ee80000300800 */
[----:B------:R-:W3:Y:S04]  /*15890*/  LDL.LU R13, [R1+0x84] ;  /* 0x00008400010d7983 */ /* 0x000ee80000300800 */
[----:B------:R-:W4:Y:S04]  /*158a0*/  LDL.LU R14, [R1+0x88] ;  /* 0x00008800010e7983 */ /* 0x000f280000300800 */
[----:B------:R-:W4:Y:S01]  /*158b0*/  LDL.LU R15, [R1+0x8c] ;  /* 0x00008c00010f7983 */ /* 0x000f220000300800 */
[----:B--2---:R-:W-:Y:S03]  /*158c0*/  HMMA.16816.F32 R24, R16, R24, R8 ;  /* 0x000000181018723c */ /* 0x004fe60000001808 */
[----:B----4-:R-:W-:Y:S04]  /*158d0*/  STL.64 [R1+0x2178], R14 ;  /* 0x0021780e01007387 */ /* 0x010fe80000100a00 */
[----:B---3--:R1:W-:Y:S04]  /*158e0*/  STL.64 [R1+0x2170], R12 ;  /* 0x0021700c01007387 */ /* 0x0083e80000100a00 */
[----:B-1----:R-:W2:Y:S04]  /*158f0*/  LDL.LU R12, [R1+0xa0] ;  /* 0x0000a000010c7983 */ /* 0x002ea80000300800 */
[----:B------:R-:W2:Y:S04]  /*15900*/  LDL.LU R13, [R1+0xa4] ;  /* 0x0000a400010d7983 */ /* 0x000ea80000300800 */
[----:B------:R-:W2:Y:S04]  /*15910*/  LDL.LU R14, [R1+0xa8] ;  /* 0x0000a800010e7983 */ /* 0x000ea80000300800 */
[----:B------:R-:W2:Y:S04]  /*15920*/  LDL.LU R15, [R1+0xac] ;  /* 0x0000ac00010f7983 */ /* 0x000ea80000300800 */
[----:B------:R-:W3:Y:S04]  /*15930*/  LDL.LU.64 R10, [R1+0x2190] ;  /* 0x00219000010a7983 */ /* 0x000ee80000300a00 */
[----:B------:R-:W4:Y:S04]  /*15940*/  LDL.LU.64 R8, [R1+0x2188] ;  /* 0x0021880001087983 */ /* 0x000f280000300a00 */
[----:B------:R1:W-:Y:S04]  /*15950*/  STL.64 [R1+0x150], R24 ;  /* 0x0001501801007387 */ /* 0x0003e80000100a00 */
[----:B------:R-:W-:Y:S04]  /*15960*/  STL [R1+0x15c], R27 ;  /* 0x00015c1b01007387 */ /* 0x000fe80000100800 */
[----:B-1----:R-:W2:Y:S04]  /*15970*/  LDL.LU.64 R24, [R1+0x2180] ;  /* 0x0021800001187983 */ /* 0x002ea80000300a00 */
[----:B---3--:R-:W-:Y:S04]  /*15980*/  STL.64 [R1+0x1a8], R10 ;  /* 0x0001a80a01007387 */ /* 0x008fe80000100a00 */
[----:B----4-:R1:W-:Y:S04]  /*15990*/  STL.64 [R1+0x2120], R8 ;  /* 0x0021200801007387 */ /* 0x0103e80000100a00 */
[----:B-1----:R-:W3:Y:S04]  /*159a0*/  LDL.LU R8, [R1+0x10] ;  /* 0x0000100001087983 */ /* 0x002ee80000300800 */
[----:B------:R-:W3:Y:S04]  /*159b0*/  LDL.LU R9, [R1+0x14] ;  /* 0x0000140001097983 */ /* 0x000ee80000300800 */
[----:B------:R-:W4:Y:S04]  /*159c0*/  LDL.LU R10, [R1+0x18] ;  /* 0x00001800010a7983 */ /* 0x000f280000300800 */
[----:B------:R-:W4:Y:S01]  /*159d0*/  LDL.LU R11, [R1+0x1c] ;  /* 0x00001c00010b7983 */ /* 0x000f220000300800 */
[----:B------:R-:W-:-:S02]  /*159e0*/  IMAD.MOV.U32 R0, RZ, RZ, R26 ;  /* 0x000000ffff007224 */ /* 0x000fc400078e001a */
[C---:B--2---:R-:W-:Y:S01]  /*159f0*/  HMMA.16816.F32 R24, R16.reuse, R24, R12 ;  /* 0x000000181018723c */ /* 0x044fe2000000180c */
[----:B----4-:R-:W-:Y:S04]  /*15a00*/  STL.64 [R1+0x2138], R10 ;  /* 0x0021380a01007387 */ /* 0x010fe80000100a00 */
[----:B---3--:R1:W-:Y:S04]  /*15a10*/  STL.64 [R1+0x2130], R8 ;  /* 0x0021300801007387 */ /* 0x0083e80000100a00 */
[----:B-1----:R-:W2:Y:S04]  /*15a20*/  LDL.LU R8, [R1+0x20] ;  /* 0x0000200001087983 */ /* 0x002ea80000300800 */
[----:B------:R-:W2:Y:S04]  /*15a30*/  LDL.LU R9, [R1+0x24] ;  /* 0x0000240001097983 */ /* 0x000ea80000300800 */
[----:B------:R-:W2:Y:S04]  /*15a40*/  LDL.LU R10, [R1+0x28] ;  /* 0x00002800010a7983 */ /* 0x000ea80000300800 */
[----:B------:R-:W2:Y:S04]  /*15a50*/  LDL.LU R11, [R1+0x2c] ;  /* 0x00002c00010b7983 */ /* 0x000ea80000300800 */
[----:B------:R-:W-:Y:S04]  /*15a60*/  STL.64 [R1+0x1e8], R22 ;  /* 0x0001e81601007387 */ /* 0x000fe80000100a00 */
[----:B------:R-:W-:Y:S04]  /*15a70*/  STL [R1+0x2090], R0 ;  /* 0x0020900001007387 */ /* 0x000fe80000100800 */
[----:B0-----:R-:W-:Y:S04]  /*15a80*/  STL.64 [R1+0x1f8], R6 ;  /* 0x0001f80601007387 */ /* 0x001fe80000100a00 */
[----:B------:R-:W3:Y:S04]  /*15a90*/  LDL.LU.64 R14, [R1+0x2178] ;  /* 0x00217800010e7983 */ /* 0x000ee80000300a00 */
[----:B------:R-:W3:Y:S04]  /*15aa0*/  LDL.LU.64 R12, [R1+0x2170] ;  /* 0x00217000010c7983 */ /* 0x000ee80000300a00 */
[----:B------:R0:W-:Y:S04]  /*15ab0*/  STL.64 [R1+0x140], R24 ;  /* 0x0001401801007387 */ /* 0x0001e80000100a00 */
[----:B------:R3:W-:Y:S04]  /*15ac0*/  STL.64 [R1+0x148], R26 ;  /* 0x0001481a01007387 */ /* 0x0007e80000100a00 */
[----:B0-----:R-:W3:Y:S02]  /*15ad0*/  LDL.LU.64 R24, [R1+0x2168] ;  /* 0x0021680001187983 */ /* 0x001ee40000300a00 */
[----:B---3--:R-:W-:Y:S02]  /*15ae0*/  HMMA.16816.F32 R24, R16, R24, R12 ;  /* 0x000000181018723c */ /* 0x008fe4000000180c */
[----:B------:R-:W3:-:S15]  /*15af0*/  LDL.LU.64 R12, [R1+0x2160] ;  /* 0x00216000010c7983 */ /* 0x000ede0000300a00 */
[----:B------:R-:W-:Y:S02]  /*15b00*/  NOP ;  /* 0x0000000000007918 */ /* 0x000fe40000000000 */
[----:B------:R-:W-:Y:S01]  /*15b10*/  STL.64 [R1+0x100], R24 ;  /* 0x0001001801007387 */ /* 0x000fe20000100a00 */
[----:B------:R-:W-:-:S03]  /*15b20*/  MOV R0, R27 ;  /* 0x0000001b00007202 */ /* 0x000fc60000000f00 */
[----:B------:R0:W-:Y:S04]  /*15b30*/  STL [R1+0x108], R26 ;  /* 0x0001081a01007387 */ /* 0x0001e80000100800 */
[----:B0-----:R-:W3:Y:S04]  /*15b40*/  LDL.LU.64 R26, [R1+0x2158] ;  /* 0x00215800011a7983 */ /* 0x001ee80000300a00 */
[----:B------:R-:W3:Y:S04]  /*15b50*/  LDL.LU.64 R24, [R1+0x2150] ;  /* 0x0021500001187983 */ /* 0x000ee80000300a00 */
[----:B------:R-:W-:Y:S01]  /*15b60*/  STL [R1+0x2094], R0 ;  /* 0x0020940001007387 */ /* 0x000fe20000100800 */
[----:B---3--:R-:W-:Y:S03]  /*15b70*/  HMMA.16816.F32 R12, R16, R12, R24 ;  /* 0x0000000c100c723c */ /* 0x008fe60000001818 */
[----:B------:R-:W3:-:S15]  /*15b80*/  LDL.LU.64 R24, [R1+0x2148] ;  /* 0x0021480001187983 */ /* 0x000ede0000300a00 */
[----:B------:R-:W-:Y:S01]  /*15b90*/  NOP ;  /* 0x0000000000007918 */ /* 0x000fe20000000000 */
[----:B------:R-:W-:Y:S04]  /*15ba0*/  STL.64 [R1+0xe0], R12 ;  /* 0x0000e00c01007387 */ /* 0x000fe80000100a00 */
[----:B------:R-:W-:Y:S04]  /*15bb0*/  STL.64 [R1+0xe8], R14 ;  /* 0x0000e80e01007387 */ /* 0x000fe80000100a00 */
[----:B------:R-:W0:Y:S02]  /*15bc0*/  LDSM.16.M88.4 R12, [R28+UR7+0x29180] ;  /* 0x029180071c0c783b */ /* 0x000e240008000200 */
[----:B0-----:R-:W-:-:S02]  /*15bd0*/  IMAD.MOV.U32 R26, RZ, RZ, R12 ;  /* 0x000000ffff1a7224 */ /* 0x001fc400078e000c */
[----:B------:R-:W-:Y:S01]  /*15be0*/  STL.64 [R1+0xf8], R14 ;  /* 0x0000f80e01007387 */ /* 0x000fe20000100a00 */
[----:B------:R-:W-:-:S03]  /*15bf0*/  IMAD.MOV.U32 R27, RZ, RZ, R13 ;  /* 0x000000ffff1b7224 */ /* 0x000fc600078e000d */
[----:B------:R-:W0:Y:S02]  /*15c00*/  LDSM.16.M88.4 R12, [R28+UR7+0x2a180] ;  /* 0x02a180071c0c783b */ /* 0x000e240008000200 */
[----:B0-----:R-:W-:Y:S02]  /*15c10*/  MOV R6, R12 ;  /* 0x0000000c00067202 */ /* 0x001fe40000000f00 */
[----:B------:R2:W-:Y:S01]  /*15c20*/  STL.64 [R1+0x198], R14 ;  /* 0x0001980e01007387 */ /* 0x0005e20000100a00 */
[----:B------:R-:W-:-:S03]  /*15c30*/  IMAD.MOV.U32 R0, RZ, RZ, R13 ;  /* 0x000000ffff007224 */ /* 0x000fc600078e000d */
[----:B------:R-:W2:Y:S02]  /*15c40*/  LDL.LU.64 R12, [R1+0x2140] ;  /* 0x00214000010c7983 */ /* 0x000ea40000300a00 */
[----:B--2---:R-:W-:Y:S02]  /*15c50*/  HMMA.16816.F32 R12, R16, R12, R8 ;  /* 0x0000000c100c723c */ /* 0x004fe40000001808 */
[----:B------:R-:W2:Y:S04]  /*15c60*/  LDL.LU.64 R10, [R1+0x2138] ;  /* 0x00213800010a7983 */ /* 0x000ea80000300a00 */
[----:B------:R-:W2:-:S13]  /*15c70*/  LDL.LU.64 R8, [R1+0x2130] ;  /* 0x0021300001087983 */ /* 0x000e9a0000300a00 */
        /* <DEDUP_REMOVED lines=13> */
[----:B------:R-:W-:Y:S04]  /*15d50*/  STL.64 [R1+0xb0], R8 ;  /* 0x0000b00801007387 */ /* 0x000fe80000100a00 */
[----:B------:R0:W-:Y:S04]  /*15d60*/  STL.64 [R1+0xb8], R10 ;  /* 0x0000b80a01007387 */ /* 0x0001e80000100a00 */
[----:B0-----:R-:W4:Y:S04]  /*15d70*/  LDL.LU.64 R10, [R1+0x20f8] ;  /* 0x0020f800010a7983 */ /* 0x001f280000300a00 */
[----:B------:R-:W4:Y:S02]  /*15d80*/  LDL.LU.64 R8, [R1+0x20f0] ;  /* 0x0020f00001087983 */ /* 0x000f240000300a00 */
[----:B----4-:R-:W-:Y:S01]  /*15d90*/  HMMA.16816.F32 R20, R16, R20, R8 ;  /* 0x000000141014723c */ /* 0x010fe20000001808 */
[----:B------:R-:W-:-:S15]  /*15da0*/  IMAD.MOV.U32 R8, RZ, RZ, R6 ;  /* 0x000000ffff087224 */ /* 0x000fde00078e0006 */
[----:B------:R-:W-:-:S03]  /*15db0*/  NOP ;  /* 0x0000000000007918 */ /* 0x000fc60000000000 */
[----:B------:R-:W-:Y:S04]  /*15dc0*/  STL.64 [R1+0xa0], R20 ;  /* 0x0000a01401007387 */ /* 0x000fe80000100a00 */
[----:B------:R2:W-:Y:S02]  /*15dd0*/  STL.64 [R1+0xa8], R22 ;  /* 0x0000a81601007387 */ /* 0x0005e40000100a00 */
[----:B--2---:R-:W-:Y:S02]  /*15de0*/  HMMA.16816.F32 R20, R16, R4, R12 ;  /* 0x000000041014723c */ /* 0x004fe4000000180c */
[----:B------:R-:W0:-:S15]  /*15df0*/  LDSM.16.M88.4 R4, [R28+UR7+0x2b180] ;  /* 0x02b180071c04783b */ /* 0x000e1e0008000200 */
[----:B------:R-:W-:Y:S02]  /*15e00*/  NOP ;  /* 0x0000000000007918 */ /* 0x000fe40000000000 */
[----:B------:R-:W-:Y:S04]  /*15e10*/  STL.64 [R1+0x60], R20 ;  /* 0x0000601401007387 */ /* 0x000fe80000100a00 */
[----:B------:R-:W-:Y:S04]  /*15e20*/  STL.64 [R1+0x68], R22 ;  /* 0x0000681601007387 */ /* 0x000fe80000100a00 */
[----:B------:R-:W1:Y:S01]  /*15e30*/  LDSM.16.M88.4 R20, [R28+UR7+0x2d180] ;  /* 0x02d180071c14783b */ /* 0x000e620008000200 */
[----:B0-----:R-:W-:-:S03]  /*15e40*/  IMAD.MOV.U32 R12, RZ, RZ, R4 ;  /* 0x000000ffff0c7224 */ /* 0x001fc600078e0004 */
[----:B------:R-:W-:Y:S01]  /*15e50*/  STL.64 [R1+0x98], R6 ;  /* 0x0000980601007387 */ /* 0x000fe20000100a00 */
[----:B------:R-:W-:-:S03]  /*15e60*/  IMAD.MOV.U32 R11, RZ, RZ, R5 ;  /* 0x000000ffff0b7224 */ /* 0x000fc600078e0005 */
[----:B------:R-:W0:Y:S01]  /*15e70*/  LDSM.16.M88.4 R4, [R28+UR7+0x2c180] ;  /* 0x02c180071c04783b */ /* 0x000e220008000200 */
[----:B------:R-:W-:Y:S01]  /*15e80*/  MOV R9, R0 ;  /* 0x0000000000097202 */ /* 0x000fe20000000f00 */
[----:B-1----:R-:W-:Y:S01]  /*15e90*/  IMAD.MOV.U32 R15, RZ, RZ, R22 ;  /* 0x000000ffff0f7224 */ /* 0x002fe200078e0016 */
[----:B------:R-:W-:Y:S01]  /*15ea0*/  MOV R14, R23 ;  /* 0x00000017000e7202 */ /* 0x000fe20000000f00 */
[----:B------:R-:W-:Y:S01]  /*15eb0*/  IMAD.MOV.U32 R0, RZ, RZ, R21 ;  /* 0x000000ffff007224 */ /* 0x000fe200078e0015 */
[----:B------:R-:W-:Y:S01]  /*15ec0*/  MOV R10, R20 ;  /* 0x00000014000a7202 */ /* 0x000fe20000000f00 */
[----:B------:R-:W2:Y:S04]  /*15ed0*/  LDL.LU.64 R22, [R1+0x20e8] ;  /* 0x0020e80001167983 */ /* 0x000ea80000300a00 */
[----:B------:R-:W2:Y:S04]  /*15ee0*/  LDL.LU.64 R20, [R1+0x20e0] ;  /* 0x0020e00001147983 */ /* 0x000ea80000300a00 */
[----:B0-----:R-:W-:Y:S04]  /*15ef0*/  STL.64 [R1+0x88], R6 ;  /* 0x0000880601007387 */ /* 0x001fe80000100a00 */
[----:B------:R0:W-:Y:S02]  /*15f00*/  STL.64 [R1+0x20b8], R4 ;  /* 0x0020b80401007387 */ /* 0x0001e40000100a00 */
[----:B0-----:R-:W-:-:S02]  /*15f10*/  IMAD.MOV.U32 R4, RZ, RZ, R12 ;  /* 0x000000ffff047224 */ /* 0x001fc400078e000c */
[----:B------:R-:W-:-:S05]  /*15f20*/  IMAD.MOV.U32 R5, RZ, RZ, R11 ;  /* 0x000000ffff057224 */ /* 0x000fca00078e000b */
[----:B------:R0:W-:Y:S02]  /*15f30*/  STL.64 [R1+0x20c0], R4 ;  /* 0x0020c00401007387 */ /* 0x0001e40000100a00 */
[----:B0-----:R-:W-:Y:S01]  /*15f40*/  MOV R4, R26 ;  /* 0x0000001a00047202 */ /* 0x001fe20000000f00 */
[----:B------:R-:W-:Y:S01]  /*15f50*/  IMAD.MOV.U32 R5, RZ, RZ, R27 ;  /* 0x000000ffff057224 */ /* 0x000fe200078e001b */
[----:B------:R-:W3:Y:S04]  /*15f60*/  LDL.LU R26, [R1+0x20dc] ;  /* 0x0020dc00011a7983 */ /* 0x000ee80000300800 */
[----:B------:R-:W3:Y:S04]  /*15f70*/  LDL.LU R27, [R1+0x20d8] ;  /* 0x0020d800011b7983 */ /* 0x000ee80000300800 */
[----:B------:R-:W-:Y:S04]  /*15f80*/  STL [R1+0x209c], R14 ;  /* 0x00209c0e01007387 */ /* 0x000fe80000100800 */
[----:B------:R-:W-:Y:S01]  /*15f90*/  STL [R1+0x2098], R15 ;  /* 0x0020980f01007387 */ /* 0x000fe20000100800 */
[----:B--2---:R-:W-:Y:S01]  /*15fa0*/  HMMA.16816.F32 R4, R16, R4, R20 ;  /* 0x000000041004723c */ /* 0x004fe20000001814 */
[----:B------:R-:W-:Y:S01]  /*15fb0*/  IMAD.MOV.U32 R20, RZ, RZ, R10 ;  /* 0x000000ffff147224 */ /* 0x000fe200078e000a */
[----:B------:R-:W-:-:S15]  /*15fc0*/  MOV R21, R0 ;  /* 0x0000000000157202 */ /* 0x000fde0000000f00 */
[----:B------:R-:W-:Y:S02]  /*15fd0*/  NOP ;  /* 0x0000000000007918 */ /* 0x000fe40000000000 */
[----:B------:R-:W-:Y:S04]  /*15fe0*/  STL.64 [R1+0x50], R4 ;  /* 0x0000500401007387 */ /* 0x000fe80000100a00 */
[----:B------:R-:W-:Y:S04]  /*15ff0*/  STL.64 [R1+0x58], R6 ;  /* 0x0000580601007387 */ /* 0x000fe80000100a00 */
[----:B------:R0:W-:Y:S04]  /*16000*/  STL.64 [R1+0x20b0], R20 ;  /* 0x0020b01401007387 */ /* 0x0001e80000100a00 */
[----:B0-----:R-:W2:Y:S04]  /*16010*/  LDL.LU R20, [R1+0x130] ;  /* 0x0001300001147983 */ /* 0x001ea80000300800 */
[----:B------:R-:W2:Y:S04]  /*16020*/  LDL.LU R21, [R1+0x134] ;  /* 0x0001340001157983 */ /* 0x000ea80000300800 */
[----:B------:R-:W2:Y:S04]  /*16030*/  LDL.LU R22, [R1+0x138] ;  /* 0x0001380001167983 */ /* 0x000ea80000300800 */
[----:B------:R-:W2:Y:S01]  /*16040*/  LDL.LU R23, [R1+0x13c] ;  /* 0x00013c0001177983 */ /* 0x000ea20000300800 */
[----:B---3--:R-:W-:Y:S01]  /*16050*/  HMMA.16816.F32 R4, R16, R8, R24 ;  /* 0x000000081004723c */ /* 0x008fe20000001818 */
[----:B------:R-:W-:Y:S01]  /*16060*/  MOV R25, R2 ;  /* 0x0000000200197202 */ /* 0x000fe20000000f00 */
[----:B------:R-:W-:Y:S01]  /*16070*/  IMAD.MOV.U32 R26, RZ, RZ, R29 ;  /* 0x000000ffff1a7224 */ /* 0x000fe200078e001d */
[----:B------:R-:W0:-:S15]  /*16080*/  LDSM.16.M88.4 R8, [R28+UR7+0x2e180] ;  /* 0x02e180071c08783b */ /* 0x000e1e0008000200 */
[----:B------:R-:W-:Y:S01]  /*16090*/  NOP ;  /* 0x0000000000007918 */ /* 0x000fe20000000000 */
[----:B------:R-:W-:Y:S04]  /*160a0*/  STL.64 [R1+0x10], R4 ;  /* 0x0000100401007387 */ /* 0x000fe80000100a00 */
[----:B------:R-:W3:Y:S04]  /*160b0*/  LDL.LU R24, [R1+0x120] ;  /* 0x0001200001187983 */ /* 0x000ee80000300800 */
[----:B------:R-:W4:Y:S04]  /*160c0*/  LDL.LU R2, [R1+0x20d4] ;  /* 0x0020d40001027983 */ /* 0x000f280000300800 */
[----:B------:R-:W5:Y:S01]  /*160d0*/  LDL.LU R29, [R1+0x20d0] ;  /* 0x0020d000011d7983 */ /* 0x000f620000300800 */
[----:B------:R-:W-:-:S02]  /*160e0*/  IMAD.MOV.U32 R14, RZ, RZ, R6 ;  /* 0x000000ffff0e7224 */ /* 0x000fc400078e0006 */
[----:B------:R-:W-:Y:S02]  /*160f0*/  IMAD.MOV.U32 R15, RZ, RZ, R7 ;  /* 0x000000ffff0f7224 */ /* 0x000fe400078e0007 */
[----:B------:R-:W1:Y:S01]  /*16100*/  LDSM.16.M88.4 R4, [R28+UR7+0x2f180] ;  /* 0x02f180071c04783b */ /* 0x000e620008000200 */
[----:B------:R-:W-:-:S03]  /*16110*/  IMAD.MOV.U32 R27, RZ, RZ, R3 ;  /* 0x000000ffff1b7224 */ /* 0x000fc600078e0003 */
[----:B------:R-:W2:Y:S01]  /*16120*/  LDL.LU R3, [R1+0x20cc] ;  /* 0x0020cc0001037983 */ /* 0x000ea20000300800 */
[----:B0-----:R-:W-:Y:S01]  /*16130*/  IMAD.MOV.U32 R12, RZ, RZ, R11 ;  /* 0x000000ffff0c7224 */ /* 0x001fe200078e000b */
[----:B------:R-:W-:Y:S02]  /*16140*/  MOV R13, R10 ;  /* 0x0000000a000d7202 */ /* 0x000fe40000000f00 */
[----:B------:R-:W-:Y:S04]  /*16150*/  STL [R1+0x20a4], R15 ;  /* 0x0020a40f01007387 */ /* 0x000fe80000100800 */
[----:B------:R-:W-:Y:S04]  /*16160*/  STL [R1+0x20a0], R14 ;  /* 0x0020a00e01007387 */ /* 0x000fe80000100800 */
[----:B------:R0:W-:Y:S04]  /*16170*/  STL [R1+0x20ac], R12 ;  /* 0x0020ac0c01007387 */ /* 0x0001e80000100800 */
[----:B------:R5:W-:Y:S04]  /*16180*/  STL [R1+0x20a8], R13 ;  /* 0x0020a80d01007387 */ /* 0x000be80000100800 */
[----:B0-----:R-:W3:Y:S01]  /*16190*/  LDL.LU R12, [R1+0x40] ;  /* 0x00004000010c7983 */ /* 0x001ee20000300800 */
[----:B-1----:R-:W-:Y:S01]  /*161a0*/  IMAD.MOV.U32 R0, RZ, RZ, R4 ;  /* 0x000000ffff007224 */ /* 0x002fe200078e0004 */
[----:B------:R-:W-:Y:S01]  /*161b0*/  MOV R28, R5 ;  /* 0x00000005001c7202 */ /* 0x000fe20000000f00 */
[----:B-----5:R-:W-:-:S02]  /*161c0*/  IMAD.MOV.U32 R13, RZ, RZ, R29 ;  /* 0x000000ffff0d7224 */ /* 0x020fc400078e001d */
[----:B------:R-:W5:Y:S04]  /*161d0*/  LDL.LU R29, [R1+0x20c8] ;  /* 0x0020c800011d7983 */ /* 0x000f680000300800 */
[----:B------:R-:W3:Y:S01]  /*161e0*/  LDL.LU.64 R4, [R1+0x20c0] ;  /* 0x0020c00001047983 */ /* 0x000ee20000300a00 */
[----:B----4-:R-:W-:Y:S01]  /*161f0*/  IMAD.MOV.U32 R15, RZ, RZ, R2 ;  /* 0x000000ffff0f7224 */ /* 0x010fe200078e0002 */
[----:B--2---:R-:W-:Y:S01]  /*16200*/  MOV R14, R3 ;  /* 0x00000003000e7202 */ /* 0x004fe20000000f00 */
[----:B------:R-:W-:Y:S02]  /*16210*/  IMAD.MOV.U32 R3, RZ, RZ, R6 ;  /* 0x000000ffff037224 */ /* 0x000fe400078e0006 */
[----:B------:R-:W-:-:S04]  /*16220*/  IMAD.MOV.U32 R2, RZ, RZ, R7 ;  /* 0x000000ffff027224 */ /* 0x000fc800078e0007 */
[----:B---3--:R-:W-:-:S15]  /*16230*/  HMMA.16816.F32 R4, R16, R4, R12 ;  /* 0x000000041004723c */ /* 0x008fde000000180c */
[----:B------:R-:W-:-:S04]  /*16240*/  NOP ;  /* 0x0000000000007918 */ /* 0x000fc80000000000 */
[----:B------:R-:W-:Y:S01]  /*16250*/  MOV R12, R4 ;  /* 0x00000004000c7202 */ /* 0x000fe20000000f00 */
[----:B------:R-:W-:Y:S02]  /*16260*/  IMAD.MOV.U32 R13, RZ, RZ, R5 ;  /* 0x000000ffff0d7224 */ /* 0x000fe400078e0005 */
[----:B------:R-:W2:Y:S01]  /*16270*/  LDL.LU.64 R4, [R1+0x20b8] ;  /* 0x0020b80001047983 */ /* 0x000ea20000300a00 */
[----:B------:R-:W-:Y:S01]  /*16280*/  IMAD.MOV.U32 R15, RZ, RZ, R6 ;  /* 0x000000ffff0f7224 */ /* 0x000fe200078e0006 */
[----:B------:R-:W-:Y:S02]  /*16290*/  MOV R14, R7 ;  /* 0x00000007000e7202 */ /* 0x000fe40000000f00 */
[----:B--2---:R-:W-:Y:S01]  /*162a0*/  HMMA.16816.F32 R4, R16, R4, R20 ;  /* 0x000000041004723c */ /* 0x004fe20000001814 */
        /* <DEDUP_REMOVED lines=8> */
[----:B--2---:R-:W-:Y:S03]  /*16330*/  HMMA.16816.F32 R20, R16, R20, R24 ;  /* 0x000000141014723c */ /* 0x004fe60000001818 */
[----:B-----5:R-:W0:-:S15]  /*16340*/  LDSM.16.MT88.4 R24, [R29+0x1a000] ;  /* 0x01a000001d18783b */ /* 0x020e1e0000004200 */
[----:B------:R-:W-:Y:S01]  /*16350*/  NOP ;  /* 0x0000000000007918 */ /* 0x000fe20000000000 */
[----:B------:R1:W-:Y:S04]  /*16360*/  STL.64 [R1+0x1f50], R22 ;  /* 0x001f501601007387 */ /* 0x0003e80000100a00 */
[----:B------:R2:W-:Y:S04]  /*16370*/  STL.64 [R1+0x1f48], R20 ;  /* 0x001f481401007387 */ /* 0x0005e80000100a00 */
[----:B0-----:R-:W-:Y:S04]  /*16380*/  STL.64 [R1+0x2080], R26 ;  /* 0x0020801a01007387 */ /* 0x001fe80000100a00 */
[----:B------:R-:W-:Y:S04]  /*16390*/  STL.64 [R1+0x2078], R24 ;  /* 0x0020781801007387 */ /* 0x000fe80000100a00 */
[----:B-1----:R-:W4:Y:S04]  /*163a0*/  LDL.LU R22, [R1+0x88] ;  /* 0x0000880001167983 */ /* 0x002f280000300800 */
[----:B------:R-:W4:Y:S01]  /*163b0*/  LDL.LU R23, [R1+0x8c] ;  /* 0x00008c0001177983 */ /* 0x000f220000300800 */
[----:B---3--:R-:W-:Y:S03]  /*163c0*/  HMMA.16816.F32 R8, R16, R8, R4 ;  /* 0x000000081008723c */ /* 0x008fe60000001804 */
[----:B----4-:R0:W-:Y:S04]  /*163d0*/  STL.64 [R1+0x1f68], R22 ;  /* 0x001f681601007387 */ /* 0x0101e80000100a00 */
[----:B------:R-:W3:Y:S04]  /*163e0*/  LDL.LU R6, [R1+0x98] ;  /* 0x0000980001067983 */ /* 0x000ee80000300800 */
[----:B------:R-:W3:Y:S01]  /*163f0*/  LDL.LU R7, [R1+0x9c] ;  /* 0x00009c0001077983 */ /* 0x000ee20000300800 */
[----:B--2---:R-:W-:-:S02]  /*16400*/  IMAD.MOV.U32 R20, RZ, RZ, R12 ;  /* 0x000000ffff147224 */ /* 0x004fc400078e000c */
[----:B------:R-:W-:Y:S01]  /*16410*/  IMAD.MOV.U32 R21, RZ, RZ, R13 ;  /* 0x000000ffff157224 */ /* 0x000fe200078e000d */
[----:B0-----:R-:W-:Y:S01]  /*16420*/  MOV R22, R15 ;  /* 0x0000000f00167202 */ /* 0x001fe20000000f00 */
[----:B------:R-:W-:Y:S01]  /*16430*/  IMAD.MOV.U32 R23, RZ, RZ, R14 ;  /* 0x000000ffff177224 */ /* 0x000fe200078e000e */
[----:B---3--:R0:W-:Y:S04]  /*16440*/  STL.64 [R1+0x1f70], R6 ;  /* 0x001f700601007387 */ /* 0x0081e80000100a00 */
[----:B------:R-:W2:Y:S04]  /*16450*/  LDL.LU R12, [R1+0x20ac] ;  /* 0x0020ac00010c7983 */ /* 0x000ea80000300800 */
[----:B------:R-:W3:Y:S04]  /*16460*/  LDL.LU R13, [R1+0x20a8] ;  /* 0x0020a800010d7983 */ /* 0x000ee80000300800 */
        /* <DEDUP_REMOVED lines=9> */
[----:B-----5:R-:W-:Y:S01]  /*16500*/  IMAD.MOV.U32 R22, RZ, RZ, R14 ;  /* 0x000000ffff167224 */ /* 0x020fe200078e000e */
[----:B----4-:R-:W-:-:S02]  /*16510*/  MOV R23, R15 ;  /* 0x0000000f00177202 */ /* 0x010fc40000000f00 */
[----:B--2---:R0:W-:Y:S04]  /*16520*/  STL.64 [R1+0x1fa0], R6 ;  /* 0x001fa00601007387 */ /* 0x0041e80000100a00 */
[----:B------:R-:W2:Y:S04]  /*16530*/  LDL.LU R20, [R1+0x10] ;  /* 0x0000100001147983 */ /* 0x000ea80000300800 */
[----:B------:R-:W2:Y:S04]  /*16540*/  LDL.LU R21, [R1+0x14] ;  /* 0x0000140001157983 */ /* 0x000ea80000300800 */
[----:B------:R-:W4:Y:S04]  /*16550*/  LDL.LU R14, [R1+0x209c] ;  /* 0x00209c00010e7983 */ /* 0x000f280000300800 */
[----:B------:R-:W5:Y:S04]  /*16560*/  LDL.LU R15, [R1+0x2098] ;  /* 0x00209800010f7983 */ /* 0x000f680000300800 */
[----:B0-----:R-:W2:Y:S04]  /*16570*/  LDL.LU R6, [R1+0x1f8] ;  /* 0x0001f80001067983 */ /* 0x001ea80000300800 */
[----:B------:R-:W2:Y:S04]  /*16580*/  LDL.LU R7, [R1+0x1fc] ;  /* 0x0001fc0001077983 */ /* 0x000ea80000300800 */
[----:B--2---:R-:W-:Y:S04]  /*16590*/  STL.64 [R1+0x1fb8], R6 ;  /* 0x001fb80601007387 */ /* 0x004fe80000100a00 */
[----:B------:R-:W-:Y:S04]  /*165a0*/  STL.64 [R1+0x1f98], R22 ;  /* 0x001f981601007387 */ /* 0x000fe80000100a00 */
[----:B------:R0:W-:Y:S04]  /*165b0*/  STL.64 [R1+0x1f90], R20 ;  /* 0x001f901401007387 */ /* 0x0001e80000100a00 */
[----:B0-----:R-:W2:Y:S04]  /*165c0*/  LDL.LU R20, [R1+0x50] ;  /* 0x0000500001147983 */ /* 0x001ea80000300800 */
[----:B------:R-:W2:Y:S04]  /*165d0*/  LDL.LU R21, [R1+0x54] ;  /* 0x0000540001157983 */ /* 0x000ea80000300800 */
[----:B------:R-:W2:Y:S04]  /*165e0*/  LDL.LU R22, [R1+0x58] ;  /* 0x0000580001167983 */ /* 0x000ea80000300800 */
[----:B------:R-:W2:Y:S04]  /*165f0*/  LDL.LU R23, [R1+0x5c] ;  /* 0x00005c0001177983 */ /* 0x000ea80000300800 */
[----:B------:R-:W2:Y:S04]  /*16600*/  LDL.LU R6, [R1+0x1e8] ;  /* 0x0001e80001067983 */ /* 0x000ea80000300800 */
        /* <DEDUP_REMOVED lines=39> */
[----:B------:R-:W2:Y:S01]  /*16880*/  LDL.LU R7, [R1+0x22c] ;  /* 0x00022c0001077983 */ /* 0x000ea20000300800 */
[----:B------:R-:W-:-:S03]  /*16890*/  IMAD.MOV.U32 R24, RZ, RZ, R0 ;  /* 0x000000ffff187224 */ /* 0x000fc600078e0000 */
        /* <DEDUP_REMOVED lines=14> */
[----:B------:R0:W-:Y:S04]  /*16980*/  STL.64 [R1+0x2020], R20 ;  /* 0x0020201401007387 */ /* 0x0001e80000100a00 */
[----:B0-----:R-:W2:Y:S04]  /*16990*/  LDL.LU R20, [R1+0xe0] ;  /* 0x0000e00001147983 */ /* 0x001ea80000300800 */
[----:B------:R-:W2:Y:S04]  /*169a0*/  LDL.LU R21, [R1+0xe4] ;  /* 0x0000e40001157983 */ /* 0x000ea80000300800 */
[----:B------:R-:W2:Y:S04]  /*169b0*/  LDL.LU R22, [R1+0xe8] ;  /* 0x0000e80001167983 */ /* 0x000ea80000300800 */
[----:B------:R-:W2:Y:S04]  /*169c0*/  LDL.LU R23, [R1+0xec] ;  /* 0x0000ec0001177983 */ /* 0x000ea80000300800 */
[----:B--2---:R-:W-:Y:S04]  /*169d0*/  STL.64 [R1+0x2040], R22 ;  /* 0x0020401601007387 */ /* 0x004fe80000100a00 */
[----:B------:R0:W-:Y:S04]  /*169e0*/  STL.64 [R1+0x2038], R20 ;  /* 0x0020381401007387 */ /* 0x0001e80000100a00 */
[----:B0-----:R-:W2:Y:S04]  /*169f0*/  LDL.LU R20, [R1+0x100] ;  /* 0x0001000001147983 */ /* 0x001ea80000300800 */
[----:B------:R-:W2:Y:S04]  /*16a00*/  LDL.LU R21, [R1+0x104] ;  /* 0x0001040001157983 */ /* 0x000ea80000300800 */
[----:B------:R-:W2:Y:S01]  /*16a10*/  LDL.LU R22, [R1+0x108] ;  /* 0x0001080001167983 */ /* 0x000ea20000300800 */
[----:B------:R-:W-:-:S03]  /*16a20*/  MOV R23, R0 ;  /* 0x0000000000177202 */ /* 0x000fc60000000f00 */
[----:B------:R-:W3:Y:S04]  /*16a30*/  LDL.LU R0, [R1+0x2090] ;  /* 0x0020900001007983 */ /* 0x000ee80000300800 */
[----:B--2---:R-:W-:Y:S04]  /*16a40*/  STL.64 [R1+0x2058], R22 ;  /* 0x0020581601007387 */ /* 0x004fe80000100a00 */
[----:B------:R0:W-:Y:S04]  /*16a50*/  STL.64 [R1+0x2050], R20 ;  /* 0x0020501401007387 */ /* 0x0001e80000100a00 */
[----:B0-----:R-:W2:Y:S04]  /*16a60*/  LDL.LU R20, [R1+0x140] ;  /* 0x0001400001147983 */ /* 0x001ea80000300800 */
[----:B------:R-:W2:Y:S04]  /*16a70*/  LDL.LU R21, [R1+0x144] ;  /* 0x0001440001157983 */ /* 0x000ea80000300800 */
[----:B------:R-:W2:Y:S04]  /*16a80*/  LDL.LU R22, [R1+0x148] ;  /* 0x0001480001167983 */ /* 0x000ea80000300800 */
[----:B------:R-:W2:Y:S04]  /*16a90*/  LDL.LU R23, [R1+0x14c] ;  /* 0x00014c0001177983 */ /* 0x000ea80000300800 */
[----:B--2---:R3:W-:Y:S04]  /*16aa0*/  STL.64 [R1+0x2070], R22 ;  /* 0x0020701601007387 */ /* 0x0047e80000100a00 */
[----:B------:R0:W-:Y:S01]  /*16ab0*/  STL.64 [R1+0x2068], R20 ;  /* 0x0020681401007387 */ /* 0x0001e20000100a00 */
[----:B---3--:R-:W-:-:S03]  /*16ac0*/  IMAD.MOV.U32 R22, RZ, RZ, R0 ;  /* 0x000000ffff167224 */ /* 0x008fc600078e0000 */
[----:B0-----:R-:W2:Y:S04]  /*16ad0*/  LDL.LU R20, [R1+0x150] ;  /* 0x0001500001147983 */ /* 0x001ea80000300800 */
[----:B------:R-:W2:Y:S04]  /*16ae0*/  LDL.LU R21, [R1+0x154] ;  /* 0x0001540001157983 */ /* 0x000ea80000300800 */
[----:B------:R-:W3:Y:S04]  /*16af0*/  LDL.LU R0, [R1+0x208c] ;  /* 0x00208c0001007983 */ /* 0x000ee80000300800 */
[----:B------:R-:W2:Y:S04]  /*16b00*/  LDL.LU R23, [R1+0x15c] ;  /* 0x00015c0001177983 */ /* 0x000ea80000300800 */
[----:B------:R-:W-:Y:S04]  /*16b10*/  STL.64 [R1+0x1f40], R10 ;  /* 0x001f400a01007387 */ /* 0x000fe80000100a00 */
[----:B------:R0:W-:Y:S04]  /*16b20*/  STL.64 [R1+0x1f38], R8 ;  /* 0x001f380801007387 */ /* 0x0001e80000100a00 */
[----:B0-----:R-:W2:Y:S04]  /*16b30*/  LDL.LU R8, [R1+0x110] ;  /* 0x0001100001087983 */ /* 0x001ea80000300800 */
[----:B------:R-:W2:Y:S04]  /*16b40*/  LDL.LU R9, [R1+0x114] ;  /* 0x0001140001097983 */ /* 0x000ea80000300800 */
[----:B------:R-:W2:Y:S01]  /*16b50*/  LDL.LU R10, [R1+0x118] ;  /* 0x00011800010a7983 */ /* 0x000ea20000300800 */
[----:B------:R-:W-:-:S02]  /*16b60*/  IMAD.MOV.U32 R25, RZ, RZ, R28 ;  /* 0x000000ffff197224 */ /* 0x000fc400078e001c */
[----:B---3--:R-:W-:Y:S02]  /*16b70*/  IMAD.MOV.U32 R11, RZ, RZ, R0 ;  /* 0x000000ffff0b7224 */ /* 0x008fe400078e0000 */
[----:B------:R-:W3:Y:S05]  /*16b80*/  LDL.LU R0, [R1+0x2088] ;  /* 0x0020880001007983 */ /* 0x000eea0000300800 */
[----:B--2---:R-:W-:Y:S01]  /*16b90*/  HMMA.16816.F32 R16, R16, R24, R8 ;  /* 0x000000181010723c */ /* 0x004fe20000001808 */
[----:B-----5:R-:W-:Y:S01]  /*16ba0*/  MOV R10, R15 ;  /* 0x0000000f000a7202 */ /* 0x020fe20000000f00 */
[----:B----4-:R-:W-:-:S15]  /*16bb0*/  IMAD.MOV.U32 R11, RZ, RZ, R14 ;  /* 0x000000ffff0b7224 */ /* 0x010fde00078e000e */
[----:B------:R-:W-:Y:S02]  /*16bc0*/  NOP ;  /* 0x0000000000007918 */ /* 0x000fe40000000000 */
[----:B------:R0:W-:Y:S02]  /*16bd0*/  STL.64 [R1+0x1f30], R18 ;  /* 0x001f301201007387 */ /* 0x0001e40000100a00 */
[----:B0-----:R-:W-:Y:S01]  /*16be0*/  IMAD.MOV.U32 R18, RZ, RZ, R13 ;  /* 0x000000ffff127224 */ /* 0x001fe200078e000d */
[----:B------:R-:W-:Y:S02]  /*16bf0*/  MOV R19, R12 ;  /* 0x0000000c00137202 */ /* 0x000fe40000000f00 */
[----:B------:R-:W0:Y:S04]  /*16c00*/  LDSM.16.MT88.4 R12, [R29+0x1c000] ;  /* 0x01c000001d0c783b */ /* 0x000e280000004200 */
[----:B------:R-:W-:Y:S04]  /*16c10*/  STL.64 [R1+0x1f28], R16 ;  /* 0x001f281001007387 */ /* 0x000fe80000100a00 */
[----:B0-----:R-:W-:Y:S04]  /*16c20*/  STL [R1+0x1f20], R13 ;  /* 0x001f200d01007387 */ /* 0x001fe80000100800 */
[----:B------:R-:W-:Y:S04]  /*16c30*/  STL [R1+0x1f1c], R14 ;  /* 0x001f1c0e01007387 */ /* 0x000fe80000100800 */
[----:B------:R-:W-:Y:S04]  /*16c40*/  STL [R1+0x1f18], R15 ;  /* 0x001f180f01007387 */ /* 0x000fe80000100800 */
[----:B---3--:R-:W0:Y:S04]  /*16c50*/  LDSM.16.M88.4 R24, [R0+UR7+0x20180] ;  /* 0x020180070018783b */ /* 0x008e280008000200 */
[----:B0-----:R0:W-:Y:S01]  /*16c60*/  STL.64 [R1+0x218], R26 ;  /* 0x0002181a01007387 */ /* 0x0011e20000100a00 */
[----:B------:R-:W-:-:S02]  /*16c70*/  IMAD.MOV.U32 R17, RZ, RZ, R24 ;  /* 0x000000ffff117224 */ /* 0x000fc400078e0018 */
[----:B------:R-:W-:Y:S01]  /*16c80*/  IMAD.MOV.U32 R16, RZ, RZ, R25 ;  /* 0x000000ffff107224 */ /* 0x000fe200078e0019 */
[----:B0-----:R-:W2:Y:S04]  /*16c90*/  LDL.LU.64 R26, [R1+0x2080] ;  /* 0x00208000011a7983 */ /* 0x001ea80000300a00 */
[----:B------:R-:W2:Y:S02]  /*16ca0*/  LDL.LU.64 R24, [R1+0x2078] ;  /* 0x0020780001187983 */ /* 0x000ea40000300a00 */
[----:B--2---:R-:W-:Y:S02]  /*16cb0*/  HMMA.16816.F32 R4, R24, R6, R20 ;  /* 0x000000061804723c */ /* 0x004fe40000001814 */
[----:B------:R-:W2:Y:S04]  /*16cc0*/  LDL.LU.64 R22, [R1+0x2070] ;  /* 0x0020700001167983 */ /* 0x000ea80000300a00 */
[----:B------:R-:W2:-:S13]  /*16cd0*/  LDL.LU.64 R20, [R1+0x2068] ;  /* 0x0020680001147983 */ /* 0x000e9a0000300a00 */
[----:B------:R-:W-:Y:S01]  /*16ce0*/  IMAD.MOV.U32 R15, RZ, RZ, R6 ;  /* 0x000000ffff0f7224 */ /* 0x000fe200078e0006 */
[----:B------:R-:W-:Y:S02]  /*16cf0*/  MOV R29, R7 ;  /* 0x00000007001d7202 */ /* 0x000fe40000000f00 */
[----:B------:R-:W2:Y:S01]  /*16d00*/  LDL.LU.64 R6, [R1+0x2060] ;  /* 0x0020600001067983 */ /* 0x000ea20000300a00 */
[----:B------:R-:W-:Y:S01]  /*16d10*/  MOV R13, R4 ;  /* 0x00000004000d7202 */ /* 0x000fe20000000f00 */
        /* <DEDUP_REMOVED lines=72> */
[----:B------:R-:W-:Y:S01]  /*171a0*/  STL.64 [R1+0xb8], R6 ;  /* 0x0000b80601007387 */ /* 0x000fe20000100a00 */
[----:B--2---:R-:W-:Y:S03]  /*171b0*/  HMMA.16816.F32 R20, R24, R10, R20 ;  /* 0x0000000a1814723c */ /* 0x004fe60000001814 */
[----:B------:R-:W2:Y:S04]  /*171c0*/  LDL.LU.64 R10, [R1+0x1f40] ;  /* 0x001f4000010a7983 */ /* 0x000ea80000300a00 */
[----:B------:R-:W2:-:S12]  /*171d0*/  LDL.LU.64 R8, [R1+0x1f38] ;  /* 0x001f380001087983 */ /* 0x000e980000300a00 */
[----:B------:R-:W-:Y:S01]  /*171e0*/  MOV R28, R21 ;  /* 0x00000015001c7202 */ /* 0x000fe20000000f00 */
[----:B------:R0:W-:Y:S01]  /*171f0*/  STL [R1+0x60], R20 ;  /* 0x0000601401007387 */ /* 0x0001e20000100800 */
[----:B------:R-:W-:Y:S01]  /*17200*/  IMAD.MOV.U32 R21, RZ, RZ, R16 ;  /* 0x000000ffff157224 */ /* 0x000fe200078e0010 */
[----:B0-----:R-:W-:Y:S01]  /*17210*/  MOV R20, R17 ;  /* 0x0000001100147202 */ /* 0x001fe20000000f00 */
[----:B--2---:R-:W-:Y:S01]  /*17220*/  HMMA.16816.F32 R8, R24, R18, R8 ;  /* 0x000000121808723c */ /* 0x004fe20000001808 */
[----:B------:R-:W2:Y:S04]  /*17230*/  LDL.LU.64 R18, [R1+0x1f30] ;  /* 0x001f300001127983 */ /* 0x000ea80000300a00 */
[----:B------:R-:W2:Y:S01]  /*17240*/  LDL.LU.64 R16, [R1+0x1f28] ;  /* 0x001f280001107983 */ /* 0x000ea20000300a00 */
[----:B------:R-:W-:-:S02]  /*17250*/  IMAD.MOV.U32 R6, RZ, RZ, R3 ;  /* 0x000000ffff067224 */ /* 0x000fc400078e0003 */
[----:B------:R-:W-:-:S11]  /*17260*/  IMAD.MOV.U32 R7, RZ, RZ, R2 ;  /* 0x000000ffff077224 */ /* 0x000fd600078e0002 */
[----:B------:R-:W-:Y:S04]  /*17270*/  STL.64 [R1+0x1a0], R8 ;  /* 0x0001a00801007387 */ /* 0x000fe80000100a00 */
[----:B------:R0:W-:Y:S04]  /*17280*/  STL.64 [R1+0x1a8], R10 ;  /* 0x0001a80a01007387 */ /* 0x0001e80000100a00 */
[----:B0-----:R-:W3:Y:S01]  /*17290*/  LDL.LU R11, [R1+0x294] ;  /* 0x00029400010b7983 */ /* 0x001ee20000300800 */
[----:B--2---:R-:W-:Y:S01]  /*172a0*/  HMMA.16816.F32 R4, R24, R6, R16 ;  /* 0x000000061804723c */ /* 0x004fe20000001810 */
[----:B------:R-:W-:Y:S01]  /*172b0*/  IMAD.MOV.U32 R24, RZ, RZ, R13 ;  /* 0x000000ffff187224 */ /* 0x000fe200078e000d */
[----:B------:R-:W-:Y:S01]  /*172c0*/  MOV R25, R14 ;  /* 0x0000000e00197202 */ /* 0x000fe20000000f00 */
[----:B------:R-:W2:Y:S01]  /*172d0*/  LDL.LU R13, [R1+0x1f20] ;  /* 0x001f2000010d7983 */ /* 0x000ea20000300800 */
[----:B------:R-:W-:-:S02]  /*172e0*/  IMAD.MOV.U32 R26, RZ, RZ, R15 ;  /* 0x000000ffff1a7224 */ /* 0x000fc400078e000f */
[----:B------:R-:W-:Y:S01]  /*172f0*/  IMAD.MOV.U32 R27, RZ, RZ, R29 ;  /* 0x000000ffff1b7224 */ /* 0x000fe200078e001d */
[----:B------:R-:W-:-:S12]  /*17300*/  LDSM.16.M88.4 R16, [R0+UR7+0x22180] ;  /* 0x022180070010783b */ /* 0x000fd80008000200 */
[----:B------:R-:W-:Y:S04]  /*17310*/  STL.64 [R1+0x190], R4 ;  /* 0x0001900401007387 */ /* 0x000fe80000100a00 */
[----:B------:R-:W-:Y:S04]  /*17320*/  STL.64 [R1+0x198], R6 ;  /* 0x0001980601007387 */ /* 0x000fe80000100a00 */
[----:B------:R-:W2:Y:S04]  /*17330*/  LDL.LU R14, [R1+0x1f1c] ;  /* 0x001f1c00010e7983 */ /* 0x000ea80000300800 */
[----:B------:R-:W2:Y:S04]  /*17340*/  LDL.LU R15, [R1+0x1f18] ;  /* 0x001f1800010f7983 */ /* 0x000ea80000300800 */
[----:B------:R-:W0:Y:S01]  /*17350*/  LDSM.16.M88.4 R4, [R0+UR7+0x21180] ;  /* 0x021180070004783b */ /* 0x000e220008000200 */
[----:B------:R-:W-:-:S02]  /*17360*/  IMAD.MOV.U32 R3, RZ, RZ, R22 ;  /* 0x000000ffff037224 */ /* 0x000fc400078e0016 */
[----:B------:R-:W-:Y:S01]  /*17370*/  IMAD.MOV.U32 R2, RZ, RZ, R23 ;  /* 0x000000ffff027224 */ /* 0x000fe200078e0017 */
[----:B0-----:R-:W-:-:S05]  /*17380*/  MOV R29, R7 ;  /* 0x00000007001d7202 */ /* 0x001fca0000000f00 */
[----:B------:R-:W-:Y:S04]  /*17390*/  STL [R1+0x1ed0], R29 ;  /* 0x001ed01d01007387 */ /* 0x000fe80000100800 */
[----:B------:R-:W-:Y:S04]  /*173a0*/  STL [R1+0x8], R6 ;  /* 0x0000080601007387 */ /* 0x000fe80000100800 */
[----:B------:R-:W-:Y:S04]  /*173b0*/  STL [R1+0x1ee0], R16 ;  /* 0x001ee01001007387 */ /* 0x000fe80000100800 */
[----:B------:R-:W-:Y:S04]  /*173c0*/  STL [R1+0x1edc], R17 ;  /* 0x001edc1101007387 */ /* 0x000fe80000100800 */
[----:B------:R-:W-:Y:S04]  /*173d0*/  STL [R1+0x1ed8], R18 ;  /* 0x001ed81201007387 */ /* 0x000fe80000100800 */
[----:B------:R-:W-:Y:S04]  /*173e0*/  STL [R1+0x1ed4], R19 ;  /* 0x001ed41301007387 */ /* 0x000fe80000100800 */
[----:B------:R-:W0:Y:S01]  /*173f0*/  LDSM.16.M88.4 R16, [R0+UR7+0x23180] ;  /* 0x023180070010783b */ /* 0x000e220008000200 */
[----:B--2---:R-:W-:Y:S03]  /*17400*/  HMMA.16816.F32 R20, R12, R20, R24 ;  /* 0x000000140c14723c */ /* 0x004fe60000001818 */
[----:B---3--:R-:W1:-:S15]  /*17410*/  LDSM.16.MT88.4 R24, [R11+0x1e000] ;  /* 0x01e000000b18783b */ /* 0x008e5e0000004200 */
[----:B------:R-:W-:Y:S01]  /*17420*/  NOP ;  /* 0x0000000000007918 */ /* 0x000fe20000000000 */
[----:B------:R-:W-:Y:S04]  /*17430*/  STL.64 [R1+0x1dc8], R22 ;  /* 0x001dc81601007387 */ /* 0x000fe80000100a00 */
[----:B------:R-:W-:Y:S01]  /*17440*/  STL.64 [R1+0x1dc0], R20 ;  /* 0x001dc01401007387 */ /* 0x000fe20000100a00 */
[----:B0-----:R-:W-:Y:S02]  /*17450*/  IMAD.MOV.U32 R9, RZ, RZ, R16 ;  /* 0x000000ffff097224 */ /* 0x001fe400078e0010 */
[----:B------:R-:W-:Y:S01]  /*17460*/  IMAD.MOV.U32 R8, RZ, RZ, R17 ;  /* 0x000000ffff087224 */ /* 0x000fe200078e0011 */
[----:B------:R-:W-:Y:S04]  /*17470*/  LDSM.16.M88.4 R20, [R0+UR7+0x28180] ;  /* 0x028180070014783b */ /* 0x000fe80008000200 */
[----:B-1----:R-:W-:Y:S04]  /*17480*/  STL.64 [R1+0x1dd8], R26 ;  /* 0x001dd81a01007387 */ /* 0x002fe80000100a00 */
[----:B------:R0:W-:Y:S04]  /*17490*/  STL.64 [R1+0x1dd0], R24 ;  /* 0x001dd01801007387 */ /* 0x0001e80000100a00 */
[----:B0-----:R-:W2:Y:S01]  /*174a0*/  LDL.LU R24, [R1+0x60] ;  /* 0x0000600001187983 */ /* 0x001ea20000300800 */
[----:B------:R-:W-:Y:S01]  /*174b0*/  IMAD.MOV.U32 R25, RZ, RZ, R28 ;  /* 0x000000ffff197224 */ /* 0x000fe200078e001c */
[----:B------:R-:W-:-:S02]  /*174c0*/  MOV R27, R2 ;  /* 0x00000002001b7202 */ /* 0x000fc40000000f00 */
[----:B------:R-:W-:Y:S01]  /*174d0*/  MOV R28, R18 ;  /* 0x00000012001c7202 */ /* 0x000fe20000000f00 */
[----:B------:R-:W-:Y:S02]  /*174e0*/  IMAD.MOV.U32 R2, RZ, RZ, R19 ;  /* 0x000000ffff027224 */ /* 0x000fe400078e0013 */
[----:B------:R-:W0:Y:S01]  /*174f0*/  LDSM.16.M88.4 R16, [R0+UR7+0x24180] ;  /* 0x024180070010783b */ /* 0x000e220008000200 */
[----:B------:R-:W-:-:S05]  /*17500*/  IMAD.MOV.U32 R26, RZ, RZ, R3 ;  /* 0x000000ffff1a7224 */ /* 0x000fca00078e0003 */
[----:B------:R-:W-:Y:S01]  /*17510*/  STL.64 [R1+0x1de8], R26 ;  /* 0x001de81a01007387 */ /* 0x000fe20000100a00 */
[----:B0-----:R-:W-:Y:S01]  /*17520*/  IMAD.MOV.U32 R11, RZ, RZ, R16 ;  /* 0x000000ffff0b7224 */ /* 0x001fe200078e0010 */
[----:B------:R-:W-:Y:S01]  /*17530*/  MOV R10, R17 ;  /* 0x00000011000a7202 */ /* 0x000fe20000000f00 */
[----:B------:R-:W-:Y:S01]  /*17540*/  IMAD.MOV.U32 R3, RZ, RZ, R19 ;  /* 0x000000ffff037224 */ /* 0x000fe200078e0013 */
[----:B--2---:R-:W-:Y:S04]  /*17550*/  STL.64 [R1+0x1de0], R24 ;  /* 0x001de01801007387 */ /* 0x004fe80000100a00 */
[----:B------:R-:W-:Y:S04]  /*17560*/  STL [R1+0x1ef0], R2 ;  /* 0x001ef00201007387 */ /* 0x000fe80000100800 */
[----:B------:R-:W-:Y:S04]  /*17570*/  STL [R1+0x1eec], R28 ;  /* 0x001eec1c01007387 */ /* 0x000fe80000100800 */
[----:B------:R-:W-:Y:S04]  /*17580*/  STL [R1+0x1ee8], R8 ;  /* 0x001ee80801007387 */ /* 0x000fe80000100800 */
[----:B------:R-:W-:Y:S04]  /*17590*/  STL [R1+0x1ee4], R9 ;  /* 0x001ee40901007387 */ /* 0x000fe80000100800 */
[----:B------:R-:W-:Y:S04]  /*175a0*/  STL [R1+0x58], R18 ;  /* 0x0000581201007387 */ /* 0x000fe80000100800 */
[----:B------:R-:W0:Y:S04]  /*175b0*/  LDSM.16.M88.4 R16, [R0+UR7+0x25180] ;  /* 0x025180070010783b */ /* 0x000e280008000200 */
[----:B------:R-:W-:Y:S04]  /*175c0*/  STL [R1+0x1ef8], R10 ;  /* 0x001ef80a01007387 */ /* 0x000fe80000100800 */
[----:B------:R-:W-:Y:S04]  /*175d0*/  STL [R1+0x1ef4], R11 ;  /* 0x001ef40b01007387 */ /* 0x000fe80000100800 */
[----:B------:R-:W1:Y:S04]  /*175e0*/  LDSM.16.M88.4 R8, [R0+UR7+0x26180] ;  /* 0x026180070008783b */ /* 0x000e680008000200 */
[----:B------:R0:W-:Y:S04]  /*175f0*/  STL [R1+0x1d98], R3 ;  /* 0x001d980301007387 */ /* 0x0001e80000100800 */
[----:B------:R-:W-:Y:S01]  /*17600*/  LDSM.16.M88.4 R24, [R0+UR7+0x2c180] ;  /* 0x02c180070018783b */ /* 0x000fe20008000200 */
[----:B0-----:R-:W-:Y:S01]  /*17610*/  MOV R3, R17 ;  /* 0x0000001100037202 */ /* 0x001fe20000000f00 */
[----:B------:R-:W-:-:S02]  /*17620*/  IMAD.MOV.U32 R29, RZ, RZ, R16 ;  /* 0x000000ffff1d7224 */ /* 0x000fc400078e0010 */
[----:B------:R0:W-:Y:S04]  /*17630*/  STL.64 [R1+0xc8], R18 ;  /* 0x0000c81201007387 */ /* 0x0001e80000100a00 */
[----:B------:R-:W-:Y:S04]  /*17640*/  STL [R1+0x1f00], R3 ;  /* 0x001f000301007387 */ /* 0x000fe80000100800 */
[----:B------:R-:W-:Y:S04]  /*17650*/  STL [R1+0x1efc], R29 ;  /* 0x001efc1d01007387 */ /* 0x000fe80000100800 */
[----:B-1----:R-:W-:Y:S01]  /*17660*/  STL.64 [R1+0xf8], R10 ;  /* 0x0000f80a01007387 */ /* 0x002fe20000100a00 */
[----:B0-----:R-:W-:-:S02]  /*17670*/  IMAD.MOV.U32 R18, RZ, RZ, R8 ;  /* 0x000000ffff127224 */ /* 0x001fc400078e0008 */
[----:B------:R-:W-:Y:S02]  /*17680*/  IMAD.MOV.U32 R19, RZ, RZ, R9 ;  /* 0x000000ffff137224 */ /* 0x000fe400078e0009 */
[----:B------:R-:W0:Y:S02]  /*17690*/  LDSM.16.M88.4 R8, [R0+UR7+0x27180] ;  /* 0x027180070008783b */ /* 0x000e240008000200 */
[----:B0-----:R-:W-:Y:S01]  /*176a0*/  MOV R16, R8 ;  /* 0x0000000800107202 */ /* 0x001fe20000000f00 */
[----:B------:R-:W-:Y:S01]  /*176b0*/  IMAD.MOV.U32 R17, RZ, RZ, R9 ;  /* 0x000000ffff117224 */ /* 0x000fe200078e0009 */
[----:B------:R-:W-:Y:S04]  /*176c0*/  STL.64 [R1+0x98], R10 ;  /* 0x0000980a01007387 */ /* 0x000fe80000100a00 */
[----:B------:R-:W-:Y:S04]  /*176d0*/  STL.64 [R1+0x1f10], R18 ;  /* 0x001f101201007387 */ /* 0x000fe80000100a00 */
[----:B------:R0:W-:Y:S04]  /*176e0*/  STL.64 [R1+0x1f08], R16 ;  /* 0x001f081001007387 */ /* 0x0001e80000100a00 */
[----:B0-----:R-:W2:Y:S04]  /*176f0*/  LDL.LU R16, [R1+0x1d0] ;  /* 0x0001d00001107983 */ /* 0x001ea80000300800 */
[----:B------:R-:W2:Y:S04]  /*17700*/  LDL.LU R17, [R1+0x1d4] ;  /* 0x0001d40001117983 */ /* 0x000ea80000300800 */
[----:B------:R-:W2:Y:S04]  /*17710*/  LDL.LU R18, [R1+0x1d8] ;  /* 0x0001d80001127983 */ /* 0x000ea80000300800 */
[----:B------:R-:W2:Y:S01]  /*17720*/  LDL.LU R19, [R1+0x1dc] ;  /* 0x0001dc0001137983 */ /* 0x000ea20000300800 */
[----:B------:R-:W-:-:S03]  /*17730*/  IMAD.MOV.U32 R8, RZ, RZ, R20 ;  /* 0x000000ffff087224 */ /* 0x000fc600078e0014 */
[----:B------:R-:W-:Y:S01]  /*17740*/  STL.64 [R1+0x1e8], R22 ;  /* 0x0001e81601007387 */ /* 0x000fe20000100a00 */
[----:B------:R-:W-:-:S03]  /*17750*/  MOV R9, R21 ;  /* 0x0000001500097202 */ /* 0x000fc60000000f00 */
[----:B------:R-:W0:Y:S02]  /*17760*/  LDSM.16.M88.4 R20, [R0+UR7+0x29180] ;  /* 0x029180070014783b */ /* 0x000e240008000200 */
[----:B0-----:R-:W-:Y:S02]  /*17770*/  IMAD.MOV.U32 R2, RZ, RZ, R20 ;  /* 0x000000ffff027224 */ /* 0x001fe400078e0014 */
[----:B------:R-:W-:Y:S01]  /*17780*/  STL.64 [R1+0x178], R22 ;  /* 0x0001781601007387 */ /* 0x000fe20000100a00 */
[----:B------:R-:W-:-:S03]  /*17790*/  IMAD.MOV.U32 R28, RZ, RZ, R21 ;  /* 0x000000ffff1c7224 */ /* 0x000fc600078e0015 */
[----:B------:R-:W0:Y:S02]  /*177a0*/  LDSM.16.M88.4 R20, [R0+UR7+0x2a180] ;  /* 0x02a180070014783b */ /* 0x000e240008000200 */
[----:B0-----:R-:W-:Y:S02]  /*177b0*/  MOV R10, R20 ;  /* 0x00000014000a7202 */ /* 0x001fe40000000f00 */
[----:B------:R-:W-:Y:S01]  /*177c0*/  STL.64 [R1+0x138], R22 ;  /* 0x0001381601007387 */ /* 0x000fe20000100a00 */
[----:B------:R-:W-:-:S03]  /*177d0*/  IMAD.MOV.U32 R11, RZ, RZ, R21 ;  /* 0x000000ffff0b7224 */ /* 0x000fc600078e0015 */
[----:B------:R-:W0:Y:S02]  /*177e0*/  LDSM.16.M88.4 R20, [R0+UR7+0x2b180] ;  /* 0x02b180070014783b */ /* 0x000e240008000200 */
[----:B0-----:R-:W-:Y:S02]  /*177f0*/  IMAD.MOV.U32 R3, RZ, RZ, R20 ;  /* 0x000000ffff037224 */ /* 0x001fe400078e0014 */
[----:B------:R-:W-:Y:S01]  /*17800*/  STL.64 [R1+0x118], R22 ;  /* 0x0001181601007387 */ /* 0x000fe20000100a00 */
[----:B------:R-:W-:-:S03]  /*17810*/  MOV R29, R21 ;  /* 0x00000015001d7202 */ /* 0x000fc60000000f00 */
[----:B------:R-:W0:Y:S01]  /*17820*/  LDSM.16.M88.4 R20, [R0+UR7+0x2d180] ;  /* 0x02d180070014783b */ /* 0x000e220008000200 */
[----:B--2---:R-:W-:Y:S03]  /*17830*/  HMMA.16816.F32 R4, R12, R4, R16 ;  /* 0x000000040c04723c */ /* 0x004fe60000001810 */
[----:B------:R-:W2:Y:S04]  /*17840*/  LDL.LU.64 R18, [R1+0x1f10] ;  /* 0x001f100001127983 */ /* 0x000ea80000300a00 */
[----:B------:R-:W3:Y:S04]  /*17850*/  LDL.LU.64 R16, [R1+0x1f08] ;  /* 0x001f080001107983 */ /* 0x000ee80000300a00 */
[----:B------:R-:W-:Y:S04]  /*17860*/  STL.64 [R1+0x1f8], R26 ;  /* 0x0001f81a01007387 */ /* 0x000fe80000100a00 */
[----:B------:R1:W-:Y:S02]  /*17870*/  STL.64 [R1+0x1df8], R24 ;  /* 0x001df81801007387 */ /* 0x0003e40000100a00 */
[----:B-1----:R-:W-:-:S02]  /*17880*/  IMAD.MOV.U32 R24, RZ, RZ, R3 ;  /* 0x000000ffff187224 */ /* 0x002fc400078e0003 */
[----:B------:R-:W-:Y:S01]  /*17890*/  IMAD.MOV.U32 R25, RZ, RZ, R29 ;  /* 0x000000ffff197224 */ /* 0x000fe200078e001d */
[----:B------:R-:W4:Y:S04]  /*178a0*/  LDL.LU R3, [R1+0x1f00] ;  /* 0x001f000001037983 */ /* 0x000f280000300800 */
[----:B------:R-:W5:Y:S04]  /*178b0*/  LDL.LU R29, [R1+0x1efc] ;  /* 0x001efc00011d7983 */ /* 0x000f680000300800 */
[----:B------:R1:W-:Y:S02]  /*178c0*/  STL.64 [R1+0x1e10], R24 ;  /* 0x001e101801007387 */ /* 0x0003e40000100a00 */
[----:B-1----:R-:W-:Y:S01]  /*178d0*/  MOV R24, R10 ;  /* 0x0000000a00187202 */ /* 0x002fe20000000f00 */
[----:B------:R-:W-:Y:S01]  /*178e0*/  IMAD.MOV.U32 R25, RZ, RZ, R11 ;  /* 0x000000ffff197224 */ /* 0x000fe200078e000b */
[----:B------:R-:W2:Y:S04]  /*178f0*/  LDL.LU R10, [R1+0x1ef8] ;  /* 0x001ef800010a7983 */ /* 0x000ea80000300800 */
[----:B------:R-:W2:Y:S04]  /*17900*/  LDL.LU R11, [R1+0x1ef4] ;  /* 0x001ef400010b7983 */ /* 0x000ea80000300800 */
[----:B------:R-:W-:Y:S04]  /*17910*/  STL.64 [R1+0x1e28], R24 ;  /* 0x001e281801007387 */ /* 0x000fe80000100a00 */
[----:B------:R-:W-:Y:S04]  /*17920*/  STL.64 [R1+0x1db8], R6 ;  /* 0x001db80601007387 */ /* 0x000fe80000100a00 */
[----:B0-----:R-:W-:Y:S04]  /*17930*/  STL.64 [R1+0x208], R22 ;  /* 0x0002081601007387 */ /* 0x001fe80000100a00 */
[----:B------:R0:W-:Y:S04]  /*17940*/  STL.64 [R1+0x1df0], R20 ;  /* 0x001df01401007387 */ /* 0x0001e80000100a00 */
[----:B0-----:R-:W2:Y:S04]  /*17950*/  LDL.LU R20, [R1+0xb0] ;  /* 0x0000b00001147983 */ /* 0x001ea80000300800 */
[----:B------:R-:W2:Y:S04]  /*17960*/  LDL.LU R21, [R1+0xb4] ;  /* 0x0000b40001157983 */ /* 0x000ea80000300800 */
[----:B------:R-:W2:Y:S04]  /*17970*/  LDL.LU R22, [R1+0xb8] ;  /* 0x0000b80001167983 */ /* 0x000ea80000300800 */
[----:B------:R-:W2:Y:S01]  /*17980*/  LDL.LU R23, [R1+0xbc] ;  /* 0x0000bc0001177983 */ /* 0x000ea20000300800 */
[----:B------:R-:W-:Y:S01]  /*17990*/  IMAD.MOV.U32 R24, RZ, RZ, R2 ;  /* 0x000000ffff187224 */ /* 0x000fe200078e0002 */
[----:B------:R-:W-:-:S02]  /*179a0*/  MOV R25, R28 ;  /* 0x0000001c00197202 */ /* 0x000fc40000000f00 */
[----:B------:R-:W3:Y:S04]  /*179b0*/  LDL.LU R2, [R1+0x1ef0] ;  /* 0x001ef00001027983 */ /* 0x000ee80000300800 */
[----:B------:R-:W3:Y:S04]  /*179c0*/  LDL.LU R28, [R1+0x1eec] ;  /* 0x001eec00011c7983 */ /* 0x000ee80000300800 */
[----:B------:R0:W-:Y:S02]  /*179d0*/  STL.64 [R1+0x1e40], R24 ;  /* 0x001e401801007387 */ /* 0x0001e40000100a00 */
[----:B0-----:R-:W-:-:S02]  /*179e0*/  IMAD.MOV.U32 R24, RZ, RZ, R8 ;  /* 0x000000ffff187224 */ /* 0x001fc400078e0008 */
[----:B------:R-:W-:Y:S01]  /*179f0*/  IMAD.MOV.U32 R25, RZ, RZ, R9 ;  /* 0x000000ffff197224 */ /* 0x000fe200078e0009 */
[----:B------:R-:W3:Y:S04]  /*17a00*/  LDL.LU R8, [R1+0x1ee8] ;  /* 0x001ee80001087983 */ /* 0x000ee80000300800 */
[----:B------:R-:W4:Y:S04]  /*17a10*/  LDL.LU R9, [R1+0x1ee4] ;  /* 0x001ee40001097983 */ /* 0x000f280000300800 */
[----:B------:R-:W-:Y:S04]  /*17a20*/  STL.64 [R1+0x1e58], R24 ;  /* 0x001e581801007387 */ /* 0x000fe80000100a00 */
[----:B--2---:R-:W-:Y:S04]  /*17a30*/  STL.64 [R1+0x1e08], R22 ;  /* 0x001e081601007387 */ /* 0x004fe80000100a00 */
[----:B------:R0:W-:Y:S04]  /*17a40*/  STL.64 [R1+0x1e00], R20 ;  /* 0x001e001401007387 */ /* 0x0001e80000100a00 */
[----:B0-----:R-:W2:Y:S04]  /*17a50*/  LDL.LU R20, [R1+0xe0] ;  /* 0x0000e00001147983 */ /* 0x001ea80000300800 */
[----:B------:R-:W2:Y:S04]  /*17a60*/  LDL.LU R21, [R1+0xe4] ;  /* 0x0000e40001157983 */ /* 0x000ea80000300800 */
[----:B------:R-:W2:Y:S04]  /*17a70*/  LDL.LU R22, [R1+0xe8] ;  /* 0x0000e80001167983 */ /* 0x000ea80000300800 */
[----:B------:R-:W2:Y:S01]  /*17a80*/  LDL.LU R23, [R1+0xec] ;  /* 0x0000ec0001177983 */ /* 0x000ea20000300800 */
[----:B---3--:R-:W-:Y:S01]  /*17a90*/  MOV R24, R16 ;  /* 0x0000001000187202 */ /* 0x008fe20000000f00 */
[----:B------:R-:W-:-:S02]  /*17aa0*/  IMAD.MOV.U32 R25, RZ, RZ, R17 ;  /* 0x000000ffff197224 */ /* 0x000fc400078e0011 */
[----:B------:R-:W3:Y:S04]  /*17ab0*/  LDL.LU R16, [R1+0x1ee0] ;  /* 0x001ee00001107983 */ /* 0x000ee80000300800 */
[----:B------:R-:W3:Y:S04]  /*17ac0*/  LDL.LU R17, [R1+0x1edc] ;  /* 0x001edc0001117983 */ /* 0x000ee80000300800 */
[----:B------:R-:W-:Y:S04]  /*17ad0*/  STL.64 [R1+0x1e70], R24 ;  /* 0x001e701801007387 */ /* 0x000fe80000100a00 */
[----:B--2---:R-:W-:Y:S04]  /*17ae0*/  STL.64 [R1+0x1e20], R22 ;  /* 0x001e201601007387 */ /* 0x004fe80000100a00 */
        /* <DEDUP_REMOVED lines=16> */
[----:B-----5:R-:W-:-:S02]  /*17bf0*/  IMAD.MOV.U32 R24, RZ, RZ, R29 ;  /* 0x000000ffff187224 */ /* 0x020fc400078e001d */
[----:B----4-:R-:W-:Y:S01]  /*17c00*/  IMAD.MOV.U32 R25, RZ, RZ, R3 ;  /* 0x000000ffff197224 */ /* 0x010fe200078e0003 */
[----:B------:R-:W4:Y:S04]  /*17c10*/  LDL.LU R29, [R1+0x1ed0] ;  /* 0x001ed000011d7983 */ /* 0x000f280000300800 */
[----:B------:R-:W-:Y:S04]  /*17c20*/  STL.64 [R1+0x1ea0], R24 ;  /* 0x001ea01801007387 */ /* 0x000fe80000100a00 */
[----:B--2---:R-:W-:Y:S04]  /*17c30*/  STL.64 [R1+0x1e50], R22 ;  /* 0x001e501601007387 */ /* 0x004fe80000100a00 */
[----:B------:R0:W-:Y:S04]  /*17c40*/  STL.64 [R1+0x1e48], R20 ;  /* 0x001e481401007387 */ /* 0x0001e80000100a00 */
[----:B0-----:R-:W2:Y:S04]  /*17c50*/  LDL.LU R20, [R1+0x140] ;  /* 0x0001400001147983 */ /* 0x001ea80000300800 */
[----:B------:R-:W2:Y:S04]  /*17c60*/  LDL.LU R21, [R1+0x144] ;  /* 0x0001440001157983 */ /* 0x000ea80000300800 */
[----:B------:R-:W5:Y:S04]  /*17c70*/  LDL.LU R22, [R1+0x148] ;  /* 0x0001480001167983 */ /* 0x000f680000300800 */
[----:B------:R-:W5:Y:S01]  /*17c80*/  LDL.LU R23, [R1+0x14c] ;  /* 0x00014c0001177983 */ /* 0x000f620000300800 */
[----:B------:R-:W-:Y:S01]  /*17c90*/  MOV R24, R11 ;  /* 0x0000000b00187202 */ /* 0x000fe20000000f00 */
[----:B------:R-:W-:-:S05]  /*17ca0*/  IMAD.MOV.U32 R25, RZ, RZ, R10 ;  /* 0x000000ffff197224 */ /* 0x000fca00078e000a */
[----:B------:R0:W-:Y:S02]  /*17cb0*/  STL.64 [R1+0x1eb8], R24 ;  /* 0x001eb81801007387 */ /* 0x0001e40000100a00 */
[----:B0-----:R-:W-:Y:S01]  /*17cc0*/  MOV R25, R8 ;  /* 0x0000000800197202 */ /* 0x001fe20000000f00 */
[----:B------:R-:W-:Y:S01]  /*17cd0*/  IMAD.MOV.U32 R24, RZ, RZ, R9 ;  /* 0x000000ffff187224 */ /* 0x000fe200078e0009 */
[----:B------:R-:W3:Y:S04]  /*17ce0*/  LDL.LU R8, [R1+0x1c0] ;  /* 0x0001c00001087983 */ /* 0x000ee80000300800 */
[----:B------:R-:W3:Y:S04]  /*17cf0*/  LDL.LU R9, [R1+0x1c4] ;  /* 0x0001c40001097983 */ /* 0x000ee80000300800 */
[----:B------:R-:W3:Y:S04]  /*17d00*/  LDL.LU R10, [R1+0x1c8] ;  /* 0x0001c800010a7983 */ /* 0x000ee80000300800 */
[----:B------:R-:W3:Y:S04]  /*17d10*/  LDL.LU R11, [R1+0x1cc] ;  /* 0x0001cc00010b7983 */ /* 0x000ee80000300800 */
[----:B-----5:R-:W-:Y:S04]  /*17d20*/  STL.64 [R1+0x1e68], R22 ;  /* 0x001e681601007387 */ /* 0x020fe80000100a00 */
[----:B--2---:R0:W-:Y:S04]  /*17d30*/  STL.64 [R1+0x1e60], R20 ;  /* 0x001e601401007387 */ /* 0x0041e80000100a00 */
[----:B0-----:R-:W2:Y:S04]  /*17d40*/  LDL.LU R20, [R1+0x150] ;  /* 0x0001500001147983 */ /* 0x001ea80000300800 */
[----:B------:R-:W2:Y:S04]  /*17d50*/  LDL.LU R21, [R1+0x154] ;  /* 0x0001540001157983 */ /* 0x000ea80000300800 */
[----:B------:R-:W5:Y:S04]  /*17d60*/  LDL.LU R22, [R1+0x158] ;  /* 0x0001580001167983 */ /* 0x000f680000300800 */
[----:B------:R-:W5:Y:S04]  /*17d70*/  LDL.LU R23, [R1+0x15c] ;  /* 0x00015c0001177983 */ /* 0x000f680000300800 */
        /* <DEDUP_REMOVED lines=22> */
[----:B------:R-:W2:Y:S04]  /*17ee0*/  LDL.LU R22, [R1+0x1b8] ;  /* 0x0001b80001167983 */ /* 0x000ea80000300800 */
[----:B------:R-:W2:Y:S01]  /*17ef0*/  LDL.LU R23, [R1+0x1bc] ;  /* 0x0001bc0001177983 */ /* 0x000ea20000300800 */
[C---:B---3--:R-:W-:Y:S03]  /*17f00*/  HMMA.16816.F32 R8, R12.reuse, R16, R8 ;  /* 0x000000100c08723c */ /* 0x048fe60000001808 */
[----:B------:R-:W-:Y:S04]  /*17f10*/  STL.64 [R1+0x1db0], R4 ;  /* 0x001db00401007387 */ /* 0x000fe80000100a00 */
[----:B------:R-:W3:Y:S04]  /*17f20*/  LDL.LU R6, [R1+0x218] ;  /* 0x0002180001067983 */ /* 0x000ee80000300800 */
[----:B------:R-:W3:Y:S08]  /*17f30*/  LDL.LU R7, [R1+0x21c] ;  /* 0x00021c0001077983 */ /* 0x000ef00000300800 */
[----:B------:R0:W-:Y:S04]  /*17f40*/  STL.64 [R1+0x1da8], R10 ;  /* 0x001da80a01007387 */ /* 0x0001e80000100a00 */
[----:B------:R-:W-:Y:S04]  /*17f50*/  STL.64 [R1+0x1da0], R8 ;  /* 0x001da00801007387 */ /* 0x000fe80000100a00 */
[----:B0-----:R-:W5:Y:S01]  /*17f60*/  LDL.LU R10, [R1+0x8] ;  /* 0x00000800010a7983 */ /* 0x001f620000300800 */
[----:B--2---:R-:W-:Y:S03]  /*17f70*/  HMMA.16816.F32 R24, R12, R24, R20 ;  /* 0x000000180c18723c */ /* 0x004fe60000001814 */
[----:B------:R-:W2:Y:S04]  /*17f80*/  LDL.LU.64 R22, [R1+0x1ec8] ;  /* 0x001ec80001167983 */ /* 0x000ea80000300a00 */
[----:B------:R-:W2:-:S12]  /*17f90*/  LDL.LU.64 R20, [R1+0x1ec0] ;  /* 0x001ec00001147983 */ /* 0x000e980000300a00 */
[----:B------:R-:W-:Y:S01]  /*17fa0*/  IMAD.MOV.U32 R3, RZ, RZ, R25 ;  /* 0x000000ffff037224 */ /* 0x000fe200078e0019 */
[----:B------:R0:W-:Y:S04]  /*17fb0*/  STL [R1+0x10], R24 ;  /* 0x0000101801007387 */ /* 0x0001e80000100800 */
[----:B0-----:R-:W2:Y:S01]  /*17fc0*/  LDL.LU.64 R24, [R1+0x1eb8] ;  /* 0x001eb80001187983 */ /* 0x001ea20000300a00 */
        /* <DEDUP_REMOVED lines=12> */
[----:B------:R2:W-:Y:S04]  /*18090*/  STL [R1+0xa8], R26 ;  /* 0x0000a81a01007387 */ /* 0x0005e80000100800 */
[----:B0-----:R-:W2:Y:S01]  /*180a0*/  LDL.LU.64 R24, [R1+0x1e88] ;  /* 0x001e880001187983 */ /* 0x001ea20000300a00 */
[----:B----4-:R-:W-:Y:S02]  /*180b0*/  IMAD.MOV.U32 R11, RZ, RZ, R29 ;  /* 0x000000ffff0b7224 */ /* 0x010fe400078e001d */
        /* <DEDUP_REMOVED lines=45> */
[----:B------:R-:W3:Y:S04]  /*18390*/  LDL.LU.64 R26, [R1+0x1dd8] ;  /* 0x001dd800011a7983 */ /* 0x000ee80000300a00 */
[----:B------:R-:W3:-:S13]  /*183a0*/  LDL.LU.64 R24, [R1+0x1dd0] ;  /* 0x001dd00001187983 */ /* 0x000eda0000300a00 */
[----:B------:R-:W-:Y:S04]  /*183b0*/  STL.64 [R1+0x150], R20 ;  /* 0x0001501401007387 */ /* 0x000fe80000100a00 */
[----:B------:R0:W-:Y:S04]  /*183c0*/  STL.64 [R1+0x158], R22 ;  /* 0x0001581601007387 */ /* 0x0001e80000100a00 */
[----:B0-----:R-:W3:Y:S04]  /*183d0*/  LDL.LU.64 R22, [R1+0x1dc8] ;  /* 0x001dc80001167983 */ /* 0x001ee80000300a00 */
[----:B------:R-:W3:Y:S04]  /*183e0*/  LDL.LU.64 R20, [R1+0x1dc0] ;  /* 0x001dc00001147983 */ /* 0x000ee80000300a00 */
[----:B------:R0:W-:Y:S04]  /*183f0*/  STL [R1+0x1d5c], R12 ;  /* 0x001d5c0c01007387 */ /* 0x0001e80000100800 */
[----:B0-----:R-:W2:Y:S04]  /*18400*/  LDL R12, [R1+0x4c0] ;  /* 0x0004c000010c7983 */ /* 0x001ea80000100800 */
[----:B------:R-:W-:Y:S04]  /*18410*/  STL [R1+0x1d58], R13 ;  /* 0x001d580d01007387 */ /* 0x000fe80000100800 */
[----:B------:R-:W-:Y:S04]  /*18420*/  STL [R1+0x1d54], R14 ;  /* 0x001d540e01007387 */ /* 0x000fe80000100800 */
[----:B------:R-:W-:Y:S01]  /*18430*/  STL [R1+0x1d50], R15 ;  /* 0x001d500f01007387 */ /* 0x000fe20000100800 */
[----:B---3--:R-:W-:Y:S03]  /*18440*/  HMMA.16816.F32 R20, R24, R6, R20 ;  /* 0x000000061814723c */ /* 0x008fe60000001814 */
[----:B------:R-:W5:Y:S04]  /*18450*/  LDL.LU.64 R6, [R1+0x1db8] ;  /* 0x001db80001067983 */ /* 0x000f680000300a00 */
[----:B------:R-:W5:-:S12]  /*18460*/  LDL.LU.64 R4, [R1+0x1db0] ;  /* 0x001db00001047983 */ /* 0x000f580000300a00 */
[----:B------:R-:W-:Y:S04]  /*18470*/  STL.64 [R1+0x70], R20 ;  /* 0x0000701401007387 */ /* 0x000fe80000100a00 */
[----:B------:R-:W-:Y:S01]  /*18480*/  STL.64 [R1+0x78], R22 ;  /* 0x0000781601007387 */ /* 0x000fe20000100a00 */
[----:B-----5:R-:W-:Y:S03]  /*18490*/  HMMA.16816.F32 R4, R24, R10, R4 ;  /* 0x0000000a1804723c */ /* 0x020fe60000001804 */
[----:B------:R-:W3:Y:S04]  /*184a0*/  LDL.LU.64 R10, [R1+0x1da8] ;  /* 0x001da800010a7983 */ /* 0x000ee80000300a00 */
[----:B------:R-:W3:-:S12]  /*184b0*/  LDL.LU.64 R8, [R1+0x1da0] ;  /* 0x001da00001087983 */ /* 0x000ed80000300a00 */
[----:B------:R-:W-:Y:S04]  /*184c0*/  STL.64 [R1+0x60], R4 ;  /* 0x0000600401007387 */ /* 0x000fe80000100a00 */
[----:B------:R-:W-:Y:S01]  /*184d0*/  STL.64 [R1+0x68], R6 ;  /* 0x0000680601007387 */ /* 0x000fe20000100a00 */
[----:B---3--:R-:W-:-:S15]  /*184e0*/  HMMA.16816.F32 R8, R24, R18, R8 ;  /* 0x000000121808723c */ /* 0x008fde0000001808 */
[----:B------:R-:W-:-:S04]  /*184f0*/  NOP ;  /* 0x0000000000007918 */ /* 0x000fc80000000000 */
[----:B------:R0:W-:Y:S04]  /*18500*/  STL [R1+0x30], R8 ;  /* 0x0000300801007387 */ /* 0x0001e80000100800 */
[----:B------:R1:W-:Y:S04]  /*18510*/  STL.64 [R1+0x38], R10 ;  /* 0x0000380a01007387 */ /* 0x0003e80000100a00 */
[----:B0-----:R-:W3:Y:S01]  /*18520*/  LDL.LU R8, [R1+0x10] ;  /* 0x0000100001087983 */ /* 0x001ee20000300800 */
[----:B------:R-:W-:Y:S02]  /*18530*/  MOV R22, R28 ;  /* 0x0000001c00167202 */ /* 0x000fe40000000f00 */
[----:B------:R-:W-:Y:S01]  /*18540*/  MOV R28, R9 ;  /* 0x00000009001c7202 */ /* 0x000fe20000000f00 */
[----:B------:R-:W-:-:S02]  /*18550*/  IMAD.MOV.U32 R23, RZ, RZ, R2 ;  /* 0x000000ffff177224 */ /* 0x000fc400078e0002 */
[----:B------:R-:W-:Y:S02]  /*18560*/  IMAD.MOV.U32 R9, RZ, RZ, R3 ;  /* 0x000000ffff097224 */ /* 0x000fe400078e0003 */
[----:B-1----:R-:W-:Y:S01]  /*18570*/  IMAD.MOV.U32 R10, RZ, RZ, R17 ;  /* 0x000000ffff0a7224 */ /* 0x002fe200078e0011 */
[----:B------:R-:W-:Y:S01]  /*18580*/  MOV R11, R16 ;  /* 0x00000010000b7202 */ /* 0x000fe20000000f00 */
[----:B------:R-:W4:Y:S06]  /*18590*/  LDL.LU R3, [R1+0x1d98] ;  /* 0x001d980001037983 */ /* 0x000f2c0000300800 */
[----:B---3--:R-:W-:Y:S01]  /*185a0*/  HMMA.16816.F32 R16, R24, R22, R8 ;  /* 0x000000161810723c */ /* 0x008fe20000001808 */
[----:B------:R-:W3:Y:S04]  /*185b0*/  LDL.LU R10, [R1+0x98] ;  /* 0x00009800010a7983 */ /* 0x000ee80000300800 */
[----:B------:R-:W3:Y:S01]  /*185c0*/  LDL.LU R11, [R1+0x9c] ;  /* 0x00009c00010b7983 */ /* 0x000ee20000300800 */
[----:B--2---:R-:W-:-:S03]  /*185d0*/  LOP3.LUT R4, R12, 0x8, RZ, 0xfc, !PT ;  /* 0x000000080c047812 */ /* 0x004fc600078efcff */
[----:B---3--:R0:W-:Y:S04]  /*185e0*/  STL.64 [R1+0x1d88], R10 ;  /* 0x001d880a01007387 */ /* 0x0081e80000100a00 */
[----:B0-----:R-:W2:Y:S06]  /*185f0*/  LDL.LU R10, [R1+0x58] ;  /* 0x00005800010a7983 */ /* 0x001eac0000300800 */
[----:B------:R-:W-:Y:S04]  /*18600*/  STL.64 [R1+0x1d80], R18 ;  /* 0x001d801201007387 */ /* 0x000fe80000100a00 */
[----:B------:R-:W-:Y:S04]  /*18610*/  STL.64 [R1+0x1d78], R16 ;  /* 0x001d781001007387 */ /* 0x000fe80000100a00 */
[----:B------:R-:W3:Y:S04]  /*18620*/  LDL.LU R22, [R1+0xc8] ;  /* 0x0000c80001167983 */ /* 0x000ee80000300800 */
[----:B------:R-:W-:Y:S04]  /*18630*/  STL [R1+0x94], R4 ;  /* 0x0000940401007387 */ /* 0x000fe80000100800 */
[----:B------:R-:W3:Y:S01]  /*18640*/  LDL.LU R23, [R1+0xcc] ;  /* 0x0000cc0001177983 */ /* 0x000ee20000300800 */
[----:B------:R-:W0:Y:S01]  /*18650*/  S2R R0, SR_TID.X ;  /* 0x0000000000007919 */ /* 0x000e220000002100 */
[----:B----4-:R-:W-:-:S02]  /*18660*/  IMAD.MOV.U32 R11, RZ, RZ, R3 ;  /* 0x000000ffff0b7224 */ /* 0x010fc400078e0003 */
[----:B---3--:R1:W-:Y:S04]  /*18670*/  STL.64 [R1+0x1d90], R22 ;  /* 0x001d901601007387 */ /* 0x0083e80000100a00 */
[----:B------:R-:W2:Y:S04]  /*18680*/  LDL.LU R20, [R1+0x40] ;  /* 0x0000400001147983 */ /* 0x000ea80000300800 */
[----:B------:R-:W2:Y:S04]  /*18690*/  LDL.LU R21, [R1+0x44] ;  /* 0x0000440001157983 */ /* 0x000ea80000300800 */
[----:B-1----:R-:W2:Y:S04]  /*186a0*/  LDL.LU R22, [R1+0x48] ;  /* 0x0000480001167983 */ /* 0x002ea80000300800 */
[----:B------:R-:W2:Y:S01]  /*186b0*/  LDL.LU R23, [R1+0x4c] ;  /* 0x00004c0001177983 */ /* 0x000ea20000300800 */
[C---:B0-----:R-:W-:Y:S01]  /*186c0*/  LOP3.LUT R5, R0.reuse, 0x1ff, RZ, 0xc0, !PT ;  /* 0x000001ff00057812 */ /* 0x041fe200078ec0ff */
[C---:B------:R-:W-:Y:S01]  /*186d0*/  IMAD.SHL.U32 R2, R0.reuse, 0x2, RZ ;  /* 0x0000000200027824 */ /* 0x040fe200078e00ff */
[----:B------:R-:W-:Y:S01]  /*186e0*/  LOP3.LUT R0, R0, 0x180, RZ, 0xc0, !PT ;  /* 0x0000018000007812 */ /* 0x000fe200078ec0ff */
[----:B------:R-:W3:Y:S04]  /*186f0*/  LDL.LU R16, [R1+0xa0] ;  /* 0x0000a00001107983 */ /* 0x000ee80000300800 */
[----:B------:R-:W3:Y:S01]  /*18700*/  LDL.LU R17, [R1+0xa4] ;  /* 0x0000a40001117983 */ /* 0x000ee20000300800 */
[----:B------:R-:W-:Y:S01]  /*18710*/  IMAD.SHL.U32 R5, R5, 0x2, RZ ;  /* 0x0000000205057824 */ /* 0x000fe200078e00ff */
[----:B------:R-:W-:-:S02]  /*18720*/  SHF.R.U32.HI R0, RZ, 0x3, R0 ;  /* 0x00000003ff007819 */ /* 0x000fc40000011600 */
[----:B------:R-:W-:Y:S01]  /*18730*/  LOP3.LUT R2, R2, 0x6, RZ, 0xc0, !PT ;  /* 0x0000000602027812 */ /* 0x000fe200078ec0ff */
[----:B------:R-:W3:Y:S01]  /*18740*/  LDL.LU R18, [R1+0xa8] ;  /* 0x0000a80001127983 */ /* 0x000ee20000300800 */
[----:B------:R-:W-:Y:S02]  /*18750*/  LOP3.LUT R0, R5, R0, RZ, 0x3c, !PT ;  /* 0x0000000005007212 */ /* 0x000fe400078e3cff */
[----:B------:R-:W-:-:S03]  /*18760*/  IADD3 R2, P2, PT, R2, UR4, RZ ;  /* 0x0000000402027c10 */ /* 0x000fc6000ff5e0ff */
[----:B------:R0:W-:Y:S01]  /*18770*/  STL [R1+0x1c60], R0 ;  /* 0x001c600001007387 */ /* 0x0001e20000100800 */
[C---:B------:R-:W-:Y:S02]  /*18780*/  LOP3.LUT R4, R2.reuse, 0x71, RZ, 0xfc, !PT ;  /* 0x0000007102047812 */ /* 0x040fe400078efcff */
[----:B------:R-:W-:Y:S01]  /*18790*/  LOP3.LUT R3, R2, 0x70, RZ, 0xfc, !PT ;  /* 0x0000007002037812 */ /* 0x000fe200078efcff */
[----:B------:R-:W-:Y:S01]  /*187a0*/  IMAD.X R6, RZ, RZ, UR5, P2 ;  /* 0x00000005ff067e24 */ /* 0x000fe200090e06ff */
[----:B------:R-:W-:Y:S02]  /*187b0*/  ISETP.GT.U32.AND P3, PT, R4, R12, PT ;  /* 0x0000000c0400720c */ /* 0x000fe40003f64070 */
[----:B0-----:R-:W-:Y:S02]  /*187c0*/  LOP3.LUT R0, R12, 0x8, RZ, 0xfc, !PT ;  /* 0x000000080c007812 */ /* 0x001fe400078efcff */
[----:B------:R-:W-:Y:S02]  /*187d0*/  MOV R19, R29 ;  /* 0x0000001d00137202 */ /* 0x000fe40000000f00 */
[----:B------:R-:W-:-:S02]  /*187e0*/  ISETP.GT.U32.AND P0, PT, R4, R0, PT ;  /* 0x000000000400720c */ /* 0x000fc40003f04070 */
[----:B------:R-:W-:Y:S02]  /*187f0*/  LOP3.LUT R4, R2, 0x79, RZ, 0xfc, !PT ;  /* 0x0000007902047812 */ /* 0x000fe400078efcff */
[-C--:B------:R-:W-:Y:S02]  /*18800*/  ISETP.GT.U32.AND P1, PT, R3, R12.reuse, PT ;  /* 0x0000000c0300720c */ /* 0x080fe40003f24070 */
[C---:B------:R-:W-:Y:S02]  /*18810*/  ISETP.GT.U32.AND P4, PT, R4.reuse, R12, PT ;  /* 0x0000000c0400720c */ /* 0x040fe40003f84070 */
[----:B------:R-:W-:Y:S02]  /*18820*/  ISETP.GT.U32.AND P2, PT, R4, R0, PT ;  /* 0x000000000400720c */ /* 0x000fe40003f44070 */
[----:B------:R-:W-:Y:S01]  /*18830*/  ISETP.GT.U32.AND.EX P1, PT, R6, RZ, PT, P1 ;  /* 0x000000ff0600720c */ /* 0x000fe20003f24110 */
[----:B--2---:R-:W-:Y:S01]  /*18840*/  HMMA.16816.F32 R8, R24, R10, R20 ;  /* 0x0000000a1808723c */ /* 0x004fe20000001814 */
[----:B------:R-:W3:-:S15]  /*18850*/  LDL.LU.64 R22, [R1+0x1d90] ;  /* 0x001d900001167983 */ /* 0x000ede0000300a00 */
[----:B------:R-:W-:-:S03]  /*18860*/  NOP ;  /* 0x0000000000007918 */ /* 0x000fc60000000000 */
[----:B------:R-:W-:Y:S04]  /*18870*/  STL.64 [R1], R8 ;  /* 0x0000000801007387 */ /* 0x000fe80000100a00 */
[----:B------:R0:W-:Y:S01]  /*18880*/  STL [R1+0x8], R10 ;  /* 0x0000080a01007387 */ /* 0x0001e20000100800 */
[----:B------:R-:W-:-:S03]  /*18890*/  IMAD.MOV.U32 R29, RZ, RZ, R11 ;  /* 0x000000ffff1d7224 */ /* 0x000fc600078e000b */
[----:B0-----:R-:W2:Y:S04]  /*188a0*/  LDL.LU.64 R10, [R1+0x1d88] ;  /* 0x001d8800010a7983 */ /* 0x001ea80000300a00 */
[----:B------:R0:W-:Y:S04]  /*188b0*/  STL [R1+0x28], R6 ;  /* 0x0000280601007387 */ /* 0x0001e80000100800 */
[----:B------:R-:W2:Y:S04]  /*188c0*/  LDL.LU R4, [R1+0x80] ;  /* 0x0000800001047983 */ /* 0x000ea80000300800 */
[----:B------:R-:W2:Y:S04]  /*188d0*/  LDL.LU R5, [R1+0x84] ;  /* 0x0000840001057983 */ /* 0x000ea80000300800 */
[----:B0-----:R-:W2:Y:S04]  /*188e0*/  LDL.LU R6, [R1+0x88] ;  /* 0x0000880001067983 */ /* 0x001ea80000300800 */
[----:B------:R-:W2:Y:S01]  /*188f0*/  LDL.LU R7, [R1+0x8c] ;  /* 0x00008c0001077983 */ /* 0x000ea20000300800 */
[----:B------:R-:W-:-:S05]  /*18900*/  SEL R8, RZ, 0x7fff8, !P1 ;  /* 0x0007fff8ff087807 */ /* 0x000fca0004800000 */
[----:B------:R-:W-:Y:S01]  /*18910*/  STL [R1+0x90], R8 ;  /* 0x0000900801007387 */ /* 0x000fe20000100800 */
[----:B--2---:R-:W-:-:S15]  /*18920*/  HMMA.16816.F32 R4, R24, R10, R4 ;  /* 0x0000000a1804723c */ /* 0x004fde0000001804 */
[----:B------:R-:W-:-:S04]  /*18930*/  NOP ;  /* 0x0000000000007918 */ /* 0x000fc80000000000 */
[----:B------:R0:W-:Y:S04]  /*18940*/  STL [R1+0x1d60], R7 ;  /* 0x001d600701007387 */ /* 0x0001e80000100800 */
[----:B0-----:R-:W2:Y:S01]  /*18950*/  LDL R7, [R1+0x28] ;  /* 0x0000280001077983 */ /* 0x001ea20000100800 */
[----:B------:R-:W-:Y:S02]  /*18960*/  ISETP.GT.U32.AND P5, PT, R3, R0, PT ;  /* 0x000000000300720c */ /* 0x000fe40003fa4070 */
[----:B------:R-:W-:Y:S01]  /*18970*/  LOP3.LUT R3, R2, 0x78, RZ, 0xfc, !PT ;  /* 0x0000007802037812 */ /* 0x000fe200078efcff */
[----:B---3--:R-:W-:Y:S03]  /*18980*/  HMMA.16816.F32 R20, R24, R22, R16 ;  /* 0x000000161814723c */ /* 0x008fe60000001810 */
[----:B------:R-:W-:-:S02]  /*18990*/  ISETP.GT.U32.AND P6, PT, R3, R12, PT ;  /* 0x0000000c0300720c */ /* 0x000fc40003fc4070 */
[----:B------:R-:W-:Y:S02]  /*189a0*/  ISETP.GT.U32.AND P1, PT, R3, R0, PT ;  /* 0x000000000300720c */ /* 0x000fe40003f24070 */
[----:B------:R-:W-:Y:S02]  /*189b0*/  LOP3.LUT R3, R2, 0x60, RZ, 0xfc, !PT ;  /* 0x0000006002037812 */ /* 0x000fe400078efcff */
[C---:B--2---:R-:W-:Y:S02]  /*189c0*/  ISETP.GT.U32.AND.EX P5, PT, R7.reuse, RZ, PT, P5 ;  /* 0x000000ff0700720c */ /* 0x044fe40003fa4150 */
[C---:B------:R-:W-:Y:S02]  /*189d0*/  ISETP.GT.U32.AND.EX P0, PT, R7.reuse, RZ, PT, P0 ;  /* 0x000000ff0700720c */ /* 0x040fe40003f04100 */
[----:B------:R-:W-:Y:S02]  /*189e0*/  ISETP.GT.U32.AND.EX P3, PT, R7, RZ, PT, P3 ;  /* 0x000000ff0700720c */ /* 0x000fe40003f64130 */
[----:B------:R-:W-:-:S02]  /*189f0*/  SEL R13, RZ, 0x1fffe, !P5 ;  /* 0x0001fffeff0d7807 */ /* 0x000fc40006800000 */
[----:B------:R-:W-:Y:S02]  /*18a00*/  SEL R14, RZ, 0x1, !P0 ;  /* 0x00000001ff0e7807 */ /* 0x000fe40004000000 */
[C---:B------:R-:W-:Y:S02]  /*18a10*/  ISETP.GT.U32.AND P5, PT, R3.reuse, R12, PT ;  /* 0x0000000c0300720c */ /* 0x040fe40003fa4070 */
[----:B------:R-:W-:Y:S02]  /*18a20*/  ISETP.GT.U32.AND P0, PT, R3, R0, PT ;  /* 0x000000000300720c */ /* 0x000fe40003f04070 */
[----:B------:R-:W-:Y:S02]  /*18a30*/  SEL R3, RZ, 0x4, !P3 ;  /* 0x00000004ff037807 */ /* 0x000fe40005800000 */
[C---:B------:R-:W-:Y:S02]  /*18a40*/  ISETP.GT.U32.AND.EX P4, PT, R7.reuse, RZ, PT, P4 ;  /* 0x000000ff0700720c */ /* 0x040fe40003f84140 */
[----:B------:R-:W-:-:S02]  /*18a50*/  ISETP.GT.U32.AND.EX P6, PT, R7, RZ, PT, P6 ;  /* 0x000000ff0700720c */ /* 0x000fc40003fc4160 */
[C---:B------:R-:W-:Y:S01]  /*18a60*/  ISETP.GT.U32.AND.EX P5, PT, R7.reuse, RZ, PT, P5 ;  /* 0x000000ff0700720c */ /* 0x040fe20003fa4150 */
[----:B------:R0:W-:Y:S01]  /*18a70*/  STL [R1+0x58], R3 ;  /* 0x0000580301007387 */ /* 0x0001e20000100800 */
[----:B------:R-:W-:Y:S02]  /*18a80*/  SEL R10, RZ, 0x7fff8, !P6 ;  /* 0x0007fff8ff0a7807 */ /* 0x000fe40007000000 */
[----:B------:R-:W-:Y:S02]  /*18a90*/  SEL R9, RZ, 0x7fff8, !P5 ;  /* 0x0007fff8ff097807 */ /* 0x000fe40006800000 */
[----:B------:R-:W-:Y:S02]  /*18aa0*/  ISETP.GT.U32.AND.EX P0, PT, R7, RZ, PT, P0 ;  /* 0x000000ff0700720c */ /* 0x000fe40003f04100 */
[----:B0-----:R-:W-:-:S05]  /*18ab0*/  SEL R3, RZ, 0x4, !P4 ;  /* 0x00000004ff037807 */ /* 0x001fca0006000000 */
[----:B------:R-:W-:Y:S04]  /*18ac0*/  STL [R1+0x5c], R3 ;  /* 0x00005c0301007387 */ /* 0x000fe80000100800 */
[----:B------:R-:W-:Y:S04]  /*18ad0*/  STL.64 [R1+0x1d70], R22 ;  /* 0x001d701601007387 */ /* 0x000fe80000100a00 */
[----:B------:R-:W-:Y:S04]  /*18ae0*/  STL.64 [R1+0x1d68], R20 ;  /* 0x001d681401007387 */ /* 0x000fe80000100a00 */
[----:B------:R0:W-:Y:S04]  /*18af0*/  STL [R1+0x50], R10 ;  /* 0x0000500a01007387 */ /* 0x0001e80000100800 */
[----:B------:R1:W-:Y:S01]  /*18b00*/  STL [R1+0x80], R9 ;  /* 0x0000800901007387 */ /* 0x0003e20000100800 */
[----:B0-----:R-:W-:-:S03]  /*18b10*/  SEL R10, RZ, 0x1fffe, !P0 ;  /* 0x0001fffeff0a7807 */ /* 0x001fc60004000000 */
[----:B-1----:R-:W2:Y:S04]  /*18b20*/  LDL.LU R9, [R1+0x60] ;  /* 0x0000600001097983 */ /* 0x002ea80000300800 */
[----:B------:R-:W3:Y:S04]  /*18b30*/  LDL.LU R21, [R1+0x70] ;  /* 0x0000700001157983 */ /* 0x000ee80000300800 */
[----:B------:R0:W-:Y:S04]  /*18b40*/  STL [R1+0x44], R10 ;  /* 0x0000440a01007387 */ /* 0x0001e80000100800 */
[----:B------:R-:W4:Y:S04]  /*18b50*/  LDL.LU R22, [R1+0x74] ;  /* 0x0000740001167983 */ /* 0x000f280000300800 */
[----:B0-----:R-:W5:Y:S04]  /*18b60*/  LDL.LU R10, [R1+0x68] ;  /* 0x00006800010a7983 */ /* 0x001f680000300800 */
[----:B------:R-:W5:Y:S01]  /*18b70*/  LDL.LU R11, [R1+0x78] ;  /* 0x00007800010b7983 */ /* 0x000f620000300800 */
[----:B------:R-:W-:-:S02]  /*18b80*/  ISETP.GT.U32.AND.EX P1, PT, R7, RZ, PT, P1 ;  /* 0x000000ff0700720c */ /* 0x000fc40003f24110 */
[C---:B------:R-:W-:Y:S02]  /*18b90*/  LOP3.LUT R8, R2.reuse, 0x61, RZ, 0xfc, !PT ;  /* 0x0000006102087812 */ /* 0x040fe400078efcff */
[----:B------:R-:W-:Y:S02]  /*18ba0*/  SEL R15, RZ, 0x1fffe, !P1 ;  /* 0x0001fffeff0f7807 */ /* 0x000fe40004800000 */
[----:B------:R-:W-:Y:S02]  /*18bb0*/  IADD3 R3, P1, PT, R2, 0x38, RZ ;  /* 0x0000003802037810 */ /* 0x000fe40007f3e0ff */
[----:B------:R-:W-:Y:S02]  /*18bc0*/  ISETP.GT.U32.AND P4, PT, R8, R0, PT ;  /* 0x000000000800720c */ /* 0x000fe40003f84070 */
[C---:B------:R-:W-:Y:S02]  /*18bd0*/  ISETP.GT.U32.AND P5, PT, R3.reuse, R12, PT ;  /* 0x0000000c0300720c */ /* 0x040fe40003fa4070 */
[----:B------:R-:W-:-:S02]  /*18be0*/  ISETP.GT.U32.AND P0, PT, R3, R0, PT ;  /* 0x000000000300720c */ /* 0x000fc40003f04070 */
[----:B------:R-:W-:Y:S02]  /*18bf0*/  IADD3.X R3, PT, PT, RZ, R7, RZ, P1, !PT ;  /* 0x00000007ff037210 */ /* 0x000fe40000ffe4ff */
[----:B------:R-:W-:Y:S01]  /*18c00*/  ISETP.GT.U32.AND.EX P4, PT, R7, RZ, PT, P4 ;  /* 0x000000ff0700720c */ /* 0x000fe20003f84140 */
[----:B------:R-:W-:Y:S01]  /*18c10*/  FMUL R4, R4, UR12 ;  /* 0x0000000c04047c20 */ /* 0x000fe20008400000 */
[C---:B------:R-:W-:Y:S02]  /*18c20*/  ISETP.GT.U32.AND.EX P5, PT, R3.reuse, RZ, PT, P5 ;  /* 0x000000ff0300720c */ /* 0x040fe40003fa4150 */
[----:B------:R-:W-:Y:S01]  /*18c30*/  ISETP.GT.U32.AND.EX P0, PT, R3, RZ, PT, P0 ;  /* 0x000000ff0300720c */ /* 0x000fe20003f04100 */
[----:B------:R-:W-:Y:S01]  /*18c40*/  FMUL R3, R6, UR12 ;  /* 0x0000000c06037c20 */ /* 0x000fe20008400000 */
[----:B------:R-:W-:Y:S02]  /*18c50*/  SEL R16, RZ, 0x1, !P4 ;  /* 0x00000001ff107807 */ /* 0x000fe40006000000 */
[----:B------:R-:W-:-:S02]  /*18c60*/  FSEL R4, R4, -INF , !P5 ;  /* 0xff80000004047808 */ /* 0x000fc40006800000 */
[----:B------:R-:W-:Y:S02]  /*18c70*/  ISETP.GT.U32.AND P3, PT, R8, R12, PT ;  /* 0x0000000c0800720c */ /* 0x000fe40003f64070 */
[----:B------:R-:W-:Y:S02]  /*18c80*/  IADD3 R8, P6, PT, R2, 0x8, RZ ;  /* 0x0000000802087810 */ /* 0x000fe40007fde0ff */
[----:B------:R-:W-:Y:S01]  /*18c90*/  FSEL R3, R3, -INF , !P0 ;  /* 0xff80000003037808 */ /* 0x000fe20004000000 */
[----:B------:R0:W-:Y:S04]  /*18ca0*/  STL [R1+0x40], R16 ;  /* 0x0000401001007387 */ /* 0x0001e80000100800 */
[----:B------:R-:W-:Y:S04]  /*18cb0*/  STL [R1+0x5d4], R4 ;  /* 0x0005d40401007387 */ /* 0x000fe80000100800 */
[----:B------:R-:W5:Y:S01]  /*18cc0*/  LDL.LU R23, [R1+0x7c] ;  /* 0x00007c0001177983 */ /* 0x000f620000300800 */
[----:B------:R-:W-:-:S03]  /*18cd0*/  ISETP.GT.U32.AND.EX P3, PT, R7, RZ, PT, P3 ;  /* 0x000000ff0700720c */ /* 0x000fc60003f64130 */
[----:B------:R1:W-:Y:S01]  /*18ce0*/  STL [R1+0x5d8], R3 ;  /* 0x0005d80301007387 */ /* 0x0003e20000100800 */
[-C--:B------:R-:W-:Y:S02]  /*18cf0*/  ISETP.GT.U32.AND P1, PT, R8, R12.reuse, PT ;  /* 0x0000000c0800720c */ /* 0x080fe40003f24070 */
[C---:B------:R-:W-:Y:S02]  /*18d00*/  ISETP.GT.U32.AND P0, PT, R2.reuse, R12, PT ;  /* 0x0000000c0200720c */ /* 0x040fe40003f04070 */
[----:B------:R-:W-:Y:S01]  /*18d10*/  LOP3.LUT R8, R2, 0x69, RZ, 0xfc, !PT ;  /* 0x0000006902087812 */ /* 0x000fe200078efcff */
[----:B0-----:R-:W5:Y:S01]  /*18d20*/  LDL.LU R16, [R1+0xd0] ;  /* 0x0000d00001107983 */ /* 0x001f620000300800 */
[----:B-1----:R-:W-:Y:S01]  /*18d30*/  IMAD.X R3, RZ, RZ, R7, P6 ;  /* 0x000000ffff037224 */ /* 0x002fe200030e0607 */
[----:B------:R-:W-:-:S04]  /*18d40*/  SEL R4, RZ, 0x4, !P3 ;  /* 0x00000004ff047807 */ /* 0x000fc80005800000 */
[----:B------:R-:W-:Y:S01]  /*18d50*/  ISETP.GT.U32.AND.EX P1, PT, R3, RZ, PT, P1 ;  /* 0x000000ff0300720c */ /* 0x000fe20003f24110 */
[----:B------:R-:W-:Y:S01]  /*18d60*/  STL [R1+0x54], R4 ;  /* 0x0000540401007387 */ /* 0x000fe20000100800 */
[-C--:B------:R-:W-:Y:S02]  /*18d70*/  ISETP.GE.U32.AND P6, PT, R2, R12.reuse, PT ;  /* 0x0000000c0200720c */ /* 0x080fe40003fc6070 */
[C---:B------:R-:W-:Y:S01]  /*18d80*/  ISETP.GT.U32.AND.EX P0, PT, R7.reuse, RZ, PT, P0 ;  /* 0x000000ff0700720c */ /* 0x040fe20003f04100 */
[----:B------:R-:W5:Y:S01]  /*18d90*/  LDL.LU R17, [R1+0xd4] ;  /* 0x0000d40001117983 */ /* 0x000f620000300800 */
[C---:B------:R-:W-:Y:S02]  /*18da0*/  ISETP.GT.U32.AND P4, PT, R8.reuse, R12, PT ;  /* 0x0000000c0800720c */ /* 0x040fe40003f84070 */
[----:B------:R-:W-:Y:S01]  /*18db0*/  ISETP.GT.U32.AND P5, PT, R8, R0, PT ;  /* 0x000000000800720c */ /* 0x000fe20003fa4070 */
[----:B------:R-:W5:Y:S04]  /*18dc0*/  LDL.LU R18, [R1+0xd8] ;  /* 0x0000d80001127983 */ /* 0x000f680000300800 */
[----:B------:R-:W5:Y:S04]  /*18dd0*/  LDL.LU R19, [R1+0xdc] ;  /* 0x0000dc0001137983 */ /* 0x000f680000300800 */
[----:B------:R-:W5:Y:S01]  /*18de0*/  LDL.LU R20, [R1+0x6c] ;  /* 0x00006c0001147983 */ /* 0x000f620000300800 */
[----:B------:R-:W-:Y:S01]  /*18df0*/  ISETP.GE.U32.AND.EX P6, PT, R7, RZ, PT, P6 ;  /* 0x000000ff0700720c */ /* 0x000fe20003fc6160 */
[----:B--2---:R-:W-:Y:S01]  /*18e00*/  FMUL R9, R9, UR12 ;  /* 0x0000000c09097c20 */ /* 0x004fe20008400000 */
[----:B---3--:R-:W-:-:S04]  /*18e10*/  FMUL R3, R21, UR12 ;  /* 0x0000000c15037c20 */ /* 0x008fc80008400000 */
[----:B------:R-:W-:Y:S01]  /*18e20*/  FSEL R9, R9, -INF , !P1 ;  /* 0xff80000009097808 */ /* 0x000fe20004800000 */
[----:B----4-:R-:W-:-:S04]  /*18e30*/  FMUL R8, R22, UR12 ;  /* 0x0000000c16087c20 */ /* 0x010fc80008400000 */
[----:B------:R0:W-:Y:S01]  /*18e40*/  STL [R1+0x168], R9 ;  /* 0x0001680901007387 */ /* 0x0001e20000100800 */
[----:B-----5:R-:W-:Y:S01]  /*18e50*/  FMUL R6, R10, UR12 ;  /* 0x0000000c0a067c20 */ /* 0x020fe20008400000 */
[----:B------:R-:W-:Y:S02]  /*18e60*/  FSEL R10, R3, -INF , !P0 ;  /* 0xff800000030a7808 */ /* 0x000fe40004000000 */
[----:B------:R-:W-:Y:S02]  /*18e70*/  FSEL R8, R8, -INF , !P6 ;  /* 0xff80000008087808 */ /* 0x000fe40007000000 */
[----:B0-----:R-:W-:Y:S01]  /*18e80*/  FSEL R9, R6, -INF , !P0 ;  /* 0xff80000006097808 */ /* 0x001fe20004000000 */
[----:B------:R0:W-:Y:S04]  /*18e90*/  STL [R1+0x130], R10 ;  /* 0x0001300a01007387 */ /* 0x0001e80000100800 */
[----:B------:R-:W2:Y:S01]  /*18ea0*/  LDL.LU R6, [R1+0x64] ;  /* 0x0000640001067983 */ /* 0x000ea20000300800 */
[----:B------:R-:W-:-:S03]  /*18eb0*/  FMUL R4, R11, UR12 ;  /* 0x0000000c0b047c20 */ /* 0x000fc60008400000 */
[----:B------:R-:W-:Y:S04]  /*18ec0*/  STL [R1+0x16c], R9 ;  /* 0x00016c0901007387 */ /* 0x000fe80000100800 */
[----:B0-----:R-:W3:Y:S04]  /*18ed0*/  LDL.LU R10, [R1+0xf8] ;  /* 0x0000f800010a7983 */ /* 0x001ee80000300800 */
[----:B------:R-:W-:Y:S04]  /*18ee0*/  STL [R1+0x134], R8 ;  /* 0x0001340801007387 */ /* 0x000fe80000100800 */
[----:B------:R-:W3:Y:S01]  /*18ef0*/  LDL.LU R11, [R1+0xfc] ;  /* 0x0000fc00010b7983 */ /* 0x000ee20000300800 */
[----:B------:R-:W-:-:S03]  /*18f00*/  ISETP.GT.U32.AND P3, PT, R2, R0, PT ;  /* 0x000000000200720c */ /* 0x000fc60003f64070 */
[----:B------:R-:W4:Y:S01]  /*18f10*/  LDL.LU R21, [R1+0x30] ;  /* 0x0000300001157983 */ /* 0x000f220000300800 */
[----:B------:R-:W-:Y:S02]  /*18f20*/  ISETP.GT.U32.AND.EX P3, PT, R7, RZ, PT, P3 ;  /* 0x000000ff0700720c */ /* 0x000fe40003f64130 */
[----:B------:R-:W-:Y:S02]  /*18f30*/  IADD3 R3, P1, PT, R2, 0x9, RZ ;  /* 0x0000000902037810 */ /* 0x000fe40007f3e0ff */
[----:B------:R-:W-:Y:S02]  /*18f40*/  FSEL R4, R4, -INF , !P3 ;  /* 0xff80000004047808 */ /* 0x000fe40005800000 */
[C---:B------:R-:W-:Y:S02]  /*18f50*/  ISETP.GT.U32.AND P6, PT, R3.reuse, R12, PT ;  /* 0x0000000c0300720c */ /* 0x040fe40003fc4070 */
[----:B------:R-:W-:Y:S01]  /*18f60*/  ISETP.GT.U32.AND P3, PT, R3, R0, PT ;  /* 0x000000000300720c */ /* 0x000fe20003f64070 */
[----:B------:R0:W-:Y:S04]  /*18f70*/  STL [R1+0x164], R4 ;  /* 0x0001640401007387 */ /* 0x0001e80000100800 */
[----:B------:R-:W5:Y:S01]  /*18f80*/  LDL.LU R22, [R1+0x38] ;  /* 0x0000380001167983 */ /* 0x000f620000300800 */
[----:B------:R-:W-:-:S03]  /*18f90*/  FMUL R3, R23, UR12 ;  /* 0x0000000c17037c20 */ /* 0x000fc60008400000 */
[----:B------:R-:W4:Y:S01]  /*18fa0*/  LDL.LU R23, [R1+0x3c] ;  /* 0x00003c0001177983 */ /* 0x000f220000300800 */
[----:B------:R-:W-:-:S04]  /*18fb0*/  ISETP.GE.U32.AND P0, PT, R2, R0, PT ;  /* 0x000000000200720c */ /* 0x000fc80003f06070 */
[----:B------:R-:W-:-:S04]  /*18fc0*/  ISETP.GE.U32.AND.EX P0, PT, R7, RZ, PT, P0 ;  /* 0x000000ff0700720c */ /* 0x000fc80003f06100 */
[----:B------:R-:W-:-:S05]  /*18fd0*/  FSEL R3, R3, -INF , !P0 ;  /* 0xff80000003037808 */ /* 0x000fca0004000000 */
[----:B------:R1:W-:Y:S01]  /*18fe0*/  STL [R1+0x160], R3 ;  /* 0x0001600301007387 */ /* 0x0003e20000100800 */
[----:B0-----:R-:W-:Y:S02]  /*18ff0*/  LOP3.LUT R4, R2, 0x68, RZ, 0xfc, !PT ;  /* 0x0000006802047812 */ /* 0x001fe400078efcff */
[----:B------:R-:W-:Y:S02]  /*19000*/  ISETP.GT.U32.AND.EX P4, PT, R7, RZ, PT, P4 ;  /* 0x000000ff0700720c */ /* 0x000fe40003f84140 */
[C---:B------:R-:W-:Y:S01]  /*19010*/  ISETP.GT.U32.AND P0, PT, R4.reuse, R12, PT ;  /* 0x0000000c0400720c */ /* 0x040fe20003f04070 */
[----:B-1----:R-:W-:Y:S01]  /*19020*/  IMAD.X R3, RZ, RZ, R7, P1 ;  /* 0x000000ffff037224 */ /* 0x002fe200008e0607 */
[----:B------:R-:W-:Y:S01]  /*19030*/  ISETP.GT.U32.AND P1, PT, R4, R0, PT ;  /* 0x000000000400720c */ /* 0x000fe20003f24070 */
[----:B---3--:R-:W-:Y:S01]  /*19040*/  HMMA.16816.F32 R8, R24, R10, R16 ;  /* 0x0000000a1808723c */ /* 0x008fe20000001810 */
[----:B------:R-:W3:Y:S04]  /*19050*/  LDL.LU.64 R18, [R1+0x1d80] ;  /* 0x001d800001127983 */ /* 0x000ee80000300a00 */
[----:B------:R-:W3:Y:S01]  /*19060*/  LDL.LU.64 R16, [R1+0x1d78] ;  /* 0x001d780001107983 */ /* 0x000ee20000300a00 */
[----:B------:R-:W-:-:S02]  /*19070*/  SEL R4, RZ, 0x4, !P4 ;  /* 0x00000004ff047807 */ /* 0x000fc40006000000 */
[----:B------:R-:W-:Y:S01]  /*19080*/  ISETP.GT.U32.AND.EX P5, PT, R7, RZ, PT, P5 ;  /* 0x000000ff0700720c */ /* 0x000fe20003fa4150 */
[----:B--2---:R-:W-:Y:S01]  /*19090*/  FMUL R6, R6, UR12 ;  /* 0x0000000c06067c20 */ /* 0x004fe20008400000 */
[C---:B------:R-:W-:Y:S02]  /*190a0*/  ISETP.GT.U32.AND.EX P6, PT, R3.reuse, RZ, PT, P6 ;  /* 0x000000ff0300720c */ /* 0x040fe40003fc4160 */
[----:B------:R-:W-:Y:S01]  /*190b0*/  ISETP.GT.U32.AND.EX P3, PT, R3, RZ, PT, P3 ;  /* 0x000000ff0300720c */ /* 0x000fe20003f64130 */
[----:B------:R0:W-:Y:S01]  /*190c0*/  STL [R1+0x24], R4 ;  /* 0x0000240401007387 */ /* 0x0001e20000100800 */
[----:B------:R-:W-:Y:S02]  /*190d0*/  IADD3 R3, P4, PT, R2, 0x10, RZ ;  /* 0x0000001002037810 */ /* 0x000fe40007f9e0ff */
[----:B------:R-:W-:Y:S02]  /*190e0*/  FSEL R6, R6, -INF , !P6 ;  /* 0xff80000006067808 */ /* 0x000fe40007000000 */
[----:B------:R-:W-:Y:S01]  /*190f0*/  ISETP.GT.U32.AND P6, PT, R3, R0, PT ;  /* 0x000000000300720c */ /* 0x000fe20003fc4070 */
[----:B0-----:R-:W-:Y:S01]  /*19100*/  FMUL R4, R20, UR12 ;  /* 0x0000000c14047c20 */ /* 0x001fe20008400000 */
[----:B------:R-:W-:-:S02]  /*19110*/  SEL R20, RZ, 0x1, !P5 ;  /* 0x00000001ff147807 */ /* 0x000fc40006800000 */
[-C--:B------:R-:W-:Y:S02]  /*19120*/  ISETP.GT.U32.AND P5, PT, R3, R12.reuse, PT ;  /* 0x0000000c0300720c */ /* 0x080fe40003fa4070 */
[----:B------:R-:W-:Y:S02]  /*19130*/  FSEL R4, R4, -INF , !P3 ;  /* 0xff80000004047808 */ /* 0x000fe40005800000 */
[----:B------:R-:W-:Y:S01]  /*19140*/  IADD3 R3, P3, PT, R2, 0x11, RZ ;  /* 0x0000001102037810 */ /* 0x000fe20007f7e0ff */
[----:B------:R-:W-:Y:S04]  /*19150*/  STL [R1+0x20], R20 ;  /* 0x0000201401007387 */ /* 0x000fe80000100800 */
[----:B------:R0:W-:Y:S04]  /*19160*/  STL [R1+0x110], R6 ;  /* 0x0001100601007387 */ /* 0x0001e80000100800 */
[----:B------:R1:W-:Y:S01]  /*19170*/  STL [R1+0x114], R4 ;  /* 0x0001140401007387 */ /* 0x0003e20000100800 */
[----:B0-----:R-:W-:Y:S01]  /*19180*/  IADD3.X R6, PT, PT, RZ, R7, RZ, P4, !PT ;  /* 0x00000007ff067210 */ /* 0x001fe200027fe4ff */
[----:B-1----:R-:W-:Y:S01]  /*19190*/  IMAD.X R4, RZ, RZ, R7, P3 ;  /* 0x000000ffff047224 */ /* 0x002fe200018e0607 */
[----:B------:R-:W-:-:S02]  /*191a0*/  ISETP.GT.U32.AND P4, PT, R3, R12, PT ;  /* 0x0000000c0300720c */ /* 0x000fc40003f84070 */
[----:B------:R-:W-:Y:S01]  /*191b0*/  ISETP.GT.U32.AND P3, PT, R3, R0, PT ;  /* 0x000000000300720c */ /* 0x000fe20003f64070 */
[----:B----4-:R-:W-:Y:S01]  /*191c0*/  FMUL R3, R21, UR12 ;  /* 0x0000000c15037c20 */ /* 0x010fe20008400000 */
[C---:B------:R-:W-:Y:S02]  /*191d0*/  ISETP.GT.U32.AND.EX P5, PT, R6.reuse, RZ, PT, P5 ;  /* 0x000000ff0600720c */ /* 0x040fe40003fa4150 */
[----:B------:R-:W-:Y:S01]  /*191e0*/  ISETP.GT.U32.AND.EX P6, PT, R6, RZ, PT, P6 ;  /* 0x000000ff0600720c */ /* 0x000fe20003fc4160 */
[----:B-----5:R-:W-:Y:S01]  /*191f0*/  FMUL R6, R22, UR12 ;  /* 0x0000000c16067c20 */ /* 0x020fe20008400000 */
[----:B------:R-:W-:Y:S01]  /*19200*/  FSEL R20, R3, -INF , !P5 ;  /* 0xff80000003147808 */ /* 0x000fe20006800000 */
[----:B------:R-:W-:Y:S01]  /*19210*/  FMUL R28, R28, UR12 ;  /* 0x0000000c1c1c7c20 */ /* 0x000fe20008400000 */
[C---:B------:R-:W-:Y:S02]  /*19220*/  ISETP.GT.U32.AND.EX P4, PT, R4.reuse, RZ, PT, P4 ;  /* 0x000000ff0400720c */ /* 0x040fe40003f84140 */
[----:B------:R-:W-:-:S02]  /*19230*/  ISETP.GT.U32.AND.EX P3, PT, R4, RZ, PT, P3 ;  /* 0x000000ff0400720c */ /* 0x000fc40003f64130 */
[----:B------:R-:W-:Y:S01]  /*19240*/  IADD3 R3, P5, PT, R2, 0x18, RZ ;  /* 0x0000001802037810 */ /* 0x000fe20007fbe0ff */
[----:B------:R-:W-:Y:S01]  /*19250*/  FMUL R4, R23, UR12 ;  /* 0x0000000c17047c20 */ /* 0x000fe20008400000 */
[----:B------:R0:W-:Y:S02]  /*19260*/  STL [R1+0x568], R20 ;  /* 0x0005681401007387 */ /* 0x0001e40000100800 */
[----:B0-----:R-:W-:Y:S02]  /*19270*/  FSEL R20, R6, -INF , !P6 ;  /* 0xff80000006147808 */ /* 0x001fe40007000000 */
[----:B------:R-:W-:Y:S02]  /*19280*/  FSEL R6, R28, -INF , !P4 ;  /* 0xff8000001c067808 */ /* 0x000fe40006000000 */
[C---:B------:R-:W-:Y:S02]  /*19290*/  ISETP.GT.U32.AND P6, PT, R3.reuse, R12, PT ;  /* 0x0000000c0300720c */ /* 0x040fe40003fc4070 */
[----:B------:R-:W-:-:S02]  /*192a0*/  ISETP.GT.U32.AND P4, PT, R3, R0, PT ;  /* 0x000000000300720c */ /* 0x000fc40003f84070 */
[----:B------:R-:W-:Y:S01]  /*192b0*/  FSEL R3, R4, -INF , !P3 ;  /* 0xff80000004037808 */ /* 0x000fe20005800000 */
[----:B------:R0:W-:Y:S04]  /*192c0*/  STL [R1+0x574], R20 ;  /* 0x0005741401007387 */ /* 0x0001e80000100800 */
[----:B------:R1:W-:Y:S04]  /*192d0*/  STL [R1+0x564], R6 ;  /* 0x0005640601007387 */ /* 0x0003e80000100800 */
[----:B0-----:R-:W2:Y:S04]  /*192e0*/  LDL.LU R20, [R1+0xe0] ;  /* 0x0000e00001147983 */ /* 0x001ea80000300800 */
[----:B------:R0:W-:Y:S01]  /*192f0*/  STL [R1+0x578], R3 ;  /* 0x0005780301007387 */ /* 0x0001e20000100800 */
[----:B-1----:R-:W-:-:S03]  /*19300*/  IMAD.X R6, RZ, RZ, R7, P5 ;  /* 0x000000ffff067224 */ /* 0x002fc600028e0607 */
[----:B------:R-:W2:Y:S04]  /*19310*/  LDL.LU R21, [R1+0xe4] ;  /* 0x0000e40001157983 */ /* 0x000ea80000300800 */
[----:B------:R-:W2:Y:S04]  /*19320*/  LDL.LU R22, [R1+0xe8] ;  /* 0x0000e80001167983 */ /* 0x000ea80000300800 */
[----:B------:R-:W2:Y:S04]  /*19330*/  LDL.LU R23, [R1+0xec] ;  /* 0x0000ec0001177983 */ /* 0x000ea80000300800 */
[----:B------:R-:W4:Y:S01]  /*19340*/  LDL.LU R28, [R1+0x4] ;  /* 0x00000400011c7983 */ /* 0x000f220000300800 */
[----:B0-----:R-:W-:-:S02]  /*19350*/  IADD3 R3, P3, PT, R2, 0x19, RZ ;  /* 0x0000001902037810 */ /* 0x001fc40007f7e0ff */
[C---:B------:R-:W-:Y:S02]  /*19360*/  ISETP.GT.U32.AND.EX P6, PT, R6.reuse, RZ, PT, P6 ;  /* 0x000000ff0600720c */ /* 0x040fe40003fc4160 */
[----:B------:R-:W-:Y:S02]  /*19370*/  IADD3.X R4, PT, PT, RZ, R7, RZ, P3, !PT ;  /* 0x00000007ff047210 */ /* 0x000fe40001ffe4ff */
[C---:B------:R-:W-:Y:S02]  /*19380*/  ISETP.GT.U32.AND P5, PT, R3.reuse, R12, PT ;  /* 0x0000000c0300720c */ /* 0x040fe40003fa4070 */
[----:B------:R-:W-:Y:S02]  /*19390*/  ISETP.GT.U32.AND P3, PT, R3, R0, PT ;  /* 0x000000000300720c */ /* 0x000fe40003f64070 */
[----:B------:R-:W-:Y:S02]  /*193a0*/  ISETP.GT.U32.AND.EX P4, PT, R6, RZ, PT, P4 ;  /* 0x000000ff0600720c */ /* 0x000fe40003f84140 */
[----:B------:R-:W-:-:S02]  /*193b0*/  ISETP.GT.U32.AND.EX P5, PT, R4, RZ, PT, P5 ;  /* 0x000000ff0400720c */ /* 0x000fc40003fa4150 */
[----:B------:R-:W-:Y:S01]  /*193c0*/  ISETP.GT.U32.AND.EX P3, PT, R4, RZ, PT, P3 ;  /* 0x000000ff0400720c */ /* 0x000fe20003f64130 */
[----:B---3--:R-:W-:Y:S01]  /*193d0*/  FMUL R3, R16, UR12 ;  /* 0x0000000c10037c20 */ /* 0x008fe20008400000 */
[----:B------:R-:W-:Y:S01]  /*193e0*/  FMUL R6, R18, UR12 ;  /* 0x0000000c12067c20 */ /* 0x000fe20008400000 */
[----:B------:R-:W-:Y:S01]  /*193f0*/  FMUL R17, R17, UR12 ;  /* 0x0000000c11117c20 */ /* 0x000fe20008400000 */
[----:B------:R-:W3:Y:S02]  /*19400*/  LDL.LU R16, [R1] ;  /* 0x0000000001107983 */ /* 0x000ee40000300800 */
[----:B------:R-:W-:-:S05]  /*19410*/  FSEL R18, R3, -INF , !P6 ;  /* 0xff80000003127808 */ /* 0x000fca0007000000 */
[----:B------:R0:W-:Y:S01]  /*19420*/  STL [R1+0x560], R18 ;  /* 0x0005601201007387 */ /* 0x0001e20000100800 */
[----:B------:R-:W-:Y:S01]  /*19430*/  FMUL R4, R19, UR12 ;  /* 0x0000000c13047c20 */ /* 0x000fe20008400000 */
[----:B0-----:R-:W-:Y:S02]  /*19440*/  FSEL R18, R6, -INF , !P4 ;  /* 0xff80000006127808 */ /* 0x001fe40006000000 */
[----:B------:R-:W-:-:S03]  /*19450*/  FSEL R6, R17, -INF , !P5 ;  /* 0xff80000011067808 */ /* 0x000fc60006800000 */
[----:B------:R0:W-:Y:S04]  /*19460*/  STL [R1+0x570], R18 ;  /* 0x0005701201007387 */ /* 0x0001e80000100800 */
[----:B0-----:R-:W2:Y:S04]  /*19470*/  LDL.LU R18, [R1+0x118] ;  /* 0x0001180001127983 */ /* 0x001ea80000300800 */
[----:B------:R0:W-:Y:S04]  /*19480*/  STL [R1+0x4cc], R6 ;  /* 0x0004cc0601007387 */ /* 0x0001e80000100800 */
[----:B------:R-:W2:Y:S01]  /*19490*/  LDL.LU R19, [R1+0x11c] ;  /* 0x00011c0001137983 */ /* 0x000ea20000300800 */
[----:B------:R-:W-:-:S02]  /*194a0*/  IADD3 R3, P6, PT, R2, 0x20, RZ ;  /* 0x0000002002037810 */ /* 0x000fc40007fde0ff */
[----:B------:R-:W-:Y:S02]  /*194b0*/  FSEL R4, R4, -INF , !P3 ;  /* 0xff80000004047808 */ /* 0x000fe40005800000 */
[C---:B------:R-:W-:Y:S02]  /*194c0*/  ISETP.GT.U32.AND P4, PT, R3.reuse, R12, PT ;  /* 0x0000000c0300720c */ /* 0x040fe40003f84070 */
[----:B------:R-:W-:Y:S02]  /*194d0*/  ISETP.GT.U32.AND P5, PT, R3, R0, PT ;  /* 0x000000000300720c */ /* 0x000fe40003fa4070 */
[----:B------:R-:W-:Y:S01]  /*194e0*/  IADD3 R3, P3, PT, R2, 0x21, RZ ;  /* 0x0000002102037810 */ /* 0x000fe20007f7e0ff */
[----:B------:R1:W-:Y:S01]  /*194f0*/  STL [R1+0x56c], R4 ;  /* 0x00056c0401007387 */ /* 0x0003e20000100800 */
[--C-:B0-----:R-:W-:Y:S02]  /*19500*/  IMAD.X R6, RZ, RZ, R7.reuse, P6 ;  /* 0x000000ffff067224 */ /* 0x101fe400030e0607 */
[C---:B------:R-:W-:Y:S01]  /*19510*/  ISETP.GT.U32.AND P6, PT, R3.reuse, R12, PT ;  /* 0x0000000c0300720c */ /* 0x040fe20003fc4070 */
[----:B-1----:R-:W-:Y:S01]  /*19520*/  IMAD.X R4, RZ, RZ, R7, P3 ;  /* 0x000000ffff047224 */ /* 0x002fe200018e0607 */
[----:B------:R-:W-:-:S02]  /*19530*/  ISETP.GT.U32.AND P3, PT, R3, R0, PT ;  /* 0x000000000300720c */ /* 0x000fc40003f64070 */
[----:B------:R-:W5:Y:S02]  /*19540*/  LDL.LU R3, [R1+0x8] ;  /* 0x0000080001037983 */ /* 0x000f640000300800 */
[C---:B------:R-:W-:Y:S02]  /*19550*/  ISETP.GT.U32.AND.EX P6, PT, R4.reuse, RZ, PT, P6 ;  /* 0x000000ff0400720c */ /* 0x040fe40003fc4160 */
[----:B------:R-:W-:Y:S01]  /*19560*/  ISETP.GT.U32.AND.EX P3, PT, R4, RZ, PT, P3 ;  /* 0x000000ff0400720c */ /* 0x000fe20003f64130 */
[----:B---3--:R-:W-:Y:S02]  /*19570*/  FMUL R4, R16, UR12 ;  /* 0x0000000c10047c20 */ /* 0x008fe40008400000 */
[----:B--2---:R-:W-:Y:S01]  /*19580*/  HMMA.16816.F32 R16, R24, R18, R20 ;  /* 0x000000121810723c */ /* 0x004fe20000001814 */
[----:B------:R-:W2:Y:S04]  /*19590*/  LDL.LU.64 R22, [R1+0x1d70] ;  /* 0x001d700001167983 */ /* 0x000ea80000300a00 */
[----:B------:R-:W3:Y:S01]  /*195a0*/  LDL.LU.64 R20, [R1+0x1d68] ;  /* 0x001d680001147983 */ /* 0x000ee20000300a00 */
[----:B------:R-:W-:-:S02]  /*195b0*/  ISETP.GT.U32.AND.EX P4, PT, R6, RZ, PT, P4 ;  /* 0x000000ff0600720c */ /* 0x000fc40003f84140 */
[----:B------:R-:W-:Y:S01]  /*195c0*/  ISETP.GT.U32.AND.EX P5, PT, R6, RZ, PT, P5 ;  /* 0x000000ff0600720c */ /* 0x000fe20003fa4150 */
[----:B------:R-:W-:Y:S01]  /*195d0*/  FMUL R6, R29, UR12 ;  /* 0x0000000c1d067c20 */ /* 0x000fe20008400000 */
[----:B------:R-:W-:Y:S01]  /*195e0*/  FSEL R29, R4, -INF , !P4 ;  /* 0xff800000041d7808 */ /* 0x000fe20006000000 */
[----:B----4-:R-:W-:Y:S01]  /*195f0*/  FMUL R28, R28, UR12 ;  /* 0x0000000c1c1c7c20 */ /* 0x010fe20008400000 */
[----:B------:R-:W-:-:S03]  /*19600*/  IADD3 R4, P4, PT, R2, 0x28, RZ ;  /* 0x0000002802047810 */ /* 0x000fc60007f9e0ff */
[----:B------:R0:W-:Y:S01]  /*19610*/  STL [R1+0x57c], R29 ;  /* 0x00057c1d01007387 */ /* 0x0001e20000100800 */
[----:B------:R-:W-:Y:S01]  /*19620*/  FSEL R28, R28, -INF , !P6 ;  /* 0xff8000001c1c7808 */ /* 0x000fe20007000000 */
[----:B-----5:R-:W-:Y:S01]  /*19630*/  FMUL R3, R3, UR12 ;  /* 0x0000000c03037c20 */ /* 0x020fe20008400000 */
[----:B------:R-:W-:-:S04]  /*19640*/  ISETP.GT.U32.AND.EX P1, PT, R7, RZ, PT, P1 ;  /* 0x000000ff0700720c */ /* 0x000fc80003f24110 */
[----:B0-----:R-:W-:Y:S02]  /*19650*/  FSEL R29, R3, -INF , !P5 ;  /* 0xff800000031d7808 */ /* 0x001fe40006800000 */
[----:B------:R-:W-:Y:S02]  /*19660*/  IADD3 R3, P5, PT, R2, 0x29, RZ ;  /* 0x0000002902037810 */ /* 0x000fe40007fbe0ff */
[----:B------:R-:W-:Y:S02]  /*19670*/  FSEL R6, R6, -INF , !P3 ;  /* 0xff80000006067808 */ /* 0x000fe40005800000 */
[C---:B------:R-:W-:Y:S02]  /*19680*/  ISETP.GT.U32.AND P6, PT, R4.reuse, R12, PT ;  /* 0x0000000c0400720c */ /* 0x040fe40003fc4070 */
[----:B------:R-:W-:Y:S01]  /*19690*/  ISETP.GT.U32.AND P3, PT, R4, R0, PT ;  /* 0x000000000400720c */ /* 0x000fe20003f64070 */
[----:B------:R0:W-:Y:S04]  /*196a0*/  STL [R1+0x58c], R29 ;  /* 0x00058c1d01007387 */ /* 0x0001e80000100800 */
[----:B------:R1:W-:Y:S01]  /*196b0*/  STL [R1+0x584], R28 ;  /* 0x0005841c01007387 */ /* 0x0003e20000100800 */
[----:B------:R-:W-:-:S03]  /*196c0*/  IADD3.X R4, PT, PT, RZ, R7, RZ, P4, !PT ;  /* 0x00000007ff047210 */ /* 0x000fc600027fe4ff */
[----:B------:R2:W-:Y:S01]  /*196d0*/  STL [R1+0x594], R6 ;  /* 0x0005940601007387 */ /* 0x0005e20000100800 */
[C---:B------:R-:W-:Y:S02]  /*196e0*/  ISETP.GT.U32.AND P4, PT, R3.reuse, R0, PT ;  /* 0x000000000300720c */ /* 0x040fe40003f84070 */
[C---:B------:R-:W-:Y:S02]  /*196f0*/  ISETP.GT.U32.AND.EX P6, PT, R4.reuse, RZ, PT, P6 ;  /* 0x000000ff0400720c */ /* 0x040fe40003fc4160 */
[----:B------:R-:W-:Y:S02]  /*19700*/  ISETP.GT.U32.AND.EX P3, PT, R4, RZ, PT, P3 ;  /* 0x000000ff0400720c */ /* 0x000fe40003f64130 */
[----:B0-----:R-:W-:Y:S01]  /*19710*/  SEL R29, RZ, 0x1fffe, !P1 ;  /* 0x0001fffeff1d7807 */ /* 0x001fe20004800000 */
[----:B-1----:R-:W-:Y:S01]  /*19720*/  IMAD.X R28, RZ, RZ, R7, P5 ;  /* 0x000000ffff1c7224 */ /* 0x002fe200028e0607 */
[----:B------:R-:W-:Y:S02]  /*19730*/  ISETP.GT.U32.AND P1, PT, R3, R12, PT ;  /* 0x0000000c0300720c */ /* 0x000fe40003f24070 */
[----:B------:R-:W-:-:S02]  /*19740*/  IADD3 R3, P5, PT, R2, 0x30, RZ ;  /* 0x0000003002037810 */ /* 0x000fc40007fbe0ff */
[C---:B------:R-:W-:Y:S02]  /*19750*/  ISETP.GT.U32.AND.EX P1, PT, R28.reuse, RZ, PT, P1 ;  /* 0x000000ff1c00720c */ /* 0x040fe40003f24110 */
[----:B------:R-:W-:Y:S01]  /*19760*/  ISETP.GT.U32.AND.EX P4, PT, R28, RZ, PT, P4 ;  /* 0x000000ff1c00720c */ /* 0x000fe20003f84140 */
[----:B------:R-:W-:Y:S01]  /*19770*/  FMUL R10, R10, UR12 ;  /* 0x0000000c0a0a7c20 */ /* 0x000fe20008400000 */
[----:B------:R-:W-:Y:S01]  /*19780*/  FMUL R9, R9, UR12 ;  /* 0x0000000c09097c20 */ /* 0x000fe20008400000 */
[----:B------:R-:W-:Y:S01]  /*19790*/  ISETP.GT.U32.AND.EX P0, PT, R7, RZ, PT, P0 ;  /* 0x000000ff0700720c */ /* 0x000fe20003f04100 */
[----:B--2---:R-:W-:Y:S01]  /*197a0*/  FMUL R6, R22, UR12 ;  /* 0x0000000c16067c20 */ /* 0x004fe20008400000 */
[----:B---3--:R-:W-:Y:S01]  /*197b0*/  FMUL R20, R20, UR12 ;  /* 0x0000000c14147c20 */ /* 0x008fe20008400000 */
[----:B------:R-:W-:-:S03]  /*197c0*/  FMUL R4, R21, UR12 ;  /* 0x0000000c15047c20 */ /* 0x000fc60008400000 */
[----:B------:R-:W-:Y:S02]  /*197d0*/  FSEL R6, R6, -INF , !P3 ;  /* 0xff80000006067808 */ /* 0x000fe40005800000 */
[----:B------:R-:W-:Y:S02]  /*197e0*/  FSEL R20, R20, -INF , !P6 ;  /* 0xff80000014147808 */ /* 0x000fe40007000000 */
[----:B------:R-:W-:Y:S02]  /*197f0*/  FSEL R4, R4, -INF , !P1 ;  /* 0xff80000004047808 */ /* 0x000fe40004800000 */
[C---:B------:R-:W-:Y:S02]  /*19800*/  ISETP.GT.U32.AND P6, PT, R3.reuse, R12, PT ;  /* 0x0000000c0300720c */ /* 0x040fe40003fc4070 */
[----:B------:R-:W-:Y:S02]  /*19810*/  ISETP.GT.U32.AND P3, PT, R3, R0, PT ;  /* 0x000000000300720c */ /* 0x000fe40003f64070 */
[----:B------:R-:W-:Y:S01]  /*19820*/  IADD3 R3, P1, PT, R2, 0x31, RZ ;  /* 0x0000003102037810 */ /* 0x000fe20007f3e0ff */
[----:B------:R-:W-:Y:S04]  /*19830*/  STL [R1+0x580], R20 ;  /* 0x0005801401007387 */ /* 0x000fe80000100800 */
[----:B------:R0:W-:Y:S04]  /*19840*/  STL [R1+0x598], R6 ;  /* 0x0005980601007387 */ /* 0x0001e80000100800 */
[----:B------:R1:W-:Y:S01]  /*19850*/  STL [R1+0x588], R4 ;  /* 0x0005880401007387 */ /* 0x0003e20000100800 */
[----:B0-----:R-:W-:Y:S01]  /*19860*/  IMAD.X R6, RZ, RZ, R7, P5 ;  /* 0x000000ffff067224 */ /* 0x001fe200028e0607 */
[----:B-1----:R-:W-:-:S02]  /*19870*/  IADD3.X R4, PT, PT, RZ, R7, RZ, P1, !PT ;  /* 0x00000007ff047210 */ /* 0x002fc40000ffe4ff */
[C---:B------:R-:W-:Y:S02]  /*19880*/  ISETP.GT.U32.AND P5, PT, R3.reuse, R12, PT ;  /* 0x0000000c0300720c */ /* 0x040fe40003fa4070 */
[----:B------:R-:W-:Y:S01]  /*19890*/  ISETP.GT.U32.AND P1, PT, R3, R0, PT ;  /* 0x000000000300720c */ /* 0x000fe20003f24070 */
[----:B------:R-:W-:Y:S01]  /*198a0*/  FMUL R3, R23, UR12 ;  /* 0x0000000c17037c20 */ /* 0x000fe20008400000 */
[C---:B------:R-:W-:Y:S02]  /*198b0*/  ISETP.GT.U32.AND.EX P5, PT, R4.reuse, RZ, PT, P5 ;  /* 0x000000ff0400720c */ /* 0x040fe40003fa4150 */
[----:B------:R-:W-:Y:S01]  /*198c0*/  ISETP.GT.U32.AND.EX P1, PT, R4, RZ, PT, P1 ;  /* 0x000000ff0400720c */ /* 0x000fe20003f24110 */
[----:B------:R-:W-:Y:S01]  /*198d0*/  FMUL R4, R8, UR12 ;  /* 0x0000000c08047c20 */ /* 0x000fe20008400000 */
[C---:B------:R-:W-:Y:S02]  /*198e0*/  ISETP.GT.U32.AND.EX P6, PT, R6.reuse, RZ, PT, P6 ;  /* 0x000000ff0600720c */ /* 0x040fe40003fc4160 */
[----:B------:R-:W-:-:S02]  /*198f0*/  ISETP.GT.U32.AND.EX P3, PT, R6, RZ, PT, P3 ;  /* 0x000000ff0600720c */ /* 0x000fc40003f64130 */
[----:B------:R-:W-:Y:S02]  /*19900*/  FSEL R6, R3, -INF , !P4 ;  /* 0xff80000003067808 */ /* 0x000fe40006000000 */
[----:B------:R-:W-:Y:S02]  /*19910*/  FSEL R8, R4, -INF , !P6 ;  /* 0xff80000004087808 */ /* 0x000fe40007000000 */
[----:B------:R-:W-:Y:S01]  /*19920*/  IADD3 R3, P4, PT, R2, 0x39, RZ ;  /* 0x0000003902037810 */ /* 0x000fe20007f9e0ff */
[----:B------:R-:W-:Y:S04]  /*19930*/  STL [R1+0x590], R6 ;  /* 0x0005900601007387 */ /* 0x000fe80000100800 */
[----:B------:R0:W-:Y:S01]  /*19940*/  STL [R1+0x5c0], R8 ;  /* 0x0005c00801007387 */ /* 0x0001e20000100800 */
[----:B------:R-:W-:-:S02]  /*19950*/  ISETP.GT.U32.AND P6, PT, R3, R12, PT ;  /* 0x0000000c0300720c */ /* 0x000fc40003fc4070 */
[----:B0-----:R-:W-:Y:S02]  /*19960*/  FSEL R8, R10, -INF , !P3 ;  /* 0xff8000000a087808 */ /* 0x001fe40005800000 */
[----:B------:R-:W-:Y:S02]  /*19970*/  ISETP.GT.U32.AND P3, PT, R3, R0, PT ;  /* 0x000000000300720c */ /* 0x000fe40003f64070 */
[----:B------:R-:W-:Y:S01]  /*19980*/  FSEL R3, R9, -INF , !P5 ;  /* 0xff80000009037808 */ /* 0x000fe20006800000 */
[----:B------:R-:W-:Y:S01]  /*19990*/  FMUL R6, R11, UR12 ;  /* 0x0000000c0b067c20 */ /* 0x000fe20008400000 */
[----:B------:R-:W-:Y:S04]  /*199a0*/  STL [R1+0x5c4], R8 ;  /* 0x0005c40801007387 */ /* 0x000fe80000100800 */
[----:B------:R-:W2:Y:S04]  /*199b0*/  LDL.LU R10, [R1+0x138] ;  /* 0x00013800010a7983 */ /* 0x000ea80000300800 */
[----:B------:R0:W-:Y:S04]  /*199c0*/  STL [R1+0x5bc], R3 ;  /* 0x0005bc0301007387 */ /* 0x0001e80000100800 */
[----:B------:R-:W2:Y:S01]  /*199d0*/  LDL.LU R11, [R1+0x13c] ;  /* 0x00013c00010b7983 */ /* 0x000ea20000300800 */
[----:B0-----:R-:W-:-:S05]  /*199e0*/  FSEL R3, R6, -INF , !P1 ;  /* 0xff80000006037808 */ /* 0x001fca0004800000 */
[----:B------:R0:W-:Y:S02]  /*199f0*/  STL [R1+0x5cc], R3 ;  /* 0x0005cc0301007387 */ /* 0x0001e40000100800 */
[----:B0-----:R-:W-:Y:S02]  /*19a00*/  IMAD.X R3, RZ, RZ, R7, P4 ;  /* 0x000000ffff037224 */ /* 0x001fe400020e0607 */
[----:B------:R-:W3:Y:S01]  /*19a10*/  LDL.LU R7, [R1+0x1d60] ;  /* 0x001d600001077983 */ /* 0x000ee20000300800 */
[----:B------:R-:W-:Y:S01]  /*19a20*/  LOP3.LUT R4, R2, 0x59, RZ, 0xfc, !PT ;  /* 0x0000005902047812 */ /* 0x000fe200078efcff */
[----:B------:R-:W-:Y:S01]  /*19a30*/  FMUL R5, R5, UR12 ;  /* 0x0000000c05057c20 */ /* 0x000fe20008400000 */
[----:B------:R-:W-:Y:S02]  /*19a40*/  ISETP.GT.U32.AND.EX P6, PT, R3, RZ, PT, P6 ;  /* 0x000000ff0300720c */ /* 0x000fe40003fc4160 */
[----:B------:R-:W-:Y:S02]  /*19a50*/  SEL R28, RZ, 0x7fff8, !P0 ;  /* 0x0007fff8ff1c7807 */ /* 0x000fe40004000000 */
[----:B------:R-:W-:-:S02]  /*19a60*/  ISETP.GT.U32.AND P5, PT, R4, R0, PT ;  /* 0x000000000400720c */ /* 0x000fc40003fa4070 */
[----:B------:R-:W-:Y:S02]  /*19a70*/  ISETP.GT.U32.AND P1, PT, R4, R12, PT ;  /* 0x0000000c0400720c */ /* 0x000fe40003f24070 */
[----:B------:R-:W-:Y:S02]  /*19a80*/  LOP3.LUT R4, R2, 0x58, RZ, 0xfc, !PT ;  /* 0x0000005802047812 */ /* 0x000fe400078efcff */
[----:B------:R-:W-:Y:S01]  /*19a90*/  ISETP.GT.U32.AND.EX P3, PT, R3, RZ, PT, P3 ;  /* 0x000000ff0300720c */ /* 0x000fe20003f64130 */
[----:B------:R-:W4:Y:S04]  /*19aa0*/  LDL.LU R22, [R1+0x178] ;  /* 0x0001780001167983 */ /* 0x000f280000300800 */
[----:B------:R-:W4:Y:S01]  /*19ab0*/  LDL.LU R23, [R1+0x17c] ;  /* 0x00017c0001177983 */ /* 0x000f220000300800 */
[----:B------:R-:W-:-:S02]  /*19ac0*/  ISETP.GT.U32.AND P4, PT, R4, R0, PT ;  /* 0x000000000400720c */ /* 0x000fc40003f84070 */
[----:B------:R-:W-:Y:S02]  /*19ad0*/  ISETP.GT.U32.AND P0, PT, R4, R12, PT ;  /* 0x0000000c0400720c */ /* 0x000fe40003f04070 */
[----:B------:R-:W-:Y:S01]  /*19ae0*/  FSEL R4, R5, -INF , !P6 ;  /* 0xff80000005047808 */ /* 0x000fe20007000000 */
[----:B------:R-:W-:Y:S04]  /*19af0*/  STL [R1+0x1d48], R28 ;  /* 0x001d481c01007387 */ /* 0x000fe80000100800 */
[----:B------:R0:W-:Y:S04]  /*19b00*/  STL [R1+0x5b8], R4 ;  /* 0x0005b80401007387 */ /* 0x0001e80000100800 */
[----:B0-----:R-:W2:Y:S01]  /*19b10*/  LDL.LU R4, [R1+0x100] ;  /* 0x0001000001047983 */ /* 0x001ea20000300800 */
[----:B---3--:R-:W-:-:S05]  /*19b20*/  FMUL R7, R7, UR12 ;  /* 0x0000000c07077c20 */ /* 0x008fca0008400000 */
[----:B------:R-:W-:-:S05]  /*19b30*/  FSEL R5, R7, -INF , !P3 ;  /* 0xff80000007057808 */ /* 0x000fca0005800000 */
[----:B------:R0:W-:Y:S04]  /*19b40*/  STL [R1+0x5c8], R5 ;  /* 0x0005c80501007387 */ /* 0x0001e80000100800 */
[----:B0-----:R-:W2:Y:S04]  /*19b50*/  LDL.LU R5, [R1+0x104] ;  /* 0x0001040001057983 */ /* 0x001ea80000300800 */
[----:B------:R-:W2:Y:S04]  /*19b60*/  LDL.LU R6, [R1+0x108] ;  /* 0x0001080001067983 */ /* 0x000ea80000300800 */
[----:B------:R-:W2:Y:S04]  /*19b70*/  LDL.LU R7, [R1+0x10c] ;  /* 0x00010c0001077983 */ /* 0x000ea80000300800 */
[----:B------:R-:W3:Y:S01]  /*19b80*/  LDL.LU R28, [R1+0x290] ;  /* 0x00029000011c7983 */ /* 0x000ee20000300800 */
[----:B--2---:R-:W-:Y:S01]  /*19b90*/  HMMA.16816.F32 R4, R24, R10, R4 ;  /* 0x0000000a1804723c */ /* 0x004fe20000001804 */
[----:B------:R-:W-:-:S02]  /*19ba0*/  FMUL R11, R17, UR12 ;  /* 0x0000000c110b7c20 */ /* 0x000fc40008400000 */
[----:B------:R-:W2:Y:S01]  /*19bb0*/  LDL R17, [R1+0x28] ;  /* 0x0000280001117983 */ /* 0x000ea20000100800 */
[----:B------:R-:W-:Y:S01]  /*19bc0*/  LOP3.LUT R3, R2, 0x51, RZ, 0xfc, !PT ;  /* 0x0000005102037812 */ /* 0x000fe200078efcff */
[----:B------:R-:W-:Y:S01]  /*19bd0*/  FMUL R9, R19, UR12 ;  /* 0x0000000c13097c20 */ /* 0x000fe20008400000 */
[----:B------:R-:W-:Y:S01]  /*19be0*/  FMUL R16, R16, UR12 ;  /* 0x0000000c10107c20 */ /* 0x000fe20008400000 */
[----:B------:R-:W-:Y:S02]  /*19bf0*/  LOP3.LUT R8, R2, 0x50, RZ, 0xfc, !PT ;  /* 0x0000005002087812 */ /* 0x000fe400078efcff */
[C---:B------:R-:W-:Y:S02]  /*19c00*/  ISETP.GT.U32.AND P6, PT, R3.reuse, R0, PT ;  /* 0x000000000300720c */ /* 0x040fe40003fc4070 */
[----:B------:R-:W-:Y:S01]  /*19c10*/  ISETP.GT.U32.AND P3, PT, R3, R12, PT ;  /* 0x0000000c0300720c */ /* 0x000fe20003f64070 */
[----:B------:R-:W-:Y:S01]  /*19c20*/  FMUL R10, R18, UR12 ;  /* 0x0000000c120a7c20 */ /* 0x000fe20008400000 */
[----:B------:R-:W-:-:S02]  /*19c30*/  LOP3.LUT R3, R2, 0x49, RZ, 0xfc, !PT ;  /* 0x0000004902037812 */ /* 0x000fc400078efcff */
[C---:B--2---:R-:W-:Y:S02]  /*19c40*/  ISETP.GT.U32.AND.EX P1, PT, R17.reuse, RZ, PT, P1 ;  /* 0x000000ff1100720c */ /* 0x044fe40003f24110 */
[C---:B------:R-:W-:Y:S02]  /*19c50*/  ISETP.GT.U32.AND.EX P5, PT, R17.reuse, RZ, PT, P5 ;  /* 0x000000ff1100720c */ /* 0x040fe40003fa4150 */
[C---:B------:R-:W-:Y:S02]  /*19c60*/  ISETP.GT.U32.AND.EX P0, PT, R17.reuse, RZ, PT, P0 ;  /* 0x000000ff1100720c */ /* 0x040fe40003f04100 */
[----:B------:R-:W-:Y:S02]  /*19c70*/  ISETP.GT.U32.AND.EX P4, PT, R17, RZ, PT, P4 ;  /* 0x000000ff1100720c */ /* 0x000fe40003f84140 */
[----:B------:R-:W-:Y:S02]  /*19c80*/  FSEL R11, R11, -INF , !P1 ;  /* 0xff8000000b0b7808 */ /* 0x000fe40004800000 */
[----:B------:R-:W-:-:S02]  /*19c90*/  FSEL R9, R9, -INF , !P5 ;  /* 0xff80000009097808 */ /* 0x000fc40006800000 */
[C---:B------:R-:W-:Y:S02]  /*19ca0*/  ISETP.GT.U32.AND P1, PT, R8.reuse, R0, PT ;  /* 0x000000000800720c */ /* 0x040fe40003f24070 */
[----:B------:R-:W-:Y:S02]  /*19cb0*/  ISETP.GT.U32.AND P5, PT, R8, R12, PT ;  /* 0x0000000c0800720c */ /* 0x000fe40003fa4070 */
[----:B------:R-:W-:Y:S02]  /*19cc0*/  FSEL R8, R16, -INF , !P0 ;  /* 0xff80000010087808 */ /* 0x000fe40004000000 */
[----:B------:R-:W-:Y:S02]  /*19cd0*/  ISETP.GT.U32.AND P0, PT, R3, R0, PT ;  /* 0x000000000300720c */ /* 0x000fe40003f04070 */
[----:B------:R-:W-:Y:S01]  /*19ce0*/  FSEL R0, R10, -INF , !P4 ;  /* 0xff8000000a007808 */ /* 0x000fe20006000000 */
[----:B------:R-:W-:Y:S04]  /*19cf0*/  STL [R1+0x620], R11 ;  /* 0x0006200b01007387 */ /* 0x000fe80000100800 */
[----:B------:R-:W-:Y:S04]  /*19d00*/  STL [R1+0x628], R9 ;  /* 0x0006280901007387 */ /* 0x000fe80000100800 */
[----:B------:R0:W-:Y:S04]  /*19d10*/  STL [R1+0x618], R8 ;  /* 0x0006180801007387 */ /* 0x0001e80000100800 */
[----:B0-----:R-:W4:Y:S04]  /*19d20*/  LDL.LU R8, [R1+0x120] ;  /* 0x0001200001087983 */ /* 0x001f280000300800 */
[----:B------:R-:W-:Y:S04]  /*19d30*/  STL [R1+0x624], R0 ;  /* 0x0006240001007387 */ /* 0x000fe80000100800 */
[----:B------:R-:W4:Y:S04]  /*19d40*/  LDL.LU R9, [R1+0x124] ;  /* 0x0001240001097983 */ /* 0x000f280000300800 */
[----:B------:R-:W4:Y:S04]  /*19d50*/  LDL.LU R10, [R1+0x128] ;  /* 0x00012800010a7983 */ /* 0x000f280000300800 */
[----:B------:R-:W4:Y:S02]  /*19d60*/  LDL.LU R11, [R1+0x12c] ;  /* 0x00012c00010b7983 */ /* 0x000f240000300800 */
[----:B----4-:R-:W-:-:S15]  /*19d70*/  HMMA.16816.F32 R20, R24, R22, R8 ;  /* 0x000000161814723c */ /* 0x010fde0000001808 */
[----:B------:R-:W-:-:S04]  /*19d80*/  NOP ;  /* 0x0000000000007918 */ /* 0x000fc80000000000 */
[----:B------:R-:W-:Y:S01]  /*19d90*/  IMAD.MOV.U32 R16, RZ, RZ, R21 ;  /* 0x000000ffff107224 */ /* 0x000fe200078e0015 */
[----:B------:R-:W-:Y:S04]  /*19da0*/  STL [R1+0x30], R20 ;  /* 0x0000301401007387 */ /* 0x000fe80000100800 */
[----:B------:R-:W-:Y:S04]  /*19db0*/  STL [R1+0x3c], R23 ;  /* 0x00003c1701007387 */ /* 0x000fe80000100800 */
[----:B------:R0:W-:Y:S04]  /*19dc0*/  STL [R1+0x1d4c], R16 ;  /* 0x001d4c1001007387 */ /* 0x0001e80000100800 */
[----:B0-----:R-:W2:Y:S01]  /*19dd0*/  LDL.LU R16, [R1+0x94] ;  /* 0x0000940001107983 */ /* 0x001ea20000300800 */
[----:B------:R-:W-:-:S03]  /*19de0*/  MOV R0, R22 ;  /* 0x0000001600007202 */ /* 0x000fc60000000f00 */
[----:B---3--:R-:W0:Y:S04]  /*19df0*/  LDSM.16.M88.4 R20, [R28+UR7+0x2e180] ;  /* 0x02e180071c14783b */ /* 0x008e280008000200 */
[----:B------:R-:W-:Y:S04]  /*19e00*/  STL.64 [R1+0x1d30], R26 ;  /* 0x001d301a01007387 */ /* 0x000fe80000100a00 */
[----:B------:R-:W-:Y:S04]  /*19e10*/  STL.64 [R1+0x1d28], R24 ;  /* 0x001d281801007387 */ /* 0x000fe80000100a00 */
[----:B------:R-:W1:Y:S01]  /*19e20*/  LDSM.16.M88.4 R24, [R28+UR7+0x2f180] ;  /* 0x02f180071c18783b */ /* 0x000e620008000200 */
[----:B------:R-:W-:Y:S01]  /*19e30*/  FMUL R5, R5, UR12 ;  /* 0x0000000c05057c20 */ /* 0x000fe20008400000 */
[----:B------:R-:W-:Y:S01]  /*19e40*/  ISETP.GT.U32.AND.EX P3, PT, R17, RZ, PT, P3 ;  /* 0x000000ff1100720c */ /* 0x000fe20003f64130 */
[----:B------:R-:W-:Y:S01]  /*19e50*/  FMUL R7, R7, UR12 ;  /* 0x0000000c07077c20 */ /* 0x000fe20008400000 */
[----:B------:R-:W-:-:S02]  /*19e60*/  ISETP.GT.U32.AND.EX P6, PT, R17, RZ, PT, P6 ;  /* 0x000000ff1100720c */ /* 0x000fc40003fc4160 */
[-C--:B------:R-:W-:Y:S02]  /*19e70*/  ISETP.GT.U32.AND P4, PT, R3, R12.reuse, PT ;  /* 0x0000000c0300720c */ /* 0x080fe40003f84070 */
[----:B------:R-:W-:Y:S01]  /*19e80*/  FSEL R5, R5, -INF , !P3 ;  /* 0xff80000005057808 */ /* 0x000fe20005800000 */
[----:B------:R3:W-:Y:S01]  /*19e90*/  STL [R1+0x1cc8], R0 ;  /* 0x001cc80001007387 */ /* 0x0007e20000100800 */
[----:B------:R-:W-:Y:S02]  /*19ea0*/  LOP3.LUT R3, R2, 0x48, RZ, 0xfc, !PT ;  /* 0x0000004802037812 */ /* 0x000fe400078efcff */
[----:B------:R-:W-:Y:S02]  /*19eb0*/  ISETP.GT.U32.AND.EX P2, PT, R17, RZ, PT, P2 ;  /* 0x000000ff1100720c */ /* 0x000fe40003f44120 */
[----:B---3--:R-:W-:Y:S02]  /*19ec0*/  FSEL R0, R7, -INF , !P6 ;  /* 0xff80000007007808 */ /* 0x008fe40007000000 */
[----:B------:R-:W-:Y:S01]  /*19ed0*/  ISETP.GT.U32.AND P6, PT, R3, R12, PT ;  /* 0x0000000c0300720c */ /* 0x000fe20003fc4070 */
[----:B0-----:R-:W-:Y:S04]  /*19ee0*/  STL.64 [R1+0x8], R22 ;  /* 0x0000081601007387 */ /* 0x001fe80000100a00 */
[----:B------:R0:W-:Y:S04]  /*19ef0*/  STL [R1+0x614], R5 ;  /* 0x0006140501007387 */ /* 0x0001e80000100800 */
[----:B------:R-:W3:Y:S04]  /*19f00*/  LDL.LU R12, [R1+0x1d5c] ;  /* 0x001d5c00010c7983 */ /* 0x000ee80000300800 */
[----:B------:R4:W-:Y:S04]  /*19f10*/  STL [R1+0x61c], R0 ;  /* 0x00061c0001007387 */ /* 0x0009e80000100800 */
[----:B------:R-:W5:Y:S04]  /*19f20*/  LDL.LU R7, [R1+0x40] ;  /* 0x0000400001077983 */ /* 0x000f680000300800 */
[----:B-1----:R1:W-:Y:S01]  /*19f30*/  STL.64 [R1+0x18], R26 ;  /* 0x0000181a01007387 */ /* 0x0023e20000100a00 */
[----:B0-----:R-:W-:-:S03]  /*19f40*/  SEL R5, RZ, 0x1, !P2 ;  /* 0x00000001ff057807 */ /* 0x001fc60005000000 */
[----:B------:R-:W3:Y:S04]  /*19f50*/  LDL.LU R22, [R1+0x20] ;  /* 0x0000200001167983 */ /* 0x000ee80000300800 */
[----:B------:R-:W3:Y:S04]  /*19f60*/  LDL.LU R23, [R1+0x58] ;  /* 0x0000580001177983 */ /* 0x000ee80000300800 */
[----:B----4-:R-:W4:Y:S04]  /*19f70*/  LDL.LU R0, [R1+0x90] ;  /* 0x0000900001007983 */ /* 0x010f280000300800 */
[----:B------:R-:W3:Y:S04]  /*19f80*/  LDL.LU R19, [R1+0x5c] ;  /* 0x00005c0001137983 */ /* 0x000ee80000300800 */
[----:B------:R-:W3:Y:S01]  /*19f90*/  LDL.LU R18, [R1+0x50] ;  /* 0x0000500001127983 */ /* 0x000ee20000300800 */
[----:B------:R-:W-:-:S02]  /*19fa0*/  IMAD.IADD R5, R5, 0x1, R15 ;  /* 0x0000000105057824 */ /* 0x000fc400078e020f */
[----:B------:R-:W-:Y:S02]  /*19fb0*/  IMAD.MOV.U32 R10, RZ, RZ, R24 ;  /* 0x000000ffff0a7224 */ /* 0x000fe400078e0018 */
[----:B------:R-:W-:Y:S01]  /*19fc0*/  IMAD.MOV.U32 R9, RZ, RZ, R25 ;  /* 0x000000ffff097224 */ /* 0x000fe200078e0019 */
[----:B--2---:R-:W-:Y:S02]  /*19fd0*/  ISETP.GT.U32.AND P3, PT, R3, R16, PT ;  /* 0x000000100300720c */ /* 0x004fe40003f64070 */
[----:B------:R-:W-:Y:S02]  /*19fe0*/  IADD3 R3, PT, PT, R14, R13, RZ ;  /* 0x0000000d0e037210 */ /* 0x000fe40007ffe0ff */
[----:B------:R-:W2:Y:S04]  /*19ff0*/  LDL.LU R13, [R1+0x1d58] ;  /* 0x001d5800010d7983 */ /* 0x000ea80000300800 */
[----:B------:R-:W2:Y:S04]  /*1a000*/  LDL.LU R14, [R1+0x1d54] ;  /* 0x001d5400010e7983 */ /* 0x000ea80000300800 */
[----:B------:R-:W2:Y:S04]  /*1a010*/  LDL.LU R15, [R1+0x1d50] ;  /* 0x001d5000010f7983 */ /* 0x000ea80000300800 */
[----:B------:R-:W2:Y:S04]  /*1a020*/  LDL.LU R24, [R1+0x190] ;  /* 0x0001900001187983 */ /* 0x000ea80000300800 */
[----:B------:R-:W2:Y:S04]  /*1a030*/  LDL.LU R25, [R1+0x194] ;  /* 0x0001940001197983 */ /* 0x000ea80000300800 */
[----:B-1----:R-:W2:Y:S04]  /*1a040*/  LDL.LU R26, [R1+0x198] ;  /* 0x00019800011a7983 */ /* 0x002ea80000300800 */
[----:B------:R-:W2:Y:S01]  /*1a050*/  LDL.LU R27, [R1+0x19c] ;  /* 0x00019c00011b7983 */ /* 0x000ea20000300800 */
[----:B------:R-:W-:-:S02]  /*1a060*/  LOP3.LUT R8, R2, 0x41, RZ, 0xfc, !PT ;  /* 0x0000004102087812 */ /* 0x000fc400078efcff */
[----:B------:R-:W-:Y:S01]  /*1a070*/  LOP3.LUT R28, R2, 0x40, RZ, 0xfc, !PT ;  /* 0x00000040021c7812 */ /* 0x000fe200078efcff */
[----:B------:R-:W-:Y:S01]  /*1a080*/  FMUL R4, R4, UR12 ;  /* 0x0000000c04047c20 */ /* 0x000fe20008400000 */
[C---:B------:R-:W-:Y:S01]  /*1a090*/  ISETP.GT.U32.AND.EX P5, PT, R17.reuse, RZ, PT, P5 ;  /* 0x000000ff1100720c */ /* 0x040fe20003fa4150 */
[----:B------:R-:W-:Y:S01]  /*1a0a0*/  FMUL R6, R6, UR12 ;  /* 0x0000000c06067c20 */ /* 0x000fe20008400000 */
[----:B------:R-:W-:Y:S02]  /*1a0b0*/  ISETP.GT.U32.AND.EX P1, PT, R17, RZ, PT, P1 ;  /* 0x000000ff1100720c */ /* 0x000fe40003f24110 */
[----:B------:R-:W-:Y:S02]  /*1a0c0*/  FSEL R4, R4, -INF , !P5 ;  /* 0xff80000004047808 */ /* 0x000fe40006800000 */
[----:B------:R-:W-:Y:S01]  /*1a0d0*/  ISETP.GT.U32.AND P5, PT, R8, R16, PT ;  /* 0x000000100800720c */ /* 0x000fe20003fa4070 */
[----:B--2---:R-:W-:Y:S04]  /*1a0e0*/  STL.64 [R1+0x1d40], R26 ;  /* 0x001d401a01007387 */ /* 0x004fe80000100a00 */
[----:B------:R0:W-:Y:S04]  /*1a0f0*/  STL.64 [R1+0x1d38], R24 ;  /* 0x001d381801007387 */ /* 0x0001e80000100a00 */
[----:B0-----:R-:W2:Y:S04]  /*1a100*/  LDL.LU R24, [R1+0x1a0] ;  /* 0x0001a00001187983 */ /* 0x001ea80000300800 */
[----:B------:R-:W2:Y:S04]  /*1a110*/  LDL.LU R25, [R1+0x1a4] ;  /* 0x0001a40001197983 */ /* 0x000ea80000300800 */
[----:B------:R-:W2:Y:S04]  /*1a120*/  LDL.LU R26, [R1+0x1a8] ;  /* 0x0001a800011a7983 */ /* 0x000ea80000300800 */
[----:B------:R-:W2:Y:S04]  /*1a130*/  LDL.LU R27, [R1+0x1ac] ;  /* 0x0001ac00011b7983 */ /* 0x000ea80000300800 */
[----:B------:R-:W2:Y:S04]  /*1a140*/  LDL.LU R11, [R1+0x80] ;  /* 0x00008000010b7983 */ /* 0x000ea80000300800 */
[----:B------:R-:W5:Y:S04]  /*1a150*/  LDL.LU R2, [R1+0x44] ;  /* 0x0000440001027983 */ /* 0x000f680000300800 */
[----:B------:R-:W-:Y:S04]  /*1a160*/  STL [R1+0x104], R28 ;  /* 0x0001041c01007387 */ /* 0x000fe80000100800 */
[----:B------:R0:W-:Y:S02]  /*1a170*/  STL [R1+0x60c], R4 ;  /* 0x00060c0401007387 */ /* 0x0001e40000100800 */
[----:B0-----:R-:W-:-:S02]  /*1a180*/  FSEL R4, R6, -INF , !P1 ;  /* 0xff80000006047808 */ /* 0x001fc40004800000 */
[----:B------:R-:W-:Y:S02]  /*1a190*/  ISETP.GT.U32.AND P1, PT, R28, R16, PT ;  /* 0x000000101c00720c */ /* 0x000fe40003f24070 */
[----:B------:R-:W2:Y:S04]  /*1a1a0*/  LDL.LU R16, [R1+0x1d4c] ;  /* 0x001d4c0001107983 */ /* 0x000ea80000300800 */
[----:B------:R3:W-:Y:S04]  /*1a1b0*/  STL [R1+0x610], R4 ;  /* 0x0006100401007387 */ /* 0x0007e80000100800 */
[----:B------:R-:W2:Y:S01]  /*1a1c0*/  LDL.LU R28, [R1+0x1d48] ;  /* 0x001d4800011c7983 */ /* 0x000ea20000300800 */
[----:B---3--:R-:W-:-:S03]  /*1a1d0*/  IADD3 R4, PT, PT, R22, R29, RZ ;  /* 0x0000001d16047210 */ /* 0x008fc60007ffe0ff */
[----:B------:R-:W3:Y:S01]  /*1a1e0*/  LDL.LU R29, [R1+0x24] ;  /* 0x00002400011d7983 */ /* 0x000ee20000300800 */
[----:B------:R-:W-:Y:S01]  /*1a1f0*/  ISETP.GT.U32.AND.EX P4, PT, R17, RZ, PT, P4 ;  /* 0x000000ff1100720c */ /* 0x000fe20003f84140 */
[----:B-----5:R-:W-:Y:S01]  /*1a200*/  IMAD.IADD R6, R7, 0x1, R2 ;  /* 0x0000000107067824 */ /* 0x020fe200078e0202 */
[----:B------:R-:W-:Y:S02]  /*1a210*/  LOP3.LUT R2, R3, 0x3, RZ, 0xc0, !PT ;  /* 0x0000000303027812 */ /* 0x000fe400078ec0ff */
[----:B------:R-:W-:Y:S02]  /*1a220*/  LOP3.LUT R3, R5, 0x3, RZ, 0xc0, !PT ;  /* 0x0000000305037812 */ /* 0x000fe400078ec0ff */
[----:B----4-:R-:W-:Y:S02]  /*1a230*/  IADD3 R5, PT, PT, R2, R0, R23 ;  /* 0x0000000002057210 */ /* 0x010fe40007ffe017 */
[----:B--2---:R-:W-:Y:S01]  /*1a240*/  HMMA.16816.F32 R20, R12, R20, R24 ;  /* 0x000000140c14723c */ /* 0x004fe20000001818 */
[----:B------:R-:W2:Y:S04]  /*1a250*/  LDL.LU.64 R26, [R1+0x1d40] ;  /* 0x001d4000011a7983 */ /* 0x000ea80000300a00 */
[----:B------:R-:W2:Y:S04]  /*1a260*/  LDL.LU.64 R24, [R1+0x1d38] ;  /* 0x001d380001187983 */ /* 0x000ea80000300a00 */
[----:B------:R-:W4:Y:S10]  /*1a270*/  LDL R0, [R1+0x4b8] ;  /* 0x0004b80001007983 */ /* 0x000f340000100800 */
[----:B------:R-:W-:Y:S04]  /*1a280*/  STL.64 [R1+0x1d00], R20 ;  /* 0x001d001401007387 */ /* 0x000fe80000100a00 */
[----:B------:R0:W-:Y:S04]  /*1a290*/  STL [R1+0x1cf8], R23 ;  /* 0x001cf81701007387 */ /* 0x0001e80000100800 */
[----:B0-----:R-:W5:Y:S04]  /*1a2a0*/  LDL.LU R23, [R1+0x54] ;  /* 0x0000540001177983 */ /* 0x001f680000300800 */
[----:B------:R0:W-:Y:S01]  /*1a2b0*/  STL [R1+0x1d08], R22 ;  /* 0x001d081601007387 */ /* 0x0001e20000100800 */
[----:B------:R-:W-:Y:S01]  /*1a2c0*/  IADD3 R2, PT, PT, R3, R18, R19 ;  /* 0x0000001203027210 */ /* 0x000fe20007ffe013 */
[----:B------:R-:W-:-:S02]  /*1a2d0*/  FMUL R7, R16, UR12 ;  /* 0x0000000c10077c20 */ /* 0x000fc40008400000 */
[----:B------:R-:W4:Y:S04]  /*1a2e0*/  LDL.64 R18, [R1+0x850] ;  /* 0x0008500001127983 */ /* 0x000f280000100a00 */
[----:B------:R-:W4:Y:S01]  /*1a2f0*/  LDL.64 R16, [R1+0x848] ;  /* 0x0008480001107983 */ /* 0x000f220000100a00 */
[----:B------:R-:W-:-:S03]  /*1a300*/  LOP3.LUT R4, R4, 0x3, RZ, 0xc0, !PT ;  /* 0x0000000304047812 */ /* 0x000fc600078ec0ff */
[----:B------:R-:W4:Y:S04]  /*1a310*/  LDL.64 R20, [R1+0x858] ;  /* 0x0008580001147983 */ /* 0x000f280000100a00 */
[----:B0-----:R-:W4:Y:S01]  /*1a320*/  LDL R22, [R1+0x4c0] ;  /* 0x0004c00001167983 */ /* 0x001f220000100800 */
[----:B------:R-:W-:Y:S02]  /*1a330*/  LOP3.LUT R3, R6, 0x3, RZ, 0xc0, !PT ;  /* 0x0000000306037812 */ /* 0x000fe400078ec0ff */
[----:B------:R-:W-:-:S05]  /*1a340*/  LOP3.LUT R2, R2, 0xf, RZ, 0xc0, !PT ;  /* 0x0000000f02027812 */ /* 0x000fca00078ec0ff */
[----:B------:R-:W-:Y:S01]  /*1a350*/  IMAD R2, R5, 0x10, R2 ;  /* 0x0000001005027824 */ /* 0x000fe200078e0202 */
[----:B------:R-:W-:Y:S02]  /*1a360*/  MOV R5, R9 ;  /* 0x0000000900057202 */ /* 0x000fe40000000f00 */
[----:B------:R-:W-:-:S05]  /*1a370*/  FSEL R6, R7, -INF , !P4 ;  /* 0xff80000007067808 */ /* 0x000fca0006000000 */
[----:B------:R0:W-:Y:S04]  /*1a380*/  STL [R1+0x5d0], R6 ;  /* 0x0005d00601007387 */ /* 0x0001e80000100800 */
[----:B------:R1:W-:Y:S01]  /*1a390*/  STL [R1+0xac], R2 ;  /* 0x0000ac0201007387 */ /* 0x0003e20000100800 */
[----:B-----5:R-:W-:Y:S02]  /*1a3a0*/  IADD3 R11, PT, PT, R3, R11, R23 ;  /* 0x0000000b030b7210 */ /* 0x020fe40007ffe017 */
[----:B---3--:R-:W-:Y:S01]  /*1a3b0*/  IADD3 R3, PT, PT, R4, R28, R29 ;  /* 0x0000001c04037210 */ /* 0x008fe20007ffe01d */
[----:B------:R-:W-:-:S07]  /*1a3c0*/  IMAD.MOV.U32 R4, RZ, RZ, R10 ;  /* 0x000000ffff047224 */ /* 0x000fce00078e000a */
[----:B--2---:R-:W-:Y:S01]  /*1a3d0*/  HMMA.16816.F32 R12, R12, R4, R24 ;  /* 0x000000040c0c723c */ /* 0x004fe20000001818 */
[----:B------:R-:W-:Y:S01]  /*1a3e0*/  IMAD.SHL.U32 R4, R3, 0x100, RZ ;  /* 0x0000010003047824 */ /* 0x000fe200078e00ff */
[----:B------:R-:W2:Y:S01]  /*1a3f0*/  LDL.LU.64 R26, [R1+0x1d30] ;  /* 0x001d3000011a7983 */ /* 0x000ea20000300a00 */
[----:B----4-:R-:W-:-:S03]  /*1a400*/  ISETP.GT.U32.AND P4, PT, R8, R22, PT ;  /* 0x000000160800720c */ /* 0x010fc60003f84070 */
[----:B------:R-:W2:Y:S04]  /*1a410*/  LDL.LU.64 R24, [R1+0x1d28] ;  /* 0x001d280001187983 */ /* 0x000ea80000300a00 */
[----:B------:R-:W3:Y:S01]  /*1a420*/  LDL.64 R8, [R1+0x840] ;  /* 0x0008400001087983 */ /* 0x000ee20000100a00 */
[----:B------:R-:W-:Y:S01]  /*1a430*/  LOP3.LUT R10, R4, 0xf00, RZ, 0xe2, !PT ;  /* 0x00000f00040a7812 */ /* 0x000fe200078ee2ff */
[----:B------:R-:W-:-:S04]  /*1a440*/  IMAD.WIDE R4, R0, 0x2, R18 ;  /* 0x0000000200047825 */ /* 0x000fc800078e0212 */
[----:B0-----:R-:W-:-:S03]  /*1a450*/  IMAD.WIDE R6, R0, 0x2, R16 ;  /* 0x0000000200067825 */ /* 0x001fc600078e0210 */
[----:B------:R-:W-:Y:S04]  /*1a460*/  STL.64 [R1+0x1ce0], R14 ;  /* 0x001ce00e01007387 */ /* 0x000fe80000100a00 */
[----:B------:R-:W-:Y:S04]  /*1a470*/  STL.64 [R1+0x1d10], R12 ;  /* 0x001d100c01007387 */ /* 0x000fe80000100a00 */
[----:B------:R-:W4:Y:S04]  /*1a480*/  LDL.64 R18, [R1+0x838] ;  /* 0x0008380001127983 */ /* 0x000f280000100a00 */
[----:B------:R-:W5:Y:S01]  /*1a490*/  LDL.64 R16, [R1+0x830] ;  /* 0x0008300001107983 */ /* 0x000f620000100a00 */
[----:B-1----:R-:W-:-:S05]  /*1a4a0*/  IMAD.WIDE R2, R0, 0x2, R20 ;  /* 0x0000000200027825 */ /* 0x002fca00078e0214 */
[----:B------:R-:W2:Y:S04]  /*1a4b0*/  LDG.E.U16 R23, desc[UR10][R2.64] ;  /* 0x0000000a02177981 */ /* 0x000ea8000c1e1500 */
[----:B------:R-:W2:Y:S04]  /*1a4c0*/  LDG.E.U16 R3, desc[UR10][R6.64] ;  /* 0x0000000a06037981 */ /* 0x000ea8000c1e1500 */
[----:B------:R2:W2:Y:S01]  /*1a4d0*/  LDG.E.U16 R2, desc[UR10][R4.64] ;  /* 0x0000000a04027981 */ /* 0x0004a2000c1e1500 */
[----:B---3--:R-:W-:-:S04]  /*1a4e0*/  IMAD.WIDE R8, R0, 0x2, R8 ;  /* 0x0000000200087825 */ /* 0x008fc800078e0208 */
[----:B------:R-:W-:Y:S02]  /*1a4f0*/  IMAD R0, R11, 0x1000, R10 ;  /* 0x000010000b007824 */ /* 0x000fe400078e020a */
[----:B------:R-:W3:Y:S04]  /*1a500*/  LDG.E.U16 R9, desc[UR10][R8.64] ;  /* 0x0000000a08097981 */ /* 0x000ee8000c1e1500 */
[----:B----4-:R-:W-:Y:S04]  /*1a510*/  STL.64 [R1+0x1d20], R18 ;  /* 0x001d201201007387 */ /* 0x010fe80000100a00 */
[----:B-----5:R0:W-:Y:S04]  /*1a520*/  STL.64 [R1+0x1d18], R16 ;  /* 0x001d181001007387 */ /* 0x0201e80000100a00 */
[----:B0-----:R-:W2:Y:S04]  /*1a530*/  LDL.LU R16, [R1+0x140] ;  /* 0x0001400001107983 */ /* 0x001ea80000300800 */
[----:B------:R-:W2:Y:S04]  /*1a540*/  LDL.LU R17, [R1+0x144] ;  /* 0x0001440001117983 */ /* 0x000ea80000300800 */
[----:B------:R-:W2:Y:S04]  /*1a550*/  LDL.LU R18, [R1+0x148] ;  /* 0x0001480001127983 */ /* 0x000ea80000300800 */
[----:B------:R-:W2:Y:S04]  /*1a560*/  LDL.LU R19, [R1+0x14c] ;  /* 0x00014c0001137983 */ /* 0x000ea80000300800 */
[----:B------:R-:W4:Y:S04]  /*1a570*/  LDL.LU R12, [R1+0xb0] ;  /* 0x0000b000010c7983 */ /* 0x000f280000300800 */
[----:B------:R-:W4:Y:S04]  /*1a580*/  LDL.LU R13, [R1+0xb4] ;  /* 0x0000b400010d7983 */ /* 0x000f280000300800 */
[----:B------:R-:W4:Y:S04]  /*1a590*/  LDL.LU R14, [R1+0xb8] ;  /* 0x0000b800010e7983 */ /* 0x000f280000300800 */
[----:B------:R-:W4:Y:S04]  /*1a5a0*/  LDL.LU R15, [R1+0xbc] ;  /* 0x0000bc00010f7983 */ /* 0x000f280000300800 */
[----:B------:R-:W5:Y:S04]  /*1a5b0*/  LDL.64 R28, [R1+0x820] ;  /* 0x00082000011c7983 */ /* 0x000f680000100a00 */
[----:B------:R-:W2:Y:S04]  /*1a5c0*/  LDL.64 R20, [R1+0x818] ;  /* 0x0008180001147983 */ /* 0x000ea80000100a00 */
[----:B------:R-:W2:Y:S04]  /*1a5d0*/  LDL.64 R10, [R1+0x828] ;  /* 0x00082800010a7983 */ /* 0x000ea80000100a00 */
[----:B------:R0:W-:Y:S04]  /*1a5e0*/  STL [R1+0x1ccc], R0 ;  /* 0x001ccc0001007387 */ /* 0x0001e80000100800 */
[----:B0-----:R-:W5:Y:S04]  /*1a5f0*/  LDL R0, [R1+0x4b8] ;  /* 0x0004b80001007983 */ /* 0x001f680000100800 */
[----:B------:R-:W2:Y:S04]  /*1a600*/  LDL.LU R6, [R1+0x1e8] ;  /* 0x0001e80001067983 */ /* 0x000ea80000300800 */
[----:B------:R-:W2:Y:S02]  /*1a610*/  LDL.LU R7, [R1+0x1ec] ;  /* 0x0001ec0001077983 */ /* 0x000ea40000300800 */
[----:B--2---:R-:W-:Y:S02]  /*1a620*/  HMMA.16816.F32 R4, R24, R6, R16 ;  /* 0x000000061804723c */ /* 0x004fe40000001810 */
[----:B------:R-:W2:Y:S04]  /*1a630*/  LDL.LU.64 R18, [R1+0x1d20] ;  /* 0x001d200001127983 */ /* 0x000ea80000300a00 */
[----:B------:R-:W4:-:S13]  /*1a640*/  LDL.LU.64 R16, [R1+0x1d18] ;  /* 0x001d180001107983 */ /* 0x000f1a0000300a00 */
[----:B------:R-:W-:Y:S04]  /*1a650*/  STL.64 [R1+0x1cd8], R6 ;  /* 0x001cd80601007387 */ /* 0x000fe80000100a00 */
[----:B------:R-:W-:Y:S04]  /*1a660*/  STL.64 [R1+0x1cd0], R4 ;  /* 0x001cd00401007387 */ /* 0x000fe80000100a00 */
[----:B------:R-:W4:Y:S04]  /*1a670*/  LDL.LU R22, [R1+0x208] ;  /* 0x0002080001167983 */ /* 0x000f280000300800 */
[----:B------:R0:W-:Y:S04]  /*1a680*/  STL [R1+0xf8], R23 ;  /* 0x0000f81701007387 */ /* 0x0001e80000100800 */
[----:B0-----:R-:W4:Y:S04]  /*1a690*/  LDL.LU R23, [R1+0x20c] ;  /* 0x00020c0001177983 */ /* 0x001f280000300800 */
[----:B------:R-:W-:Y:S04]  /*1a6a0*/  STL [R1+0xf4], R3 ;  /* 0x0000f40301007387 */ /* 0x000fe80000100800 */
[----:B------:R-:W-:Y:S04]  /*1a6b0*/  STL [R1+0x100], R2 ;  /* 0x0001000201007387 */ /* 0x000fe80000100800 */
[----:B------:R-:W4:Y:S04]  /*1a6c0*/  LDL.64 R6, [R1+0x810] ;  /* 0x0008100001067983 */ /* 0x000f280000100a00 */
[----:B---3--:R5:W-:Y:S04]  /*1a6d0*/  STL [R1+0xfc], R9 ;  /* 0x0000fc0901007387 */ /* 0x008be80000100800 */
[----:B------:R-:W3:Y:S01]  /*1a6e0*/  LDL.64 R4, [R1+0x808] ;  /* 0x0008080001047983 */ /* 0x000ee20000100a00 */
[----:B-----5:R-:W-:-:S04]  /*1a6f0*/  IMAD.WIDE R8, R0, 0x2, R28 ;  /* 0x0000000200087825 */ /* 0x020fc800078e021c */
[----:B--2---:R-:W-:-:S05]  /*1a700*/  IMAD.WIDE R18, R0, 0x2, R18 ;  /* 0x0000000200127825 */ /* 0x004fca00078e0212 */
[----:B------:R-:W2:Y:S01]  /*1a710*/  LDG.E.U16 R29, desc[UR10][R18.64] ;  /* 0x0000000a121d7981 */ /* 0x000ea2000c1e1500 */
[----:B----4-:R-:W-:-:S04]  /*1a720*/  IMAD.WIDE R16, R0, 0x2, R16 ;  /* 0x0000000200107825 */ /* 0x010fc800078e0210 */
[----:B------:R-:W-:-:S04]  /*1a730*/  IMAD.WIDE R2, R0, 0x2, R10 ;  /* 0x0000000200027825 */ /* 0x000fc800078e020a */
[C---:B------:R-:W-:Y:S02]  /*1a740*/  IMAD.WIDE R10, R0.reuse, 0x2, R20 ;  /* 0x00000002000a7825 */ /* 0x040fe400078e0214 */
[----:B------:R-:W4:Y:S04]  /*1a750*/  LDL.64 R20, [R1+0x7f0] ;  /* 0x0007f00001147983 */ /* 0x000f280000100a00 */
[----:B------:R-:W5:Y:S04]  /*1a760*/  LDG.E.U16 R28, desc[UR10][R16.64] ;  /* 0x0000000a101c7981 */ /* 0x000f68000c1e1500 */
[----:B------:R-:W3:Y:S04]  /*1a770*/  LDL.64 R18, [R1+0x800] ;  /* 0x0008000001127983 */ /* 0x000ee80000100a00 */
[----:B------:R-:W3:Y:S04]  /*1a780*/  LDL.64 R16, [R1+0x7f8] ;  /* 0x0007f80001107983 */ /* 0x000ee80000100a00 */
[----:B--2---:R0:W-:Y:S04]  /*1a790*/  STL [R1+0xe8], R29 ;  /* 0x0000e81d01007387 */ /* 0x0041e80000100800 */
[----:B0-----:R-:W2:Y:S04]  /*1a7a0*/  LDG.E.U16 R29, desc[UR10][R2.64] ;  /* 0x0000000a021d7981 */ /* 0x001ea8000c1e1500 */
[----:B------:R-:W2:Y:S04]  /*1a7b0*/  LDG.E.U16 R3, desc[UR10][R10.64] ;  /* 0x0000000a0a037981 */ /* 0x000ea8000c1e1500 */
[----:B------:R0:W2:Y:S04]  /*1a7c0*/  LDG.E.U16 R2, desc[UR10][R8.64] ;  /* 0x0000000a08027981 */ /* 0x0000a8000c1e1500 */
[----:B------:R-:W0:Y:S04]  /*1a7d0*/  LDL.LU R10, [R1+0x1f8] ;  /* 0x0001f800010a7983 */ /* 0x000e280000300800 */
[----:B------:R-:W0:Y:S01]  /*1a7e0*/  LDL.LU R11, [R1+0x1fc] ;  /* 0x0001fc00010b7983 */ /* 0x000e220000300800 */
[----:B------:R-:W-:Y:S01]  /*1a7f0*/  IMAD.WIDE R6, R0, 0x2, R6 ;  /* 0x0000000200067825 */ /* 0x000fe200078e0206 */
[----:B0-----:R-:W-:Y:S02]  /*1a800*/  HMMA.16816.F32 R8, R24, R10, R12 ;  /* 0x0000000a1808723c */ /* 0x001fe4000000180c */
[----:B------:R-:W4:-:S15]  /*1a810*/  LDL.LU.64 R12, [R1+0x1d10] ;  /* 0x001d1000010c7983 */ /* 0x000f1e0000300a00 */
[----:B------:R-:W-:Y:S02]  /*1a820*/  NOP ;  /* 0x0000000000007918 */ /* 0x000fe40000000000 */
[----:B------:R0:W-:Y:S04]  /*1a830*/  STL.64 [R1+0x1cf0], R10 ;  /* 0x001cf00a01007387 */ /* 0x0001e80000100a00 */
[----:B------:R1:W-:Y:S04]  /*1a840*/  STL.64 [R1+0x1ce8], R8 ;  /* 0x001ce80801007387 */ /* 0x0003e80000100a00 */
[----:B0-----:R-:W4:Y:S04]  /*1a850*/  LDL.LU R10, [R1+0x8] ;  /* 0x00000800010a7983 */ /* 0x001f280000300800 */
[----:B------:R-:W4:Y:S04]  /*1a860*/  LDL.LU R11, [R1+0xc] ;  /* 0x00000c00010b7983 */ /* 0x000f280000300800 */
[----:B------:R-:W4:Y:S04]  /*1a870*/  LDL.64 R14, [R1+0x7e8] ;  /* 0x0007e800010e7983 */ /* 0x000f280000100a00 */
[----:B--2---:R-:W-:Y:S04]  /*1a880*/  STL [R1+0xe4], R29 ;  /* 0x0000e41d01007387 */ /* 0x004fe80000100800 */
[----:B-----5:R3:W-:Y:S04]  /*1a890*/  STL [R1+0xf0], R28 ;  /* 0x0000f01c01007387 */ /* 0x0207e80000100800 */
[----:B-1----:R-:W2:Y:S01]  /*1a8a0*/  LDL.64 R8, [R1+0x7d8] ;  /* 0x0007d80001087983 */ /* 0x002ea20000100a00 */
[----:B---3--:R-:W-:-:S03]  /*1a8b0*/  IMAD.WIDE R28, R0, 0x2, R4 ;  /* 0x00000002001c7825 */ /* 0x008fc600078e0204 */
[----:B------:R-:W3:Y:S04]  /*1a8c0*/  LDL.64 R4, [R1+0x7e0] ;  /* 0x0007e00001047983 */ /* 0x000ee80000100a00 */
[----:B------:R-:W-:Y:S04]  /*1a8d0*/  STL [R1+0xdc], R3 ;  /* 0x0000dc0301007387 */ /* 0x000fe80000100800 */
[----:B------:R4:W-:Y:S02]  /*1a8e0*/  STL [R1+0xec], R2 ;  /* 0x0000ec0201007387 */ /* 0x0009e40000100800 */
[----:B----4-:R-:W-:-:S02]  /*1a8f0*/  IMAD.WIDE R2, R0, 0x2, R20 ;  /* 0x0000000200027825 */ /* 0x010fc400078e0214 */
[----:B------:R-:W4:Y:S04]  /*1a900*/  LDG.E.U16 R21, desc[UR10][R6.64] ;  /* 0x0000000a06157981 */ /* 0x000f28000c1e1500 */
[----:B------:R-:W5:Y:S01]  /*1a910*/  LDG.E.U16 R20, desc[UR10][R28.64] ;  /* 0x0000000a1c147981 */ /* 0x000f62000c1e1500 */
[----:B------:R-:W-:-:S04]  /*1a920*/  IMAD.WIDE R16, R0, 0x2, R16 ;  /* 0x0000000200107825 */ /* 0x000fc800078e0210 */
[C---:B------:R-:W-:Y:S01]  /*1a930*/  IMAD.WIDE R18, R0.reuse, 0x2, R18 ;  /* 0x0000000200127825 */ /* 0x040fe200078e0212 */
[----:B------:R-:W2:Y:S04]  /*1a940*/  LDL.LU R6, [R1+0x18] ;  /* 0x0000180001067983 */ /* 0x000ea80000300800 */
[----:B------:R-:W2:Y:S04]  /*1a950*/  LDL.LU R7, [R1+0x1c] ;  /* 0x00001c0001077983 */ /* 0x000ea80000300800 */
[----:B------:R-:W2:Y:S04]  /*1a960*/  LDL.64 R28, [R1+0x7d0] ;  /* 0x0007d000011c7983 */ /* 0x000ea80000100a00 */
[----:B----4-:R0:W-:Y:S04]  /*1a970*/  STL [R1+0xe0], R21 ;  /* 0x0000e01501007387 */ /* 0x0101e80000100800 */
[----:B-----5:R1:W-:Y:S04]  /*1a980*/  STL [R1+0xd0], R20 ;  /* 0x0000d01401007387 */ /* 0x0203e80000100800 */
[----:B0-----:R-:W4:Y:S04]  /*1a990*/  LDG.E.U16 R21, desc[UR10][R18.64] ;  /* 0x0000000a12157981 */ /* 0x001f28000c1e1500 */
[----:B-1----:R0:W5:Y:S04]  /*1a9a0*/  LDG.E.U16 R20, desc[UR10][R16.64] ;  /* 0x0000000a10147981 */ /* 0x002168000c1e1500 */
[----:B------:R-:W0:Y:S04]  /*1a9b0*/  LDL.LU R16, [R1+0x150] ;  /* 0x0001500001107983 */ /* 0x000e280000300800 */
[----:B------:R-:W0:Y:S04]  /*1a9c0*/  LDL.LU R17, [R1+0x154] ;  /* 0x0001540001117983 */ /* 0x000e280000300800 */
[----:B------:R-:W0:Y:S04]  /*1a9d0*/  LDL.LU R18, [R1+0x158] ;  /* 0x0001580001127983 */ /* 0x000e280000300800 */
[----:B------:R-:W0:Y:S04]  /*1a9e0*/  LDL.LU R19, [R1+0x15c] ;  /* 0x00015c0001137983 */ /* 0x000e280000300800 */
[----:B----4-:R1:W-:Y:S04]  /*1a9f0*/  STL [R1+0xd8], R21 ;  /* 0x0000d81501007387 */ /* 0x0103e80000100800 */
[----:B-1----:R-:W4:Y:S01]  /*1aa00*/  LDG.E.U16 R21, desc[UR10][R2.64] ;  /* 0x0000000a02157981 */ /* 0x002f22000c1e1500 */
[----:B0-----:R-:W-:Y:S01]  /*1aa10*/  HMMA.16816.F32 R16, R24, R22, R16 ;  /* 0x000000161810723c */ /* 0x001fe20000001810 */
[----:B------:R-:W-:-:S02]  /*1aa20*/  IMAD.WIDE R22, R0, 0x2, R14 ;  /* 0x0000000200167825 */ /* 0x000fc400078e020e */
[----:B------:R-:W3:Y:S04]  /*1aa30*/  LDL.64 R14, [R1+0x7c0] ;  /* 0x0007c000010e7983 */ /* 0x000ee80000100a00 */
[----:B------:R-:W3:Y:S04]  /*1aa40*/  LDL.64 R2, [R1+0x7c8] ;  /* 0x0007c80001027983 */ /* 0x000ee80000100a00 */
[----:B------:R-:W3:Y:S01]  /*1aa50*/  LDG.E.U16 R23, desc[UR10][R22.64] ;  /* 0x0000000a16177981 */ /* 0x000ee2000c1e1500 */
[----:B--2---:R-:W-:-:S06]  /*1aa60*/  IMAD.WIDE R8, R0, 0x2, R8 ;  /* 0x0000000200087825 */ /* 0x004fcc00078e0208 */
[----:B------:R-:W2:Y:S04]  /*1aa70*/  LDG.E.U16 R9, desc[UR10][R8.64] ;  /* 0x0000000a08097981 */ /* 0x000ea8000c1e1500 */
[----:B----4-:R-:W-:Y:S04]  /*1aa80*/  STL [R1+0xd4], R21 ;  /* 0x0000d41501007387 */ /* 0x010fe80000100800 */
[----:B-----5:R3:W-:Y:S02]  /*1aa90*/  STL [R1+0xcc], R20 ;  /* 0x0000cc1401007387 */ /* 0x0207e40000100800 */
[----:B---3--:R-:W-:-:S02]  /*1aaa0*/  IMAD.WIDE R20, R0, 0x2, R4 ;  /* 0x0000000200147825 */ /* 0x008fc400078e0204 */
[----:B------:R-:W3:Y:S04]  /*1aab0*/  LDL.64 R4, [R1+0x7b8] ;  /* 0x0007b80001047983 */ /* 0x000ee80000100a00 */
[----:B------:R-:W4:Y:S04]  /*1aac0*/  LDL.LU R22, [R1+0x1d08] ;  /* 0x001d080001167983 */ /* 0x000f280000300800 */
[----:B------:R0:W-:Y:S04]  /*1aad0*/  STL [R1+0xc0], R23 ;  /* 0x0000c01701007387 */ /* 0x0001e80000100800 */
[----:B0-----:R-:W5:Y:S04]  /*1aae0*/  LDG.E.U16 R23, desc[UR10][R20.64] ;  /* 0x0000000a14177981 */ /* 0x001f68000c1e1500 */
[----:B------:R-:W4:Y:S01]  /*1aaf0*/  LDL.LU.64 R20, [R1+0x1d00] ;  /* 0x001d000001147983 */ /* 0x000f220000300a00 */
[----:B------:R-:W-:-:S04]  /*1ab00*/  IMAD.WIDE R28, R0, 0x2, R28 ;  /* 0x00000002001c7825 */ /* 0x000fc800078e021c */
[C---:B------:R-:W-:Y:S01]  /*1ab10*/  IMAD.WIDE R2, R0.reuse, 0x2, R2 ;  /* 0x0000000200027825 */ /* 0x040fe200078e0202 */
[----:B------:R0:W2:Y:S04]  /*1ab20*/  LDG.E.U16 R8, desc[UR10][R28.64] ;  /* 0x0000000a1c087981 */ /* 0x0000a8000c1e1500 */
[----:B-----5:R1:W-:Y:S04]  /*1ab30*/  STL [R1+0xc8], R23 ;  /* 0x0000c81701007387 */ /* 0x0203e80000100800 */
[----:B-1----:R-:W4:Y:S04]  /*1ab40*/  LDL.LU R23, [R1+0x1cf8] ;  /* 0x001cf80001177983 */ /* 0x002f280000300800 */
[----:B------:R-:W0:Y:S04]  /*1ab50*/  LDL.64 R28, [R1+0x7b0] ;  /* 0x0007b000011c7983 */ /* 0x000e280000100a00 */
[----:B--2---:R1:W-:Y:S04]  /*1ab60*/  STL [R1+0xbc], R9 ;  /* 0x0000bc0901007387 */ /* 0x0043e80000100800 */
[----:B-1----:R-:W2:Y:S01]  /*1ab70*/  LDG.E.U16 R9, desc[UR10][R2.64] ;  /* 0x0000000a02097981 */ /* 0x002ea2000c1e1500 */
[----:B------:R-:W-:-:S04]  /*1ab80*/  IMAD.WIDE R14, R0, 0x2, R14 ;  /* 0x00000002000e7825 */ /* 0x000fc800078e020e */
[----:B---3--:R-:W-:-:S06]  /*1ab90*/  IMAD.WIDE R4, R0, 0x2, R4 ;  /* 0x0000000200047825 */ /* 0x008fcc00078e0204 */
[----:B------:R-:W3:Y:S04]  /*1aba0*/  LDG.E.U16 R4, desc[UR10][R4.64] ;  /* 0x0000000a04047981 */ /* 0x000ee8000c1e1500 */
[----:B------:R-:W5:Y:S01]  /*1abb0*/  LDL.64 R2, [R1+0x7a8] ;  /* 0x0007a80001027983 */ /* 0x000f620000100a00 */
[----:B----4-:R-:W-:Y:S03]  /*1abc0*/  HMMA.16816.F32 R20, R24, R10, R20 ;  /* 0x0000000a1814723c */ /* 0x010fe60000001814 */
[----:B------:R-:W4:Y:S01]  /*1abd0*/  LDL.LU.64 R10, [R1+0x1cf0] ;  /* 0x001cf000010a7983 */ /* 0x000f220000300a00 */
[----:B0-----:R-:W-:-:S05]  /*1abe0*/  IMAD.WIDE R28, R0, 0x2, R28 ;  /* 0x00000002001c7825 */ /* 0x001fca00078e021c */
[----:B------:R-:W3:Y:S04]  /*1abf0*/  LDG.E.U16 R5, desc[UR10][R28.64] ;  /* 0x0000000a1c057981 */ /* 0x000ee8000c1e1500 */
[----:B--2---:R-:W-:Y:S04]  /*1ac00*/  STL [R1+0xb4], R9 ;  /* 0x0000b40901007387 */ /* 0x004fe80000100800 */
[----:B------:R0:W-:Y:S04]  /*1ac10*/  STL [R1+0xc4], R8 ;  /* 0x0000c40801007387 */ /* 0x0001e80000100800 */
[----:B0-----:R-:W2:Y:S04]  /*1ac20*/  LDL.LU.64 R8, [R1+0x1ce8] ;  /* 0x001ce80001087983 */ /* 0x001ea80000300a00 */
[----:B------:R0:W-:Y:S04]  /*1ac30*/  STL [R1+0x1c7c], R21 ;  /* 0x001c7c1501007387 */ /* 0x0001e80000100800 */
[----:B------:R-:W-:Y:S04]  /*1ac40*/  STL [R1+0x1c78], R22 ;  /* 0x001c781601007387 */ /* 0x000fe80000100800 */
[----:B------:R1:W-:Y:S04]  /*1ac50*/  STL [R1+0x1c70], R23 ;  /* 0x001c701701007387 */ /* 0x0003e80000100800 */
[----:B0-----:R-:W2:Y:S04]  /*1ac60*/  LDG.E.U16 R21, desc[UR10][R14.64] ;  /* 0x0000000a0e157981 */ /* 0x001ea8000c1e1500 */
[----:B-1----:R-:W3:Y:S04]  /*1ac70*/  LDL.64 R22, [R1+0x7a0] ;  /* 0x0007a00001167983 */ /* 0x002ee80000100a00 */
[----:B------:R-:W3:Y:S01]  /*1ac80*/  LDL.LU.64 R14, [R1+0x1ce0] ;  /* 0x001ce000010e7983 */ /* 0x000ee20000300a00 */
[----:B-----5:R-:W-:-:S03]  /*1ac90*/  IMAD.WIDE R2, R0, 0x2, R2 ;  /* 0x0000000200027825 */ /* 0x020fc600078e0202 */
[----:B------:R-:W5:Y:S04]  /*1aca0*/  LDL.64 R28, [R1+0x798] ;  /* 0x00079800011c7983 */ /* 0x000f680000100a00 */
[----:B--2---:R0:W-:Y:S04]  /*1acb0*/  STL [R1+0xb8], R21 ;  /* 0x0000b81501007387 */ /* 0x0041e80000100800 */
[----:B0-----:R0:W2:Y:S01]  /*1acc0*/  LDG.E.U16 R21, desc[UR10][R2.64] ;  /* 0x0000000a02157981 */ /* 0x0010a2000c1e1500 */
[----:B---3--:R-:W-:Y:S03]  /*1acd0*/  HMMA.16816.F32 R12, R24, R6, R12 ;  /* 0x00000006180c723c */ /* 0x008fe6000000180c */
[----:B------:R-:W0:Y:S04]  /*1ace0*/  LDL.64 R2, [R1+0x790] ;  /* 0x0007900001027983 */ /* 0x000e280000100a00 */
[----:B------:R-:W3:Y:S04]  /*1acf0*/  LDL.LU.64 R6, [R1+0x1cd8] ;  /* 0x001cd80001067983 */ /* 0x000ee80000300a00 */
[----:B------:R-:W-:Y:S04]  /*1ad00*/  STL [R1+0xb0], R5 ;  /* 0x0000b00501007387 */ /* 0x000fe80000100800 */
[----:B------:R1:W-:Y:S04]  /*1ad10*/  STL [R1+0xa8], R4 ;  /* 0x0000a80401007387 */ /* 0x0003e80000100800 */
[----:B-1----:R-:W2:Y:S04]  /*1ad20*/  LDL.LU.64 R4, [R1+0x1cd0] ;  /* 0x001cd00001047983 */ /* 0x002ea80000300a00 */
[----:B------:R-:W2:Y:S04]  /*1ad30*/  LDL.64 R24, [R1+0x788] ;  /* 0x0007880001187983 */ /* 0x000ea80000100a00 */
[----:B------:R-:W3:Y:S01]  /*1ad40*/  LDL.64 R26, [R1+0x780] ;  /* 0x00078000011a7983 */ /* 0x000ee20000100a00 */
[----:B------:R-:W-:-:S03]  /*1ad50*/  IMAD.WIDE R22, R0, 0x2, R22 ;  /* 0x0000000200167825 */ /* 0x000fc600078e0216 */
[----:B------:R1:W-:Y:S04]  /*1ad60*/  STL [R1+0x1c74], R12 ;  /* 0x001c740c01007387 */ /* 0x0003e80000100800 */
[----:B------:R-:W-:Y:S01]  /*1ad70*/  STL [R1+0x1c6c], R13 ;  /* 0x001c6c0d01007387 */ /* 0x000fe20000100800 */
[----:B-----5:R-:W-:-:S03]  /*1ad80*/  IMAD.WIDE R28, R0, 0x2, R28 ;  /* 0x00000002001c7825 */ /* 0x020fc600078e021c */
[----:B------:R-:W-:Y:S04]  /*1ad90*/  STL [R1+0x1c68], R14 ;  /* 0x001c680e01007387 */ /* 0x000fe80000100800 */
[----:B------:R5:W-:Y:S04]  /*1ada0*/  STL [R1+0x1c64], R15 ;  /* 0x001c640f01007387 */ /* 0x000be80000100800 */
[----:B-1----:R-:W4:Y:S04]  /*1adb0*/  LDG.E.U16 R12, desc[UR10][R28.64] ;  /* 0x0000000a1c0c7981 */ /* 0x002f28000c1e1500 */
[----:B-----5:R-:W5:Y:S04]  /*1adc0*/  LDG.E.U16 R15, desc[UR10][R22.64] ;  /* 0x0000000a160f7981 */ /* 0x020f68000c1e1500 */
[----:B------:R-:W4:Y:S04]  /*1add0*/  LDL.64 R28, [R1+0x750] ;  /* 0x00075000011c7983 */ /* 0x000f280000100a00 */
[----:B------:R-:W4:Y:S01]  /*1ade0*/  LDL.64 R22, [R1+0x748] ;  /* 0x0007480001167983 */ /* 0x000f220000100a00 */
[----:B0-----:R-:W-:-:S05]  /*1adf0*/  IMAD.WIDE R2, R0, 0x2, R2 ;  /* 0x0000000200027825 */ /* 0x001fca00078e0202 */
[----:B------:R-:W4:Y:S01]  /*1ae00*/  LDG.E.U16 R13, desc[UR10][R2.64] ;  /* 0x0000000a020d7981 */ /* 0x000f22000c1e1500 */
[----:B--2---:R-:W-:-:S03]  /*1ae10*/  IMAD.WIDE R24, R0, 0x2, R24 ;  /* 0x0000000200187825 */ /* 0x004fc600078e0218 */
[----:B------:R-:W2:Y:S04]  /*1ae20*/  LDL.64 R2, [R1+0x778] ;  /* 0x0007780001027983 */ /* 0x000ea80000100a00 */
[----:B------:R0:W-:Y:S04]  /*1ae30*/  STL [R1+0xa4], R21 ;  /* 0x0000a41501007387 */ /* 0x0001e80000100800 */
[----:B0-----:R-:W2:Y:S01]  /*1ae40*/  LDG.E.U16 R21, desc[UR10][R24.64] ;  /* 0x0000000a18157981 */ /* 0x001ea2000c1e1500 */
[----:B---3--:R-:W-:-:S03]  /*1ae50*/  IMAD.WIDE R26, R0, 0x2, R26 ;  /* 0x00000002001a7825 */ /* 0x008fc600078e021a */
[----:B------:R-:W3:Y:S04]  /*1ae60*/  LDL.64 R24, [R1+0x770] ;  /* 0x0007700001187983 */ /* 0x000ee80000100a00 */
[----:B-----5:R0:W-:Y:S04]  /*1ae70*/  STL [R1+0xa0], R15 ;  /* 0x0000a00f01007387 */ /* 0x0201e80000100800 */
[----:B0-----:R-:W5:Y:S04]  /*1ae80*/  LDL.64 R14, [R1+0x738] ;  /* 0x00073800010e7983 */ /* 0x001f680000100a00 */
[----:B----4-:R-:W-:Y:S04]  /*1ae90*/  STL [R1+0x98], R13 ;  /* 0x0000980d01007387 */ /* 0x010fe80000100800 */
[----:B------:R0:W-:Y:S04]  /*1aea0*/  STL [R1+0x94], R12 ;  /* 0x0000940c01007387 */ /* 0x0001e80000100800 */
[----:B0-----:R-:W4:Y:S04]  /*1aeb0*/  LDL.64 R12, [R1+0x728] ;  /* 0x00072800010c7983 */ /* 0x001f280000100a00 */
[----:B--2---:R0:W-:Y:S04]  /*1aec0*/  STL [R1+0x8c], R21 ;  /* 0x00008c1501007387 */ /* 0x0041e80000100800 */
[----:B0-----:R-:W2:Y:S01]  /*1aed0*/  LDG.E.U16 R21, desc[UR10][R26.64] ;  /* 0x0000000a1a157981 */ /* 0x001ea2000c1e1500 */
[----:B------:R-:W-:-:S03]  /*1aee0*/  IMAD.WIDE R2, R0, 0x2, R2 ;  /* 0x0000000200027825 */ /* 0x000fc600078e0202 */
[----:B------:R-:W3:Y:S04]  /*1aef0*/  LDL.64 R26, [R1+0x768] ;  /* 0x00076800011a7983 */ /* 0x000ee80000100a00 */
[----:B--2---:R0:W-:Y:S04]  /*1af00*/  STL [R1+0x90], R21 ;  /* 0x0000901501007387 */ /* 0x0041e80000100800 */
[----:B0-----:R-:W2:Y:S01]  /*1af10*/  LDG.E.U16 R21, desc[UR10][R2.64] ;  /* 0x0000000a02157981 */ /* 0x001ea2000c1e1500 */
[----:B---3--:R-:W-:-:S03]  /*1af20*/  IMAD.WIDE R24, R0, 0x2, R24 ;  /* 0x0000000200187825 */ /* 0x008fc600078e0218 */
[----:B------:R-:W3:Y:S04]  /*1af30*/  LDL.64 R2, [R1+0x760] ;  /* 0x0007600001027983 */ /* 0x000ee80000100a00 */
[----:B--2---:R0:W-:Y:S04]  /*1af40*/  STL [R1+0x84], R21 ;  /* 0x0000841501007387 */ /* 0x0041e80000100800 */
[----:B0-----:R-:W2:Y:S01]  /*1af50*/  LDG.E.U16 R21, desc[UR10][R24.64] ;  /* 0x0000000a18157981 */ /* 0x001ea2000c1e1500 */
[----:B------:R-:W-:-:S03]  /*1af60*/  IMAD.WIDE R26, R0, 0x2, R26 ;  /* 0x00000002001a7825 */ /* 0x000fc600078e021a */
[----:B------:R-:W3:Y:S04]  /*1af70*/  LDL.64 R24, [R1+0x758] ;  /* 0x0007580001187983 */ /* 0x000ee80000100a00 */
[----:B--2---:R0:W-:Y:S04]  /*1af80*/  STL [R1+0x88], R21 ;  /* 0x0000881501007387 */ /* 0x0041e80000100800 */
[----:B0-----:R0:W2:Y:S01]  /*1af90*/  LDG.E.U16 R21, desc[UR10][R26.64] ;  /* 0x0000000a1a157981 */ /* 0x0010a2000c1e1500 */
[----:B---3--:R-:W-:-:S04]  /*1afa0*/  IMAD.WIDE R2, R0, 0x2, R2 ;  /* 0x0000000200027825 */ /* 0x008fc800078e0202 */
[----:B------:R-:W-:-:S06]  /*1afb0*/  IMAD.WIDE R24, R0, 0x2, R24 ;  /* 0x0000000200187825 */ /* 0x000fcc00078e0218 */
[----:B------:R-:W3:Y:S01]  /*1afc0*/  LDG.E.U16 R25, desc[UR10][R24.64] ;  /* 0x0000000a18197981 */ /* 0x000ee2000c1e1500 */
[----:B0-----:R-:W-:-:S03]  /*1afd0*/  IMAD.WIDE R26, R0, 0x2, R28 ;  /* 0x00000002001a7825 */ /* 0x001fc600078e021c */
[----:B------:R0:W3:Y:S04]  /*1afe0*/  LDG.E.U16 R29, desc[UR10][R2.64] ;  /* 0x0000000a021d7981 */ /* 0x0000e8000c1e1500 */
[----:B--2---:R1:W-:Y:S04]  /*1aff0*/  STL [R1+0x80], R21 ;  /* 0x0000801501007387 */ /* 0x0043e80000100800 */
[----:B-1----:R4:W2:Y:S01]  /*1b000*/  LDG.E.U16 R21, desc[UR10][R26.64] ;  /* 0x0000000a1a157981 */ /* 0x0028a2000c1e1500 */
[----:B0-----:R-:W-:-:S03]  /*1b010*/  IMAD.WIDE R2, R0, 0x2, R22 ;  /* 0x0000000200027825 */ /* 0x001fc600078e0216 */
[----:B---3--:R0:W-:Y:S04]  /*1b020*/  STL [R1+0x7c], R29 ;  /* 0x00007c1d01007387 */ /* 0x0081e80000100800 */
[----:B0-----:R-:W3:Y:S04]  /*1b030*/  LDL.64 R28, [R1+0x6c8] ;  /* 0x0006c800011c7983 */ /* 0x001ee80000100a00 */
[----:B------:R5:W-:Y:S01]  /*1b040*/  STL [R1+0x78], R25 ;  /* 0x0000781901007387 */ /* 0x000be20000100800 */
[----:B----4-:R-:W-:-:S03]  /*1b050*/  IMAD.WIDE R26, R0, 0x2, R12 ;  /* 0x00000002001a7825 */ /* 0x010fc600078e020c */
[----:B------:R-:W4:Y:S04]  /*1b060*/  LDL.64 R22, [R1+0x6b8] ;  /* 0x0006b80001167983 */ /* 0x000f280000100a00 */
[----:B------:R-:W3:Y:S01]  /*1b070*/  LDG.E.U16 R13, desc[UR10][R2.64] ;  /* 0x0000000a020d7981 */ /* 0x000ee2000c1e1500 */
[----:B-----5:R-:W-:-:S03]  /*1b080*/  IMAD.WIDE R24, R0, 0x2, R14 ;  /* 0x0000000200187825 */ /* 0x020fc600078e020e */
[----:B------:R-:W5:Y:S04]  /*1b090*/  LDL.64 R2, [R1+0x718] ;  /* 0x0007180001027983 */ /* 0x000f680000100a00 */
[----:B--2---:R0:W-:Y:S04]  /*1b0a0*/  STL [R1+0x74], R21 ;  /* 0x0000741501007387 */ /* 0x0041e80000100800 */
[----:B------:R-:W2:Y:S04]  /*1b0b0*/  LDL.64 R14, [R1+0x6a8] ;  /* 0x0006a800010e7983 */ /* 0x000ea80000100a00 */
[----:B0-----:R-:W2:Y:S04]  /*1b0c0*/  LDG.E.U16 R21, desc[UR10][R24.64] ;  /* 0x0000000a18157981 */ /* 0x001ea8000c1e1500 */
[----:B------:R-:W4:Y:S04]  /*1b0d0*/  LDL.64 R24, [R1+0x708] ;  /* 0x0007080001187983 */ /* 0x000f280000100a00 */
[----:B---3--:R0:W-:Y:S04]  /*1b0e0*/  STL [R1+0x70], R13 ;  /* 0x0000700d01007387 */ /* 0x0081e80000100800 */
[----:B0-----:R-:W3:Y:S04]  /*1b0f0*/  LDL.64 R12, [R1+0x698] ;  /* 0x00069800010c7983 */ /* 0x001ee80000100a00 */
[----:B--2---:R0:W-:Y:S04]  /*1b100*/  STL [R1+0x6c], R21 ;  /* 0x00006c1501007387 */ /* 0x0041e80000100800 */
[----:B0-----:R-:W2:Y:S01]  /*1b110*/  LDG.E.U16 R21, desc[UR10][R26.64] ;  /* 0x0000000a1a157981 */ /* 0x001ea2000c1e1500 */
[----:B-----5:R-:W-:-:S03]  /*1b120*/  IMAD.WIDE R2, R0, 0x2, R2 ;  /* 0x0000000200027825 */ /* 0x020fc600078e0202 */
[----:B------:R-:W5:Y:S04]  /*1b130*/  LDL.64 R26, [R1+0x6f8] ;  /* 0x0006f800011a7983 */ /* 0x000f680000100a00 */
[----:B--2---:R0:W-:Y:S04]  /*1b140*/  STL [R1+0x68], R21 ;  /* 0x0000681501007387 */ /* 0x0041e80000100800 */
[----:B0-----:R-:W2:Y:S01]  /*1b150*/  LDG.E.U16 R21, desc[UR10][R2.64] ;  /* 0x0000000a02157981 */ /* 0x001ea2000c1e1500 */
[----:B----4-:R-:W-:-:S03]  /*1b160*/  IMAD.WIDE R24, R0, 0x2, R24 ;  /* 0x0000000200187825 */ /* 0x010fc600078e0218 */
[----:B------:R-:W4:Y:S04]  /*1b170*/  LDL.64 R2, [R1+0x6e8] ;  /* 0x0006e80001027983 */ /* 0x000f280000100a00 */
[----:B--2---:R0:W-:Y:S04]  /*1b180*/  STL [R1+0x64], R21 ;  /* 0x0000641501007387 */ /* 0x0041e80000100800 */
[----:B0-----:R-:W2:Y:S01]  /*1b190*/  LDG.E.U16 R21, desc[UR10][R24.64] ;  /* 0x0000000a18157981 */ /* 0x001ea2000c1e1500 */
[----:B-----5:R-:W-:-:S03]  /*1b1a0*/  IMAD.WIDE R26, R0, 0x2, R26 ;  /* 0x00000002001a7825 */ /* 0x020fc600078e021a */
[----:B------:R-:W5:Y:S04]  /*1b1b0*/  LDL.64 R24, [R1+0x6d8] ;  /* 0x0006d80001187983 */ /* 0x000f680000100a00 */
[----:B--2---:R0:W-:Y:S04]  /*1b1c0*/  STL [R1+0x60], R21 ;  /* 0x0000601501007387 */ /* 0x0041e80000100800 */
[----:B0-----:R0:W2:Y:S01]  /*1b1d0*/  LDG.E.U16 R21, desc[UR10][R26.64] ;  /* 0x0000000a1a157981 */ /* 0x0010a2000c1e1500 */
[----:B----4-:R-:W-:-:S04]  /*1b1e0*/  IMAD.WIDE R2, R0, 0x2, R2 ;  /* 0x0000000200027825 */ /* 0x010fc800078e0202 */
[----:B-----5:R-:W-:-:S06]  /*1b1f0*/  IMAD.WIDE R24, R0, 0x2, R24 ;  /* 0x0000000200187825 */ /* 0x020fcc00078e0218 */
[----:B------:R-:W4:Y:S01]  /*1b200*/  LDG.E.U16 R25, desc[UR10][R24.64] ;  /* 0x0000000a18197981 */ /* 0x000f22000c1e1500 */
[----:B0-----:R-:W-:-:S03]  /*1b210*/  IMAD.WIDE R26, R0, 0x2, R28 ;  /* 0x00000002001a7825 */ /* 0x001fc600078e021c */
[----:B------:R0:W5:Y:S04]  /*1b220*/  LDG.E.U16 R29, desc[UR10][R2.64] ;  /* 0x0000000a021d7981 */ /* 0x000168000c1e1500 */
[----:B--2---:R1:W-:Y:S04]  /*1b230*/  STL [R1+0x5c], R21 ;  /* 0x00005c1501007387 */ /* 0x0043e80000100800 */
[----:B-1----:R3:W2:Y:S01]  /*1b240*/  LDG.E.U16 R21, desc[UR10][R26.64] ;  /* 0x0000000a1a157981 */ /* 0x0026a2000c1e1500 */
[----:B0-----:R-:W-:-:S03]  /*1b250*/  IMAD.WIDE R2, R0, 0x2, R22 ;  /* 0x0000000200027825 */ /* 0x001fc600078e0216 */
[----:B-----5:R0:W-:Y:S04]  /*1b260*/  STL [R1+0x58], R29 ;  /* 0x0000581d01007387 */ /* 0x0201e80000100800 */
[----:B0-----:R-:W5:Y:S04]  /*1b270*/  LDL.64 R28, [R1+0x720] ;  /* 0x00072000011c7983 */ /* 0x001f680000100a00 */
[----:B----4-:R0:W-:Y:S01]  /*1b280*/  STL [R1+0x54], R25 ;  /* 0x0000541901007387 */ /* 0x0101e20000100800 */
[----:B---3--:R-:W-:-:S03]  /*1b290*/  IMAD.WIDE R26, R0, 0x2, R12 ;  /* 0x00000002001a7825 */ /* 0x008fc600078e020c */
[----:B------:R-:W3:Y:S04]  /*1b2a0*/  LDL.64 R22, [R1+0x710] ;  /* 0x0007100001167983 */ /* 0x000ee80000100a00 */
[----:B------:R-:W4:Y:S01]  /*1b2b0*/  LDG.E.U16 R13, desc[UR10][R2.64] ;  /* 0x0000000a020d7981 */ /* 0x000f22000c1e1500 */
[----:B0-----:R-:W-:-:S03]  /*1b2c0*/  IMAD.WIDE R24, R0, 0x2, R14 ;  /* 0x0000000200187825 */ /* 0x001fc600078e020e */
[----:B------:R-:W3:Y:S04]  /*1b2d0*/  LDL.64 R2, [R1+0x688] ;  /* 0x0006880001027983 */ /* 0x000ee80000100a00 */
[----:B--2---:R0:W-:Y:S04]  /*1b2e0*/  STL [R1+0x50], R21 ;  /* 0x0000501501007387 */ /* 0x0041e80000100800 */
[----:B------:R-:W2:Y:S04]  /*1b2f0*/  LDL.64 R14, [R1+0x700] ;  /* 0x00070000010e7983 */ /* 0x000ea80000100a00 */
[----:B0-----:R-:W2:Y:S04]  /*1b300*/  LDG.E.U16 R21, desc[UR10][R24.64] ;  /* 0x0000000a18157981 */ /* 0x001ea8000c1e1500 */
[----:B------:R-:W3:Y:S04]  /*1b310*/  LDL.64 R24, [R1+0x678] ;  /* 0x0006780001187983 */ /* 0x000ee80000100a00 */
[----:B----4-:R0:W-:Y:S04]  /*1b320*/  STL [R1+0x4c], R13 ;  /* 0x00004c0d01007387 */ /* 0x0101e80000100800 */
[----:B0-----:R-:W4:Y:S04]  /*1b330*/  LDL.64 R12, [R1+0x6f0] ;  /* 0x0006f000010c7983 */ /* 0x001f280000100a00 */
        /* <DEDUP_REMOVED lines=13> */
[----:B0-----:R5:W2:Y:S01]  /*1b410*/  LDG.E.U16 R21, desc[UR10][R26.64] ;  /* 0x0000000a1a157981 */ /* 0x001aa2000c1e1500 */
[----:B---3--:R-:W-:-:S04]  /*1b420*/  IMAD.WIDE R24, R0, 0x2, R24 ;  /* 0x0000000200187825 */ /* 0x008fc800078e0218 */
[----:B------:R-:W-:-:S04]  /*1b430*/  IMAD.WIDE R2, R0, 0x2, R2 ;  /* 0x0000000200027825 */ /* 0x000fc800078e0202 */
[C---:B-----5:R-:W-:Y:S02]  /*1b440*/  IMAD.WIDE R26, R0.reuse, 0x2, R28 ;  /* 0x00000002001a7825 */ /* 0x060fe400078e021c */
[----:B------:R-:W3:Y:S04]  /*1b450*/  LDG.E.U16 R29, desc[UR10][R24.64] ;  /* 0x0000000a181d7981 */ /* 0x000ee8000c1e1500 */
[----:B------:R0:W5:Y:S04]  /*1b460*/  LDG.E.U16 R28, desc[UR10][R2.64] ;  /* 0x0000000a021c7981 */ /* 0x000168000c1e1500 */
[----:B--2---:R1:W-:Y:S04]  /*1b470*/  STL [R1+0x2c], R21 ;  /* 0x00002c1501007387 */ /* 0x0043e80000100800 */
[----:B-1----:R4:W2:Y:S01]  /*1b480*/  LDG.E.U16 R21, desc[UR10][R26.64] ;  /* 0x0000000a1a157981 */ /* 0x0028a2000c1e1500 */
[----:B0-----:R-:W-:-:S03]  /*1b490*/  IMAD.WIDE R2, R0, 0x2, R22 ;  /* 0x0000000200027825 */ /* 0x001fc600078e0216 */
[----:B------:R-:W2:Y:S04]  /*1b4a0*/  LDL.LU R22, [R1+0x28] ;  /* 0x0000280001167983 */ /* 0x000ea80000300800 */
[----:B---3--:R-:W-:Y:S04]  /*1b4b0*/  STL [R1+0x20], R29 ;  /* 0x0000201d01007387 */ /* 0x008fe80000100800 */
[----:B-----5:R0:W-:Y:S01]  /*1b4c0*/  STL [R1+0x24], R28 ;  /* 0x0000241c01007387 */ /* 0x0201e20000100800 */
[----:B------:R-:W-:-:S04]  /*1b4d0*/  IMAD.WIDE R24, R0, 0x2, R14 ;  /* 0x0000000200187825 */ /* 0x000fc800078e020e */
[C---:B----4-:R-:W-:Y:S01]  /*1b4e0*/  IMAD.WIDE R26, R0.reuse, 0x2, R12 ;  /* 0x00000002001a7825 */ /* 0x050fe200078e020c */
[----:B------:R1:W3:Y:S04]  /*1b4f0*/  LDG.E.U16 R15, desc[UR10][R24.64] ;  /* 0x0000000a180f7981 */ /* 0x0002e8000c1e1500 */
[----:B0-----:R-:W4:Y:S04]  /*1b500*/  LDL.64 R28, [R1+0x690] ;  /* 0x00069000011c7983 */ /* 0x001f280000100a00 */
[----:B------:R-:W5:Y:S04]  /*1b510*/  LDL.LU R14, [R1+0x3c] ;  /* 0x00003c00010e7983 */ /* 0x000f680000300800 */
[----:B--2---:R0:W-:Y:S04]  /*1b520*/  STL [R1+0x1c], R21 ;  /* 0x00001c1501007387 */ /* 0x0041e80000100800 */
[----:B0-----:R-:W2:Y:S04]  /*1b530*/  LDG.E.U16 R21, desc[UR10][R2.64] ;  /* 0x0000000a02157981 */ /* 0x001ea8000c1e1500 */
[----:B------:R-:W3:Y:S04]  /*1b540*/  LDL.64 R2, [R1+0x6e0] ;  /* 0x0006e00001027983 */ /* 0x000ee80000100a00 */
[----:B------:R-:W4:Y:S04]  /*1b550*/  LDL.LU R13, [R1+0xac] ;  /* 0x0000ac00010d7983 */ /* 0x000f280000300800 */
[----:B------:R-:W4:Y:S04]  /*1b560*/  LDL R12, [R1+0x4c0] ;  /* 0x0004c000010c7983 */ /* 0x000f280000100800 */
[----:B------:R-:W4:Y:S04]  /*1b570*/  LDL.LU R23, [R1+0x104] ;  /* 0x0001040001177983 */ /* 0x000f280000300800 */
[----:B------:R-:W1:Y:S04]  /*1b580*/  LDL.64 R24, [R1+0x6d0] ;  /* 0x0006d00001187983 */ /* 0x000e680000100a00 */
[----:B--2---:R0:W-:Y:S04]  /*1b590*/  STL [R1+0x18], R21 ;  /* 0x0000181501007387 */ /* 0x0041e80000100800 */
[----:B0-----:R-:W2:Y:S01]  /*1b5a0*/  LDG.E.U16 R21, desc[UR10][R26.64] ;  /* 0x0000000a1a157981 */ /* 0x001ea2000c1e1500 */
[----:B---3--:R-:W-:-:S04]  /*1b5b0*/  IMAD.WIDE R2, R0, 0x2, R2 ;  /* 0x0000000200027825 */ /* 0x008fc800078e0202 */
[C---:B-1----:R-:W-:Y:S01]  /*1b5c0*/  IMAD.WIDE R24, R0.reuse, 0x2, R24 ;  /* 0x0000000200187825 */ /* 0x042fe200078e0218 */
[----:B------:R-:W3:Y:S04]  /*1b5d0*/  LDL.64 R26, [R1+0x6c0] ;  /* 0x0006c000011a7983 */ /* 0x000ee80000100a00 */
[----:B------:R0:W-:Y:S04]  /*1b5e0*/  STL [R1+0x14], R15 ;  /* 0x0000140f01007387 */ /* 0x0001e80000100800 */
[----:B0-----:R-:W4:Y:S04]  /*1b5f0*/  LDG.E.U16 R15, desc[UR10][R2.64] ;  /* 0x0000000a020f7981 */ /* 0x001f28000c1e1500 */
[----:B------:R-:W5:Y:S04]  /*1b600*/  LDL.64 R2, [R1+0x6a0] ;  /* 0x0006a00001027983 */ /* 0x000f680000100a00 */
[----:B--2---:R0:W-:Y:S04]  /*1b610*/  STL [R1+0x10], R21 ;  /* 0x0000101501007387 */ /* 0x0041e80000100800 */
[----:B0-----:R-:W2:Y:S04]  /*1b620*/  LDG.E.U16 R21, desc[UR10][R24.64] ;  /* 0x0000000a18157981 */ /* 0x001ea8000c1e1500 */
[----:B------:R-:W2:Y:S01]  /*1b630*/  LDL.64 R24, [R1+0x6b0] ;  /* 0x0006b00001187983 */ /* 0x000ea20000100a00 */
[----:B---3--:R-:W-:-:S03]  /*1b640*/  IMAD.WIDE R26, R0, 0x2, R26 ;  /* 0x00000002001a7825 */ /* 0x008fc600078e021a */
[----:B----4-:R0:W-:Y:S04]  /*1b650*/  STL [R1+0xc], R15 ;  /* 0x00000c0f01007387 */ /* 0x0101e80000100800 */
[----:B0-----:R2:W3:Y:S02]  /*1b660*/  LDG.E.U16 R15, desc[UR10][R26.64] ;  /* 0x0000000a1a0f7981 */ /* 0x0014e4000c1e1500 */
[----:B--2---:R-:W-:-:S04]  /*1b670*/  IMAD.WIDE R26, R0, 0x2, R24 ;  /* 0x00000002001a7825 */ /* 0x004fc800078e0218 */
[----:B-----5:R-:W-:-:S04]  /*1b680*/  IMAD.WIDE R24, R0, 0x2, R2 ;  /* 0x0000000200187825 */ /* 0x020fc800078e0202 */
[C---:B------:R-:W-:Y:S02]  /*1b690*/  IMAD.WIDE R2, R0.reuse, 0x2, R28 ;  /* 0x0000000200027825 */ /* 0x040fe400078e021c */
[----:B------:R-:W2:Y:S04]  /*1b6a0*/  LDG.E.U16 R29, desc[UR10][R24.64] ;  /* 0x0000000a181d7981 */ /* 0x000ea8000c1e1500 */
[----:B------:R0:W-:Y:S04]  /*1b6b0*/  STL [R1+0x8], R21 ;  /* 0x0000081501007387 */ /* 0x0001e80000100800 */
[----:B------:R-:W4:Y:S04]  /*1b6c0*/  LDG.E.U16 R28, desc[UR10][R2.64] ;  /* 0x0000000a021c7981 */ /* 0x000f28000c1e1500 */
[----:B0-----:R-:W5:Y:S04]  /*1b6d0*/  LDL.LU R21, [R1+0x30] ;  /* 0x0000300001157983 */ /* 0x001f680000300800 */
[----:B---3--:R0:W-:Y:S04]  /*1b6e0*/  STL [R1+0x4], R15 ;  /* 0x0000040f01007387 */ /* 0x0081e80000100800 */
[----:B------:R-:W3:Y:S04]  /*1b6f0*/  LDL.64 R24, [R1+0x670] ;  /* 0x0006700001187983 */ /* 0x000ee80000100a00 */
[----:B0-----:R0:W5:Y:S04]  /*1b700*/  LDG.E.U16 R15, desc[UR10][R26.64] ;  /* 0x0000000a1a0f7981 */ /* 0x001168000c1e1500 */
[----:B------:R-:W0:Y:S04]  /*1b710*/  LDL.64 R26, [R1+0x660] ;  /* 0x00066000011a7983 */ /* 0x000e280000100a00 */
[----:B--2---:R-:W-:Y:S04]  /*1b720*/  STL [R1+0x1c44], R29 ;  /* 0x001c441d01007387 */ /* 0x004fe80000100800 */
[----:B------:R-:W2:Y:S04]  /*1b730*/  LDL.64 R2, [R1+0x680] ;  /* 0x0006800001027983 */ /* 0x000ea80000100a00 */
[----:B----4-:R-:W-:Y:S01]  /*1b740*/  STL [R1+0x1c48], R28 ;  /* 0x001c481c01007387 */ /* 0x010fe20000100800 */
[----:B---3--:R-:W-:-:S06]  /*1b750*/  IMAD.WIDE R24, R0, 0x2, R24 ;  /* 0x0000000200187825 */ /* 0x008fcc00078e0218 */
[----:B------:R1:W3:Y:S01]  /*1b760*/  LDG.E.U16 R24, desc[UR10][R24.64] ;  /* 0x0000000a18187981 */ /* 0x0002e2000c1e1500 */
[----:B0-----:R-:W-:-:S06]  /*1b770*/  IMAD.WIDE R26, R0, 0x2, R26 ;  /* 0x00000002001a7825 */ /* 0x001fcc00078e021a */
[----:B------:R5:W4:Y:S01]  /*1b780*/  LDG.E.U16 R26, desc[UR10][R26.64] ;  /* 0x0000000a1a1a7981 */ /* 0x000b22000c1e1500 */
[----:B--2---:R-:W-:-:S03]  /*1b790*/  IMAD.WIDE R2, R0, 0x2, R2 ;  /* 0x0000000200027825 */ /* 0x004fc600078e0202 */
[----:B------:R-:W2:Y:S04]  /*1b7a0*/  LDL.LU R0, [R1+0x1ccc] ;  /* 0x001ccc0001007983 */ /* 0x000ea80000300800 */
[----:B------:R0:W2:Y:S01]  /*1b7b0*/  LDG.E.U16 R3, desc[UR10][R2.64] ;  /* 0x0000000a02037981 */ /* 0x0000a2000c1e1500 */
[----:B-1----:R-:W-:Y:S01]  /*1b7c0*/  FMUL R25, R14, UR12 ;  /* 0x0000000c0e197c20 */ /* 0x002fe20008400000 */
[C---:B------:R-:W-:Y:S01]  /*1b7d0*/  ISETP.GT.U32.AND.EX P0, PT, R22.reuse, RZ, PT, P0 ;  /* 0x000000ff1600720c */ /* 0x040fe20003f04100 */
[----:B-----5:R-:W-:Y:S01]  /*1b7e0*/  FMUL R27, R21, UR12 ;  /* 0x0000000c151b7c20 */ /* 0x020fe20008400000 */
[----:B0-----:R-:W-:Y:S02]  /*1b7f0*/  LOP3.LUT R2, R13, 0xff, RZ, 0xc0, !PT ;  /* 0x000000ff0d027812 */ /* 0x001fe400078ec0ff */
[----:B------:R-:W-:-:S02]  /*1b800*/  ISETP.GT.U32.AND.EX P6, PT, R22, RZ, PT, P6 ;  /* 0x000000ff1600720c */ /* 0x000fc40003fc4160 */
[C---:B------:R-:W-:Y:S01]  /*1b810*/  ISETP.GT.U32.AND.EX P3, PT, R22.reuse, RZ, PT, P3 ;  /* 0x000000ff1600720c */ /* 0x040fe20003f64130 */
[----:B------:R-:W-:Y:S01]  /*1b820*/  FMUL R5, R5, UR12 ;  /* 0x0000000c05057c20 */ /* 0x000fe20008400000 */
[----:B------:R-:W-:Y:S01]  /*1b830*/  ISETP.GT.U32.AND.EX P4, PT, R22, RZ, PT, P4 ;  /* 0x000000ff1600720c */ /* 0x000fe20003f84140 */
[----:B------:R-:W-:Y:S01]  /*1b840*/  FMUL R6, R6, UR12 ;  /* 0x0000000c06067c20 */ /* 0x000fe20008400000 */
[----:B------:R-:W-:Y:S01]  /*1b850*/  ISETP.GT.U32.AND.EX P1, PT, R22, RZ, PT, P1 ;  /* 0x000000ff1600720c */ /* 0x000fe20003f24110 */
[----:B------:R-:W-:Y:S01]  /*1b860*/  FMUL R7, R7, UR12 ;  /* 0x0000000c07077c20 */ /* 0x000fe20008400000 */
[----:B------:R-:W-:Y:S06]  /*1b870*/  BAR.SYNC.DEFER_BLOCKING 0x0 ;  /* 0x0000000000007b1d */ /* 0x000fec0000010000 */
[----:B--2---:R0:W-:Y:S04]  /*1b880*/  STL [R1+0x1c4c], R3 ;  /* 0x001c4c0301007387 */ /* 0x0041e80000100800 */
[----:B---3--:R-:W-:Y:S04]  /*1b890*/  STL [R1+0x1c50], R24 ;  /* 0x001c501801007387 */ /* 0x008fe80000100800 */
[----:B----4-:R-:W-:Y:S01]  /*1b8a0*/  STL [R1+0x1c54], R26 ;  /* 0x001c541a01007387 */ /* 0x010fe20000100800 */
[----:B------:R-:W-:-:S02]  /*1b8b0*/  IADD3 R2, PT, PT, R0, R2, RZ ;  /* 0x0000000200027210 */ /* 0x000fc40007ffe0ff */
[----:B0-----:R-:W-:-:S05]  /*1b8c0*/  FSEL R3, R25, -INF , !P0 ;  /* 0xff80000019037808 */ /* 0x001fca0004000000 */
[----:B------:R0:W-:Y:S04]  /*1b8d0*/  STL [R1+0x5b4], R3 ;  /* 0x0005b40301007387 */ /* 0x0001e80000100800 */
[----:B------:R-:W2:Y:S01]  /*1b8e0*/  LDL.LU R0, [R1+0x1cc8] ;  /* 0x001cc80001007983 */ /* 0x000ea20000300800 */
[----:B------:R-:W-:-:S04]  /*1b8f0*/  LOP3.LUT R2, R2, 0xffff, RZ, 0xc0, !PT ;  /* 0x0000ffff02027812 */ /* 0x000fc800078ec0ff */
[--C-:B------:R-:W-:Y:S02]  /*1b900*/  SHF.R.U32.HI R25, RZ, 0xf, R2.reuse ;  /* 0x0000000fff197819 */ /* 0x100fe40000011602 */
[----:B0-----:R-:W-:Y:S02]  /*1b910*/  FSEL R3, R27, -INF , !P6 ;  /* 0xff8000001b037808 */ /* 0x001fe40007000000 */
[----:B------:R-:W-:Y:S02]  /*1b920*/  LOP3.LUT P6, RZ, R25, 0x1, RZ, 0xc0, !PT ;  /* 0x0000000119ff7812 */ /* 0x000fe400078cc0ff */
[----:B------:R-:W-:Y:S02]  /*1b930*/  SHF.R.U32.HI R25, RZ, 0xe, R2 ;  /* 0x0000000eff197819 */ /* 0x000fe40000011602 */
[----:B------:R-:W-:Y:S01]  /*1b940*/  ISETP.GT.U32.AND P0, PT, R23, R12, PT ;  /* 0x0000000c1700720c */ /* 0x000fe20003f04070 */
[----:B------:R-:W-:Y:S03]  /*1b950*/  STL [R1], R15 ;  /* 0x0000000f01007387 */ /* 0x000fe60000100800 */
[----:B------:R-:W-:Y:S01]  /*1b960*/  ISETP.GT.U32.AND.EX P0, PT, R22, RZ, PT, P0 ;  /* 0x000000ff1600720c */ /* 0x000fe20003f04100 */
[----:B------:R-:W-:Y:S04]  /*1b970*/  STL [R1+0x5a4], R3 ;  /* 0x0005a40301007387 */ /* 0x000fe80000100800 */
[----:B------:R-:W3:Y:S01]  /*1b980*/  LDL.LU R29, [R1+0x164] ;  /* 0x00016400011d7983 */ /* 0x000ee20000300800 */
[----:B------:R-:W-:-:S02]  /*1b990*/  FSEL R12, R6, -INF , !P1 ;  /* 0xff800000060c7808 */ /* 0x000fc40004800000 */
[----:B------:R-:W-:-:S04]  /*1b9a0*/  ISETP.GT.U32.AND.EX P5, PT, R22, RZ, PT, P5 ;  /* 0x000000ff1600720c */ /* 0x000fc80003fa4150 */
[----:B------:R-:W-:Y:S01]  /*1b9b0*/  FSEL R14, R7, -INF , !P5 ;  /* 0xff800000070e7808 */ /* 0x000fe20006800000 */
[----:B--2---:R-:W-:-:S05]  /*1b9c0*/  FMUL R27, R0, UR12 ;  /* 0x0000000c001b7c20 */ /* 0x004fca0008400000 */
[----:B------:R-:W-:Y:S02]  /*1b9d0*/  FSEL R13, R27, -INF , !P3 ;  /* 0xff8000001b0d7808 */ /* 0x000fe40005800000 */
[----:B------:R-:W-:Y:S01]  /*1b9e0*/  LOP3.LUT P3, RZ, R25, 0x1, RZ, 0xc0, !PT ;  /* 0x0000000119ff7812 */ /* 0x000fe2000786c0ff */
[----:B------:R-:W-:Y:S01]  /*1b9f0*/  FMUL R25, R4, UR12 ;  /* 0x0000000c04197c20 */ /* 0x000fe20008400000 */
[----:B------:R-:W-:Y:S01]  /*1ba00*/  SHF.R.U32.HI R4, RZ, 0xd, R2 ;  /* 0x0000000dff047819 */ /* 0x000fe20000011602 */
[----:B------:R-:W2:Y:S04]  /*1ba10*/  LDL.LU R27, [R1+0x114] ;  /* 0x00011400011b7983 */ /* 0x000ea80000300800 */
[----:B------:R-:W-:Y:S01]  /*1ba20*/  STL [R1+0x5b0], R13 ;  /* 0x0005b00d01007387 */ /* 0x000fe20000100800 */
[----:B------:R-:W-:-:S02]  /*1ba30*/  FSEL R0, R25, -INF , !P0 ;  /* 0xff80000019007808 */ /* 0x000fc40004000000 */
[----:B------:R-:W-:Y:S01]  /*1ba40*/  LOP3.LUT P0, RZ, R4, 0x1, RZ, 0xc0, !PT ;  /* 0x0000000104ff7812 */ /* 0x000fe2000780c0ff */
[----:B------:R-:W-:Y:S01]  /*1ba50*/  STL [R1+0x1c80], R13 ;  /* 0x001c800d01007387 */ /* 0x000fe20000100800 */
[----:B------:R-:W-:-:S03]  /*1ba60*/  SHF.R.U32.HI R4, RZ, 0xc, R2 ;  /* 0x0000000cff047819 */ /* 0x000fc60000011602 */
[----:B------:R-:W3:Y:S04]  /*1ba70*/  LDL.LU R25, [R1+0x16c] ;  /* 0x00016c0001197983 */ /* 0x000ee80000300800 */
[----:B------:R0:W-:Y:S02]  /*1ba80*/  STL [R1+0x59c], R0 ;  /* 0x00059c0001007387 */ /* 0x0001e40000100800 */
[----:B0-----:R-:W-:Y:S02]  /*1ba90*/  FSEL R0, R5, -INF , !P4 ;  /* 0xff80000005007808 */ /* 0x001fe40006000000 */
[----:B------:R-:W-:Y:S02]  /*1baa0*/  LOP3.LUT P4, RZ, R4, 0x1, RZ, 0xc0, !PT ;  /* 0x0000000104ff7812 */ /* 0x000fe4000788c0ff */
[----:B------:R-:W-:-:S04]  /*1bab0*/  SHF.R.U32.HI R4, RZ, 0xb, R2 ;  /* 0x0000000bff047819 */ /* 0x000fc80000011602 */
[----:B------:R-:W-:Y:S02]  /*1bac0*/  LOP3.LUT P1, RZ, R4, 0x1, RZ, 0xc0, !PT ;  /* 0x0000000104ff7812 */ /* 0x000fe4000782c0ff */
[----:B------:R-:W-:-:S04]  /*1bad0*/  SHF.R.U32.HI R4, RZ, 0xa, R2 ;  /* 0x0000000aff047819 */ /* 0x000fc80000011602 */
[----:B------:R-:W-:Y:S01]  /*1bae0*/  LOP3.LUT P5, RZ, R4, 0x1, RZ, 0xc0, !PT ;  /* 0x0000000104ff7812 */ /* 0x000fe200078ac0ff */
[----:B------:R-:W-:Y:S01]  /*1baf0*/  FMUL R4, R8, UR12 ;  /* 0x0000000c08047c20 */ /* 0x000fe20008400000 */
[----:B------:R0:W-:Y:S04]  /*1bb00*/  STL [R1+0x5a0], R0 ;  /* 0x0005a00001007387 */ /* 0x0001e80000100800 */
[----:B------:R-:W-:Y:S04]  /*1bb10*/  STL [R1+0x5a8], R12 ;  /* 0x0005a80c01007387 */ /* 0x000fe80000100800 */
[----:B------:R-:W-:Y:S01]  /*1bb20*/  STL [R1+0x1c84], R12 ;  /* 0x001c840c01007387 */ /* 0x000fe20000100800 */
[----:B0-----:R-:W-:Y:S01]  /*1bb30*/  FSEL R0, R4, -INF , !P6 ;  /* 0xff80000004007808 */ /* 0x001fe20007000000 */
[----:B------:R-:W-:-:S02]  /*1bb40*/  FMUL R4, R9, UR12 ;  /* 0x0000000c09047c20 */ /* 0x000fc40008400000 */
[----:B------:R-:W-:Y:S03]  /*1bb50*/  STL [R1+0x5ac], R14 ;  /* 0x0005ac0e01007387 */ /* 0x000fe60000100800 */
[----:B------:R-:W-:Y:S01]  /*1bb60*/  FSEL R28, R4, -INF , !P3 ;  /* 0xff800000041c7808 */ /* 0x000fe20005800000 */
[----:B------:R-:W-:Y:S01]  /*1bb70*/  FMUL R4, R10, UR12 ;  /* 0x0000000c0a047c20 */ /* 0x000fe20008400000 */
[----:B------:R-:W-:Y:S04]  /*1bb80*/  STL [R1+0x1c88], R14 ;  /* 0x001c880e01007387 */ /* 0x000fe80000100800 */
[----:B------:R0:W-:Y:S04]  /*1bb90*/  STL [R1+0x5ec], R0 ;  /* 0x0005ec0001007387 */ /* 0x0001e80000100800 */
[----:B------:R-:W-:Y:S04]  /*1bba0*/  STL [R1+0x5f4], R28 ;  /* 0x0005f41c01007387 */ /* 0x000fe80000100800 */
[----:B------:R-:W-:Y:S01]  /*1bbb0*/  STL [R1+0x1c8c], R28 ;  /* 0x001c8c1c01007387 */ /* 0x000fe20000100800 */
[----:B0-----:R-:W-:Y:S01]  /*1bbc0*/  FSEL R0, R4, -INF , !P0 ;  /* 0xff80000004007808 */ /* 0x001fe20004000000 */
[----:B------:R-:W-:-:S04]  /*1bbd0*/  FMUL R4, R11, UR12 ;  /* 0x0000000c0b047c20 */ /* 0x000fc80008400000 */
[----:B------:R0:W-:Y:S02]  /*1bbe0*/  STL [R1+0x5fc], R0 ;  /* 0x0005fc0001007387 */ /* 0x0001e40000100800 */
[----:B0-----:R-:W-:Y:S01]  /*1bbf0*/  FSEL R0, R4, -INF , !P4 ;  /* 0xff80000004007808 */ /* 0x001fe20006000000 */
[----:B------:R-:W-:Y:S02]  /*1bc00*/  FMUL R4, R16, UR12 ;  /* 0x0000000c10047c20 */ /* 0x000fe40008400000 */
[----:B------:R-:W4:Y:S04]  /*1bc10*/  LDL.LU R16, [R1+0x134] ;  /* 0x0001340001107983 */ /* 0x000f280000300800 */
[----:B------:R-:W-:Y:S04]  /*1bc20*/  STL [R1+0x604], R0 ;  /* 0x0006040001007387 */ /* 0x000fe80000100800 */
[----:B------:R0:W-:Y:S04]  /*1bc30*/  STL [R1+0x1c90], R0 ;  /* 0x001c900001007387 */ /* 0x0001e80000100800 */
[----:B------:R-:W4:Y:S04]  /*1bc40*/  LDL R9, [R1+0x130] ;  /* 0x0001300001097983 */ /* 0x000f280000100800 */
[----:B------:R-:W5:Y:S01]  /*1bc50*/  LDL R11, [R1+0x110] ;  /* 0x00011000010b7983 */ /* 0x000f620000100800 */
[----:B0-----:R-:W-:-:S05]  /*1bc60*/  FSEL R0, R4, -INF , !P1 ;  /* 0xff80000004007808 */ /* 0x001fca0004800000 */
[----:B------:R0:W-:Y:S04]  /*1bc70*/  STL [R1+0x5f0], R0 ;  /* 0x0005f00001007387 */ /* 0x0001e80000100800 */
[----:B------:R-:W2:Y:S04]  /*1bc80*/  LDL R15, [R1+0x574] ;  /* 0x00057400010f7983 */ /* 0x000ea80000100800 */
[----:B0-----:R-:W2:Y:S04]  /*1bc90*/  LDL R0, [R1+0x588] ;  /* 0x0005880001007983 */ /* 0x001ea80000100800 */
[----:B--2---:R0:W-:Y:S04]  /*1bca0*/  STL [R1+0x1c98], R0 ;  /* 0x001c980001007387 */ /* 0x0041e80000100800 */
        /* <DEDUP_REMOVED lines=10> */
[----:B------:R-:W2:Y:S04]  /*1bd50*/  LDL R28, [R1+0x5c4] ;  /* 0x0005c400011c7983 */ /* 0x000ea80000100800 */
[----:B0-----:R-:W3:Y:S04]  /*1bd60*/  LDL R0, [R1+0x564] ;  /* 0x0005640001007983 */ /* 0x001ee80000100800 */
        /* <DEDUP_REMOVED lines=9> */
[----:B0-----:R-:W2:Y:S01]  /*1be00*/  LDL R28, [R1+0x57c] ;  /* 0x00057c00011c7983 */ /* 0x001ea20000100800 */
[----:B------:R-:W-:Y:S01]  /*1be10*/  FMUL R4, R17, UR12 ;  /* 0x0000000c11047c20 */ /* 0x000fe20008400000 */
[----:B------:R-:W-:-:S04]  /*1be20*/  SHF.R.U32.HI R5, RZ, 0x9, R2 ;  /* 0x00000009ff057819 */ /* 0x000fc80000011602 */
[----:B------:R-:W-:Y:S01]  /*1be30*/  FSEL R3, R4, -INF , !P5 ;  /* 0xff80000004037808 */ /* 0x000fe20006800000 */
[----:B--2---:R0:W-:Y:S04]  /*1be40*/  STL [R1+0x1cbc], R28 ;  /* 0x001cbc1c01007387 */ /* 0x0041e80000100800 */
[----:B0-----:R-:W2:Y:S01]  /*1be50*/  LDL R28, [R1+0x570] ;  /* 0x00057000011c7983 */ /* 0x001ea20000100800 */
[----:B------:R-:W-:Y:S01]  /*1be60*/  FMUL R4, R18, UR12 ;  /* 0x0000000c12047c20 */ /* 0x000fe20008400000 */
[----:B------:R-:W-:Y:S02]  /*1be70*/  LOP3.LUT P6, RZ, R5, 0x1, RZ, 0xc0, !PT ;  /* 0x0000000105ff7812 */ /* 0x000fe400078cc0ff */
[----:B------:R-:W-:Y:S02]  /*1be80*/  SHF.R.U32.HI R5, RZ, 0x8, R2 ;  /* 0x00000008ff057819 */ /* 0x000fe40000011602 */
[----:B------:R-:W-:Y:S01]  /*1be90*/  FSEL R18, R4, -INF , !P6 ;  /* 0xff80000004127808 */ /* 0x000fe20007000000 */
[----:B------:R-:W-:Y:S01]  /*1bea0*/  FMUL R4, R19, UR12 ;  /* 0x0000000c13047c20 */ /* 0x000fe20008400000 */
[----:B------:R-:W-:-:S04]  /*1beb0*/  LOP3.LUT P3, RZ, R5, 0x1, RZ, 0xc0, !PT ;  /* 0x0000000105ff7812 */ /* 0x000fc8000786c0ff */
[----:B------:R-:W-:Y:S01]  /*1bec0*/  FSEL R24, R4, -INF , !P3 ;  /* 0xff80000004187808 */ /* 0x000fe20005800000 */
[----:B------:R-:W-:Y:S01]  /*1bed0*/  FMUL R4, R20, UR12 ;  /* 0x0000000c14047c20 */ /* 0x000fe20008400000 */
[----:B------:R-:W-:-:S04]  /*1bee0*/  SHF.R.U32.HI R5, RZ, 0x7, R2 ;  /* 0x00000007ff057819 */ /* 0x000fc80000011602 */
[----:B------:R-:W-:Y:S02]  /*1bef0*/  LOP3.LUT P0, RZ, R5, 0x1, RZ, 0xc0, !PT ;  /* 0x0000000105ff7812 */ /* 0x000fe4000780c0ff */
[----:B------:R-:W-:Y:S01]  /*1bf00*/  SHF.R.U32.HI R5, RZ, 0x6, R2 ;  /* 0x00000006ff057819 */ /* 0x000fe20000011602 */
[----:B--2---:R0:W-:Y:S04]  /*1bf10*/  STL [R1+0x1cc4], R28 ;  /* 0x001cc41c01007387 */ /* 0x0041e80000100800 */
[----:B------:R-:W2:Y:S04]  /*1bf20*/  LDL R14, [R1+0x590] ;  /* 0x00059000010e7983 */ /* 0x000ea80000100800 */
[----:B------:R-:W2:Y:S04]  /*1bf30*/  LDL R12, [R1+0x5d4] ;  /* 0x0005d400010c7983 */ /* 0x000ea80000100800 */
[----:B------:R-:W2:Y:S04]  /*1bf40*/  LDL R13, [R1+0x5bc] ;  /* 0x0005bc00010d7983 */ /* 0x000ea80000100800 */
[----:B------:R-:W2:Y:S04]  /*1bf50*/  LDL R21, [R1+0x5d8] ;  /* 0x0005d80001157983 */ /* 0x000ea80000100800 */
[----:B------:R-:W2:Y:S04]  /*1bf60*/  LDL R22, [R1+0x5cc] ;  /* 0x0005cc0001167983 */ /* 0x000ea80000100800 */
[----:B------:R-:W2:Y:S04]  /*1bf70*/  LDL R6, [R1+0x5b8] ;  /* 0x0005b80001067983 */ /* 0x000ea80000100800 */
[----:B------:R-:W2:Y:S04]  /*1bf80*/  LDL R23, [R1+0x5c8] ;  /* 0x0005c80001177983 */ /* 0x000ea80000100800 */
[----:B0-----:R-:W2:Y:S04]  /*1bf90*/  LDL R28, [R1+0x560] ;  /* 0x00056000011c7983 */ /* 0x001ea80000100800 */
[----:B------:R-:W2:Y:S04]  /*1bfa0*/  LDL R8, [R1+0x5a4] ;  /* 0x0005a40001087983 */ /* 0x000ea80000100800 */
[----:B------:R-:W2:Y:S04]  /*1bfb0*/  LDL R7, [R1+0x5a0] ;  /* 0x0005a00001077983 */ /* 0x000ea80000100800 */
[----:B------:R-:W4:Y:S04]  /*1bfc0*/  LDL.LU R17, [R1+0x168] ;  /* 0x0001680001117983 */ /* 0x000f280000300800 */
[----:B------:R-:W-:Y:S04]  /*1bfd0*/  STL [R1+0x5f8], R3 ;  /* 0x0005f80301007387 */ /* 0x000fe80000100800 */
[----:B------:R-:W3:Y:S04]  /*1bfe0*/  LDL.LU R19, [R1+0x160] ;  /* 0x0001600001137983 */ /* 0x000ee80000300800 */
[----:B------:R-:W-:Y:S04]  /*1bff0*/  STL [R1+0x600], R18 ;  /* 0x0006001201007387 */ /* 0x000fe80000100800 */
[----:B------:R-:W5:Y:S01]  /*1c000*/  LDL R20, [R1+0x568] ;  /* 0x0005680001147983 */ /* 0x000f620000100800 */
[----:B------:R-:W-:-:S02]  /*1c010*/  LOP3.LUT P4, RZ, R5, 0x1, RZ, 0xc0, !PT ;  /* 0x0000000105ff7812 */ /* 0x000fc4000788c0ff */
[----:B------:R-:W-:-:S04]  /*1c020*/  SHF.R.U32.HI R5, RZ, 0x5, R2 ;  /* 0x00000005ff057819 */ /* 0x000fc80000011602 */
[----:B------:R-:W-:Y:S02]  /*1c030*/  LOP3.LUT P1, RZ, R5, 0x1, RZ, 0xc0, !PT ;  /* 0x0000000105ff7812 */ /* 0x000fe4000782c0ff */
[----:B------:R-:W-:-:S04]  /*1c040*/  SHF.R.U32.HI R5, RZ, 0x4, R2 ;  /* 0x00000004ff057819 */ /* 0x000fc80000011602 */
[----:B------:R-:W-:Y:S02]  /*1c050*/  LOP3.LUT P5, RZ, R5, 0x1, RZ, 0xc0, !PT ;  /* 0x0000000105ff7812 */ /* 0x000fe400078ac0ff */
[----:B------:R-:W-:-:S04]  /*1c060*/  SHF.R.U32.HI R5, RZ, 0x3, R2 ;  /* 0x00000003ff057819 */ /* 0x000fc80000011602 */
[----:B------:R-:W-:Y:S02]  /*1c070*/  LOP3.LUT P6, RZ, R5, 0x1, RZ, 0xc0, !PT ;  /* 0x0000000105ff7812 */ /* 0x000fe400078cc0ff */
[--C-:B------:R-:W-:Y:S02]  /*1c080*/  SHF.R.U32.HI R5, RZ, 0x2, R2.reuse ;  /* 0x00000002ff057819 */ /* 0x100fe40000011602 */
[----:B------:R-:W-:Y:S02]  /*1c090*/  SHF.R.U32.HI R2, RZ, 0x1, R2 ;  /* 0x00000001ff027819 */ /* 0x000fe40000011602 */
[----:B------:R-:W-:Y:S02]  /*1c0a0*/  FSEL R26, R4, -INF , !P0 ;  /* 0xff800000041a7808 */ /* 0x000fe40004000000 */
[----:B------:R-:W-:Y:S02]  /*1c0b0*/  LOP3.LUT P0, RZ, R2, 0x1, RZ, 0xc0, !PT ;  /* 0x0000000102ff7812 */ /* 0x000fe4000780c0ff */
[----:B------:R-:W-:-:S02]  /*1c0c0*/  LOP3.LUT P3, RZ, R5, 0x1, RZ, 0xc0, !PT ;  /* 0x0000000105ff7812 */ /* 0x000fc4000786c0ff */
[----:B------:R-:W2:Y:S04]  /*1c0d0*/  LDL R5, [R1+0x59c] ;  /* 0x00059c0001057983 */ /* 0x000ea80000100800 */
[----:B------:R-:W-:Y:S04]  /*1c0e0*/  STL [R1+0x608], R24 ;  /* 0x0006081801007387 */ /* 0x000fe80000100800 */
[----:B------:R-:W2:Y:S01]  /*1c0f0*/  LDL R10, [R1+0x60c] ;  /* 0x00060c00010a7983 */ /* 0x000ea20000100800 */
[----:B----4-:R-:W-:Y:S02]  /*1c100*/  FMNMX3 R2, R9, R16, R17, !PT ;  /* 0x0000001009027276 */ /* 0x010fe40007800011 */
[----:B---3--:R-:W-:Y:S01]  /*1c110*/  FMNMX3 R4, R29, R19, R25, !PT ;  /* 0x000000131d047276 */ /* 0x008fe20007800019 */
[----:B------:R-:W3:Y:S01]  /*1c120*/  LDL R9, [R1+0x5d0] ;  /* 0x0005d00001097983 */ /* 0x000ee20000100800 */
[----:B-----5:R-:W-:-:S03]  /*1c130*/  FMNMX3 R2, R2, R11, R20, !PT ;  /* 0x0000000b02027276 */ /* 0x020fc60007800014 */
[----:B------:R0:W-:Y:S04]  /*1c140*/  STL [R1+0x1c5c], R16 ;  /* 0x001c5c1001007387 */ /* 0x0001e80000100800 */
[----:B------:R-:W-:Y:S04]  /*1c150*/  STL [R1+0x654], R26 ;  /* 0x0006541a01007387 */ /* 0x000fe80000100800 */
[----:B------:R1:W-:Y:S01]  /*1c160*/  STL [R1+0x1c58], R17 ;  /* 0x001c581101007387 */ /* 0x0003e20000100800 */
[----:B------:R-:W-:-:S03]  /*1c170*/  FMNMX3 R4, R4, R27, R15, !PT ;  /* 0x0000001b04047276 */ /* 0x000fc6000780000f */
[----:B------:R-:W4:Y:S04]  /*1c180*/  LDL R11, [R1+0x614] ;  /* 0x00061400010b7983 */ /* 0x000f280000100800 */
[----:B------:R-:W5:Y:S04]  /*1c190*/  LDL R15, [R1+0x610] ;  /* 0x00061000010f7983 */ /* 0x000f680000100800 */
[----:B------:R-:W3:Y:S01]  /*1c1a0*/  LDL R20, [R1+0x5f0] ;  /* 0x0005f00001147983 */ /* 0x000ee20000100800 */
[----:B--2---:R-:W-:-:S03]  /*1c1b0*/  FMNMX3 R2, R2, R0, R28, !PT ;  /* 0x0000000002027276 */ /* 0x004fc6000780001c */
[----:B0-----:R-:W2:Y:S04]  /*1c1c0*/  LDL R16, [R1+0x628] ;  /* 0x0006280001107983 */ /* 0x001ea80000100800 */
[----:B-1----:R-:W2:Y:S04]  /*1c1d0*/  LDL R17, [R1+0x5fc] ;  /* 0x0005fc0001117983 */ /* 0x002ea80000100800 */
[----:B------:R-:W2:Y:S04]  /*1c1e0*/  LDL.LU R28, [R1+0x1cc4] ;  /* 0x001cc400011c7983 */ /* 0x000ea80000300800 */
[----:B------:R-:W2:Y:S02]  /*1c1f0*/  LDL.LU R0, [R1+0x1cc0] ;  /* 0x001cc00001007983 */ /* 0x000ea40000300800 */
[----:B--2---:R-:W-:-:S02]  /*1c200*/  FMNMX3 R4, R4, R0, R28, !PT ;  /* 0x0000000004047276 */ /* 0x004fc4000780001c */
[----:B------:R-:W2:Y:S04]  /*1c210*/  LDL.LU R28, [R1+0x1cbc] ;  /* 0x001cbc00011c7983 */ /* 0x000ea80000300800 */
[----:B------:R-:W2:Y:S02]  /*1c220*/  LDL.LU R0, [R1+0x1cb8] ;  /* 0x001cb80001007983 */ /* 0x000ea40000300800 */
[----:B--2---:R-:W-:Y:S02]  /*1c230*/  FMNMX3 R2, R2, R0, R28, !PT ;  /* 0x0000000002027276 */ /* 0x004fe4000780001c */
        /* <DEDUP_REMOVED lines=13> */
[----:B------:R-:W3:Y:S01]  /*1c310*/  LDL.LU R0, [R1+0x1c90] ;  /* 0x001c900001007983 */ /* 0x000ee20000300800 */
[----:B------:R-:W-:-:S02]  /*1c320*/  FMNMX3 R2, R2, R13, R12, !PT ;  /* 0x0000000d02027276 */ /* 0x000fc4000780000c */
[----:B--2---:R-:W-:Y:S02]  /*1c330*/  FMNMX3 R4, R4, R14, R28, !PT ;  /* 0x0000000e04047276 */ /* 0x004fe4000780001c */
[----:B------:R-:W2:Y:S04]  /*1c340*/  LDL.LU R28, [R1+0x1c8c] ;  /* 0x001c8c00011c7983 */ /* 0x000ea80000300800 */
[----:B------:R-:W2:Y:S04]  /*1c350*/  LDL.LU R14, [R1+0x1c88] ;  /* 0x001c8800010e7983 */ /* 0x000ea80000300800 */
[----:B------:R-:W2:Y:S04]  /*1c360*/  LDL.LU R12, [R1+0x1c84] ;  /* 0x001c8400010c7983 */ /* 0x000ea80000300800 */
[----:B------:R-:W3:Y:S01]  /*1c370*/  LDL.LU R13, [R1+0x1c80] ;  /* 0x001c8000010d7983 */ /* 0x000ee20000300800 */
[----:B------:R-:W-:-:S03]  /*1c380*/  FMNMX3 R4, R4, R22, R21, !PT ;  /* 0x0000001604047276 */ /* 0x000fc60007800015 */
[----:B------:R-:W3:Y:S04]  /*1c390*/  LDL.LU R21, [R1+0x1c7c] ;  /* 0x001c7c0001157983 */ /* 0x000ee80000300800 */
[----:B------:R-:W4:Y:S01]  /*1c3a0*/  LDL.LU R22, [R1+0x1c78] ;  /* 0x001c780001167983 */ /* 0x000f220000300800 */
[----:B------:R-:W-:Y:S02]  /*1c3b0*/  FMNMX3 R2, R2, R6, R5, !PT ;  /* 0x0000000602027276 */ /* 0x000fe40007800005 */
[----:B--2---:R-:W-:Y:S01]  /*1c3c0*/  FMNMX3 R4, R4, R23, R12, !PT ;  /* 0x0000001704047276 */ /* 0x004fe2000780000c */
[----:B---3--:R-:W-:Y:S01]  /*1c3d0*/  FMUL R5, R21, UR12 ;  /* 0x0000000c15057c20 */ /* 0x008fe20008400000 */
[----:B----4-:R-:W-:Y:S01]  /*1c3e0*/  FMUL R6, R22, UR12 ;  /* 0x0000000c16067c20 */ /* 0x010fe20008400000 */
[----:B------:R-:W2:Y:S04]  /*1c3f0*/  LDL R21, [R1+0x620] ;  /* 0x0006200001157983 */ /* 0x000ea80000100800 */
[----:B------:R-:W2:Y:S04]  /*1c400*/  LDL R22, [R1+0x5ec] ;  /* 0x0005ec0001167983 */ /* 0x000ea80000100800 */
[----:B------:R-:W3:Y:S04]  /*1c410*/  LDL.LU R12, [R1+0x1c74] ;  /* 0x001c7400010c7983 */ /* 0x000ee80000300800 */
[----:B------:R-:W4:Y:S01]  /*1c420*/  LDL.LU R23, [R1+0x1c70] ;  /* 0x001c700001177983 */ /* 0x000f220000300800 */
[----:B------:R-:W-:-:S02]  /*1c430*/  FMNMX3 R2, R2, R7, R8, !PT ;  /* 0x0000000702027276 */ /* 0x000fc40007800008 */
[----:B------:R-:W-:Y:S01]  /*1c440*/  FMNMX3 R4, R4, R14, R13, !PT ;  /* 0x0000000e04047276 */ /* 0x000fe2000780000d */
[----:B---3--:R-:W-:Y:S01]  /*1c450*/  FMUL R8, R12, UR12 ;  /* 0x0000000c0c087c20 */ /* 0x008fe20008400000 */
[----:B----4-:R-:W-:Y:S01]  /*1c460*/  FMUL R7, R23, UR12 ;  /* 0x0000000c17077c20 */ /* 0x010fe20008400000 */
[----:B------:R-:W3:Y:S04]  /*1c470*/  LDL R12, [R1+0x624] ;  /* 0x00062400010c7983 */ /* 0x000ee80000100800 */
[----:B------:R-:W3:Y:S04]  /*1c480*/  LDL R23, [R1+0x61c] ;  /* 0x00061c0001177983 */ /* 0x000ee80000100800 */
[----:B------:R-:W4:Y:S04]  /*1c490*/  LDL.LU R13, [R1+0x1c6c] ;  /* 0x001c6c00010d7983 */ /* 0x000f280000300800 */
[----:B------:R-:W2:Y:S01]  /*1c4a0*/  LDL.LU R14, [R1+0x1c68] ;  /* 0x001c6800010e7983 */ /* 0x000ea20000300800 */
[----:B------:R-:W-:Y:S01]  /*1c4b0*/  FMNMX3 R2, R2, R9, R10, !PT ;  /* 0x0000000902027276 */ /* 0x000fe2000780000a */
[----:B--2---:R-:W-:-:S02]  /*1c4c0*/  FMUL R10, R14, UR12 ;  /* 0x0000000c0e0a7c20 */ /* 0x004fc40008400000 */
[----:B------:R-:W5:Y:S01]  /*1c4d0*/  LDL R14, [R1+0x5b4] ;  /* 0x0005b400010e7983 */ /* 0x000f620000100800 */
[----:B----4-:R-:W-:-:S03]  /*1c4e0*/  FMUL R9, R13, UR12 ;  /* 0x0000000c0d097c20 */ /* 0x010fc60008400000 */
[----:B------:R-:W2:Y:S01]  /*1c4f0*/  LDL R13, [R1+0x618] ;  /* 0x00061800010d7983 */ /* 0x000ea20000100800 */
[----:B------:R-:W-:Y:S01]  /*1c500*/  FSEL R5, R5, -INF , !P4 ;  /* 0xff80000005057808 */ /* 0x000fe20006000000 */
[----:B------:R-:W0:Y:S01]  /*1c510*/  S2UR UR9, SR_CgaCtaId ;  /* 0x00000000000979c3 */ /* 0x000e220000008800 */
[----:B------:R-:W-:Y:S02]  /*1c520*/  FSEL R8, R8, -INF , !P6 ;  /* 0xff80000008087808 */ /* 0x000fe40007000000 */
[----:B-----5:R-:W-:Y:S02]  /*1c530*/  FMNMX3 R4, R4, R14, R15, !PT ;  /* 0x0000000e04047276 */ /* 0x020fe4000780000f */
[----:B------:R-:W4:Y:S01]  /*1c540*/  LDL.LU R15, [R1+0x1c64] ;  /* 0x001c6400010f7983 */ /* 0x000f220000300800 */
[----:B--2---:R-:W-:Y:S02]  /*1c550*/  FMNMX3 R2, R2, R11, R13, !PT ;  /* 0x0000000b02027276 */ /* 0x004fe4000780000d */
[----:B---3--:R-:W-:-:S02]  /*1c560*/  FMNMX3 R4, R4, R23, R12, !PT ;  /* 0x0000001704047276 */ /* 0x008fc4000780000c */
[----:B------:R-:W-:Y:S02]  /*1c570*/  FSEL R12, R6, -INF , !P1 ;  /* 0xff800000060c7808 */ /* 0x000fe40004800000 */
[----:B------:R-:W-:Y:S01]  /*1c580*/  FMNMX3 R2, R2, R21, R22, !PT ;  /* 0x0000001502027276 */ /* 0x000fe20007800016 */
[----:B------:R-:W-:Y:S01]  /*1c590*/  STL [R1+0x640], R5 ;  /* 0x0006400501007387 */ /* 0x000fe20000100800 */
[----:B------:R-:W-:-:S03]  /*1c5a0*/  FMNMX3 R4, R4, R16, R17, !PT ;  /* 0x0000001004047276 */ /* 0x000fc60007800011 */
[----:B------:R-:W-:Y:S01]  /*1c5b0*/  STL [R1+0x650], R12 ;  /* 0x0006500c01007387 */ /* 0x000fe20000100800 */
[----:B------:R-:W-:-:S03]  /*1c5c0*/  FMNMX3 R2, R2, R28, R20, !PT ;  /* 0x0000001c02027276 */ /* 0x000fc60007800014 */
[----:B------:R-:W2:Y:S04]  /*1c5d0*/  LDL.LU R28, [R1+0xf8] ;  /* 0x0000f800011c7983 */ /* 0x000ea80000300800 */
[----:B------:R-:W3:Y:S04]  /*1c5e0*/  LDL.LU R23, [R1+0xf4] ;  /* 0x0000f40001177983 */ /* 0x000ee80000300800 */
[----:B------:R-:W5:Y:S04]  /*1c5f0*/  LDL.LU R17, [R1+0xe8] ;  /* 0x0000e80001117983 */ /* 0x000f680000300800 */
[----:B------:R-:W2:Y:S01]  /*1c600*/  LDL.LU R16, [R1+0xe4] ;  /* 0x0000e40001107983 */ /* 0x000ea20000300800 */
[----:B------:R-:W-:-:S03]  /*1c610*/  FMNMX3 R4, R4, R0, R18, !PT ;  /* 0x0000000004047276 */ /* 0x000fc60007800012 */
[----:B------:R-:W2:Y:S04]  /*1c620*/  LDL.LU R0, [R1+0x1c60] ;  /* 0x001c600001007983 */ /* 0x000ea80000300800 */
[----:B------:R-:W3:Y:S01]  /*1c630*/  LDL.LU R20, [R1+0xdc] ;  /* 0x0000dc0001147983 */ /* 0x000ee20000300800 */
[----:B------:R-:W1:Y:S01]  /*1c640*/  S2R R22, SR_TID.X ;  /* 0x0000000000167919 */ /* 0x000e620000002100 */
[----:B------:R-:W-:Y:S02]  /*1c650*/  FSEL R6, R7, -INF , !P5 ;  /* 0xff80000007067808 */ /* 0x000fe40006800000 */
[----:B------:R-:W-:-:S03]  /*1c660*/  FMNMX3 R2, R2, R3, R26, !PT ;  /* 0x0000000302027276 */ /* 0x000fc6000780001a */
[----:B------:R0:W-:Y:S04]  /*1c670*/  STL [R1+0x64c], R6 ;  /* 0x00064c0601007387 */ /* 0x0001e80000100800 */
[----:B------:R-:W-:Y:S04]  /*1c680*/  STL [R1+0x63c], R8 ;  /* 0x00063c0801007387 */ /* 0x000fe80000100800 */
[----:B------:R-:W5:Y:S01]  /*1c690*/  LDL.LU R18, [R1+0xd0] ;  /* 0x0000d00001127983 */ /* 0x000f620000300800 */
[----:B------:R-:W-:Y:S02]  /*1c6a0*/  FSEL R7, R10, -INF , !P0 ;  /* 0xff8000000a077808 */ /* 0x000fe40004000000 */
[----:B------:R-:W-:-:S02]  /*1c6b0*/  FMNMX3 R4, R4, R24, R12, !PT ;  /* 0x0000001804047276 */ /* 0x000fc4000780000c */
[----:B------:R-:W-:Y:S02]  /*1c6c0*/  FSEL R3, R9, -INF , !P3 ;  /* 0xff80000009037808 */ /* 0x000fe40005800000 */
[----:B------:R-:W-:Y:S01]  /*1c6d0*/  FMNMX3 R2, R2, R5, R8, !PT ;  /* 0x0000000502027276 */ /* 0x000fe20007800008 */
[----:B------:R-:W5:Y:S01]  /*1c6e0*/  LDL.LU R26, [R1+0xcc] ;  /* 0x0000cc00011a7983 */ /* 0x000f620000300800 */
[----:B------:R-:W-:Y:S01]  /*1c6f0*/  FMNMX3 R4, R4, R6, R7, !PT ;  /* 0x0000000604047276 */ /* 0x000fe20007800007 */
[----:B------:R-:W-:Y:S01]  /*1c700*/  UMOV UR8, 0x400 ;  /* 0x0000040000087882 */ /* 0x000fe20000000000 */
[----:B0-----:R-:W-:Y:S01]  /*1c710*/  FMNMX R6, R3, R2, !PT ;  /* 0x0000000203067209 */ /* 0x001fe20007800000 */
[----:B------:R-:W5:Y:S04]  /*1c720*/  LDL.LU R24, [R1+0xc0] ;  /* 0x0000c00001187983 */ /* 0x000f680000300800 */
[----:B------:R0:W-:Y:S01]  /*1c730*/  STL [R1+0x638], R3 ;  /* 0x0006380301007387 */ /* 0x0001e20000100800 */
[----:B------:R-:W-:-:S03]  /*1c740*/  ULEA UR8, UR9, UR8, 0x18 ;  /* 0x0000000809087291 */ /* 0x000fc6000f8ec0ff */
[----:B------:R-:W-:Y:S04]  /*1c750*/  STL [R1+0x648], R7 ;  /* 0x0006480701007387 */ /* 0x000fe80000100800 */
[----:B0-----:R-:W5:Y:S01]  /*1c760*/  LDL.LU R3, [R1+0xbc] ;  /* 0x0000bc0001037983 */ /* 0x001f620000300800 */
[C---:B-1----:R-:W-:Y:S01]  /*1c770*/  LOP3.LUT R2, R22.reuse, 0x7, RZ, 0xc0, !PT ;  /* 0x0000000716027812 */ /* 0x042fe200078ec0ff */
[----:B------:R-:W-:-:S04]  /*1c780*/  IMAD.SHL.U32 R22, R22, 0x2, RZ ;  /* 0x0000000216167824 */ /* 0x000fc800078e00ff */
[----:B------:R-:W-:-:S05]  /*1c790*/  IMAD R2, R2, 0x110, RZ ;  /* 0x0000011002027824 */ /* 0x000fca00078e02ff */
[----:B------:R-:W-:Y:S01]  /*1c7a0*/  LOP3.LUT R2, R2, 0x30, R22, 0x78, !PT ;  /* 0x0000003002027812 */ /* 0x000fe200078e7816 */
[----:B----4-:R-:W-:-:S05]  /*1c7b0*/  FMUL R11, R15, UR12 ;  /* 0x0000000c0f0b7c20 */ /* 0x010fca0008400000 */
[----:B------:R-:W-:-:S05]  /*1c7c0*/  FSEL R5, R11, -INF , !P2 ;  /* 0xff8000000b057808 */ /* 0x000fca0005000000 */
[----:B------:R-:W-:Y:S04]  /*1c7d0*/  STL [R1+0x644], R5 ;  /* 0x0006440501007387 */ /* 0x000fe80000100800 */
[----:B------:R-:W4:Y:S04]  /*1c7e0*/  LDL.LU R21, [R1+0xb4] ;  /* 0x0000b40001157983 */ /* 0x000f280000300800 */
[----:B------:R-:W4:Y:S04]  /*1c7f0*/  LDL.LU R22, [R1+0xa8] ;  /* 0x0000a80001167983 */ /* 0x000f280000300800 */
[----:B--2---:R0:W-:Y:S04]  /*1c800*/  STS.U16 [R0+UR8+0x20000], R28 ;  /* 0x0200001c00007988 */ /* 0x0041e80008000408 */
[----:B---3--:R1:W-:Y:S04]  /*1c810*/  STS.U16 [R0+UR8+0x22000], R20 ;  /* 0x0220001400007988 */ /* 0x0083e80008000408 */
[----:B0-----:R-:W2:Y:S04]  /*1c820*/  LDL.LU R28, [R1+0xa4] ;  /* 0x0000a400011c7983 */ /* 0x001ea80000300800 */
[----:B------:R-:W3:Y:S04]  /*1c830*/  LDL.LU R8, [R1+0x94] ;  /* 0x0000940001087983 */ /* 0x000ee80000300800 */
[----:B------:R-:W3:Y:S04]  /*1c840*/  LDL.LU R15, [R1+0x8c] ;  /* 0x00008c00010f7983 */ /* 0x000ee80000300800 */
[----:B-1----:R-:W3:Y:S04]  /*1c850*/  LDL.LU R20, [R1+0x84] ;  /* 0x0000840001147983 */ /* 0x002ee80000300800 */
[----:B-----5:R0:W-:Y:S04]  /*1c860*/  STS.U16 [R0+UR8+0x22800], R18 ;  /* 0x0228001200007988 */ /* 0x0201e80008000408 */
[----:B------:R-:W5:Y:S04]  /*1c870*/  LDL.LU R12, [R1+0x80] ;  /* 0x00008000010c7983 */ /* 0x000f680000300800 */
[----:B------:R1:W-:Y:S04]  /*1c880*/  STS.U16 [R0+UR8+0x21800], R16 ;  /* 0x0218001000007988 */ /* 0x0003e80008000408 */
[----:B------:R1:W-:Y:S04]  /*1c890*/  STS.U16 [R0+UR8+0x21000], R17 ;  /* 0x0210001100007988 */ /* 0x0003e80008000408 */
[----:B0-----:R-:W5:Y:S04]  /*1c8a0*/  LDL.LU R18, [R1+0x78] ;  /* 0x0000780001127983 */ /* 0x001f680000300800 */
[----:B-1----:R-:W5:Y:S04]  /*1c8b0*/  LDL.LU R16, [R1+0x70] ;  /* 0x0000700001107983 */ /* 0x002f680000300800 */
[----:B------:R0:W-:Y:S04]  /*1c8c0*/  STS.U16 [R0+UR8+0x23000], R26 ;  /* 0x0230001a00007988 */ /* 0x0001e80008000408 */
[----:B------:R-:W5:Y:S04]  /*1c8d0*/  LDL.LU R17, [R1+0x6c] ;  /* 0x00006c0001117983 */ /* 0x000f680000300800 */
[----:B------:R1:W-:Y:S04]  /*1c8e0*/  STS.U16 [R0+UR8+0x23800], R24 ;  /* 0x0238001800007988 */ /* 0x0003e80008000408 */
[----:B------:R1:W-:Y:S04]  /*1c8f0*/  STS.U16 [R0+UR8+0x24000], R3 ;  /* 0x0240000300007988 */ /* 0x0003e80008000408 */
[----:B0-----:R-:W5:Y:S04]  /*1c900*/  LDL.LU R26, [R1+0x68] ;  /* 0x00006800011a7983 */ /* 0x001f680000300800 */
[----:B-1----:R-:W5:Y:S04]  /*1c910*/  LDL.LU R24, [R1+0x64] ;  /* 0x0000640001187983 */ /* 0x002f680000300800 */
[----:B------:R-:W5:Y:S04]  /*1c920*/  LDL.LU R11, [R1+0x60] ;  /* 0x00006000010b7983 */ /* 0x000f680000300800 */
[----:B------:R-:W5:Y:S04]  /*1c930*/  LDL.LU R3, [R1+0x5c] ;  /* 0x00005c0001037983 */ /* 0x000f680000300800 */
[----:B------:R-:W5:Y:S04]  /*1c940*/  LDL.LU R14, [R1+0x58] ;  /* 0x00005800010e7983 */ /* 0x000f680000300800 */
[----:B------:R-:W5:Y:S04]  /*1c950*/  LDL.LU R13, [R1+0x54] ;  /* 0x00005400010d7983 */ /* 0x000f680000300800 */
[----:B------:R-:W-:Y:S01]  /*1c960*/  STS.U16 [R0+UR8+0x20800], R23 ;  /* 0x0208001700007988 */ /* 0x000fe20008000408 */
[----:B------:R-:W-:-:S03]  /*1c970*/  FMNMX R4, R5, R4, !PT ;  /* 0x0000000405047209 */ /* 0x000fc60007800000 */
[----:B----4-:R0:W-:Y:S04]  /*1c980*/  STS.U16 [R0+UR8+0x24800], R21 ;  /* 0x0248001500007988 */ /* 0x0101e80008000408 */
[----:B------:R1:W-:Y:S04]  /*1c990*/  STS.U16 [R0+UR8+0x25000], R22 ;  /* 0x0250001600007988 */ /* 0x0003e80008000408 */
[----:B0-----:R-:W4:Y:S04]  /*1c9a0*/  LDL.LU R21, [R1+0x50] ;  /* 0x0000500001157983 */ /* 0x001f280000300800 */
[----:B------:R-:W4:Y:S04]  /*1c9b0*/  LDL.LU R10, [R1+0x4c] ;  /* 0x00004c00010a7983 */ /* 0x000f280000300800 */
[----:B------:R-:W4:Y:S04]  /*1c9c0*/  LDL.LU R9, [R1+0x48] ;  /* 0x0000480001097983 */ /* 0x000f280000300800 */
[----:B------:R-:W4:Y:S04]  /*1c9d0*/  LDL.LU R23, [R1+0x44] ;  /* 0x0000440001177983 */ /* 0x000f280000300800 */
[----:B-1----:R-:W4:Y:S04]  /*1c9e0*/  LDL.LU R22, [R1+0x130] ;  /* 0x0001300001167983 */ /* 0x002f280000300800 */
[----:B--2---:R0:W-:Y:S04]  /*1c9f0*/  STS.U16 [R0+UR8+0x25800], R28 ;  /* 0x0258001c00007988 */ /* 0x0041e80008000408 */
[----:B---3--:R1:W-:Y:S04]  /*1ca00*/  STS.U16 [R0+UR8+0x26000], R8 ;  /* 0x0260000800007988 */ /* 0x0083e80008000408 */
[----:B------:R2:W-:Y:S04]  /*1ca10*/  STS.U16 [R0+UR8+0x27000], R20 ;  /* 0x0270001400007988 */ /* 0x0005e80008000408 */
[----:B0-----:R-:W3:Y:S04]  /*1ca20*/  LDL.LU R28, [R1+0x298] ;  /* 0x00029800011c7983 */ /* 0x001ee80000300800 */
[----:B-1----:R-:W3:Y:S04]  /*1ca30*/  LDL.LU R8, [R1+0x29c] ;  /* 0x00029c0001087983 */ /* 0x002ee80000300800 */
[----:B--2---:R-:W2:Y:S04]  /*1ca40*/  LDL.LU R20, [R1+0x40] ;  /* 0x0000400001147983 */ /* 0x004ea80000300800 */
[----:B------:R-:W0:Y:S04]  /*1ca50*/  SHFL.BFLY PT, R7, R6, 0x2, 0x1f ;  /* 0x0c401f0006077f89 */ /* 0x000e2800000e0000 */
[----:B------:R-:W1:Y:S04]  /*1ca60*/  SHFL.BFLY PT, R5, R4, 0x2, 0x1f ;  /* 0x0c401f0004057f89 */ /* 0x000e6800000e0000 */
[----:B------:R0:W-:Y:S04]  /*1ca70*/  STS.U16 [R0+UR8+0x26800], R15 ;  /* 0x0268000f00007988 */ /* 0x0001e80008000408 */
[----:B-----5:R5:W-:Y:S04]  /*1ca80*/  STS.U16 [R0+UR8+0x27800], R12 ;  /* 0x0278000c00007988 */ /* 0x020be80008000408 */
[----:B------:R1:W-:Y:S04]  /*1ca90*/  STS.U16 [R0+UR8+0x28000], R18 ;  /* 0x0280001200007988 */ /* 0x0003e80008000408 */
[----:B------:R1:W-:Y:S04]  /*1caa0*/  STS.U16 [R0+UR8+0x28800], R16 ;  /* 0x0288001000007988 */ /* 0x0003e80008000408 */
[----:B0-----:R-:W2:Y:S04]  /*1cab0*/  LDL.LU R15, [R1+0x34] ;  /* 0x00003400010f7983 */ /* 0x001ea80000300800 */
[----:B-----5:R-:W5:Y:S04]  /*1cac0*/  LDL.LU R12, [R1+0x2c] ;  /* 0x00002c00010c7983 */ /* 0x020f680000300800 */
[----:B-1----:R-:W5:Y:S04]  /*1cad0*/  LDL.LU R18, [R1+0x100] ;  /* 0x0001000001127983 */ /* 0x002f680000300800 */
[----:B------:R-:W5:Y:S01]  /*1cae0*/  LDL.LU R16, [R1+0x1c5c] ;  /* 0x001c5c0001107983 */ /* 0x000f620000300800 */
[----:B------:R-:W-:-:S02]  /*1caf0*/  FMNMX R6, R6, R7, !PT ;  /* 0x0000000706067209 */ /* 0x000fc40007800000 */
[----:B------:R-:W-:-:S03]  /*1cb00*/  FMNMX R4, R4, R5, !PT ;  /* 0x0000000504047209 */ /* 0x000fc60007800000 */
[----:B------:R-:W3:Y:S04]  /*1cb10*/  SHFL.BFLY PT, R7, R6, 0x1, 0x1f ;  /* 0x0c201f0006077f89 */ /* 0x000ee800000e0000 */
[----:B------:R-:W0:Y:S04]  /*1cb20*/  SHFL.BFLY PT, R5, R4, 0x1, 0x1f ;  /* 0x0c201f0004057f89 */ /* 0x000e2800000e0000 */
[----:B------:R1:W-:Y:S04]  /*1cb30*/  STS.U16 [R0+UR8+0x29000], R17 ;  /* 0x0290001100007988 */ /* 0x0003e80008000408 */
[----:B------:R0:W-:Y:S04]  /*1cb40*/  STS.U16 [R0+UR8+0x29800], R26 ;  /* 0x0298001a00007988 */ /* 0x0001e80008000408 */
[----:B------:R0:W-:Y:S04]  /*1cb50*/  STS.U16 [R0+UR8+0x2a000], R24 ;  /* 0x02a0001800007988 */ /* 0x0001e80008000408 */
[----:B------:R0:W-:Y:S04]  /*1cb60*/  STS.U16 [R0+UR8+0x2b000], R3 ;  /* 0x02b0000300007988 */ /* 0x0001e80008000408 */
[----:B------:R-:W-:Y:S04]  /*1cb70*/  STS.U16 [R0+UR8+0x2c000], R13 ;  /* 0x02c0000d00007988 */ /* 0x000fe80008000408 */
[----:B-1----:R-:W5:Y:S04]  /*1cb80*/  LDL.LU R17, [R1+0x1c58] ;  /* 0x001c580001117983 */ /* 0x002f680000300800 */
[----:B0-----:R-:W5:Y:S04]  /*1cb90*/  LDL.LU R26, [R1+0xfc] ;  /* 0x0000fc00011a7983 */ /* 0x001f680000300800 */
[----:B------:R-:W5:Y:S04]  /*1cba0*/  LDL.LU R24, [R1+0xf0] ;  /* 0x0000f00001187983 */ /* 0x000f680000300800 */
[----:B------:R-:W5:Y:S04]  /*1cbb0*/  LDL.LU R3, [R1+0xec] ;  /* 0x0000ec0001037983 */ /* 0x000f680000300800 */
[----:B------:R-:W-:Y:S04]  /*1cbc0*/  STS.U16 [R0+UR8+0x2a800], R11 ;  /* 0x02a8000b00007988 */ /* 0x000fe80008000408 */
[----:B------:R0:W-:Y:S04]  /*1cbd0*/  STS.U16 [R0+UR8+0x2b800], R14 ;  /* 0x02b8000e00007988 */ /* 0x0001e80008000408 */
[----:B0-----:R-:W5:Y:S04]  /*1cbe0*/  LDL.LU R14, [R1+0xe0] ;  /* 0x0000e000010e7983 */ /* 0x001f680000300800 */
[----:B----4-:R0:W-:Y:S04]  /*1cbf0*/  STS.U16 [R0+UR8+0x2c800], R21 ;  /* 0x02c8001500007988 */ /* 0x0101e80008000408 */
[----:B------:R1:W-:Y:S04]  /*1cc00*/  STS.U16 [R0+UR8+0x2e000], R23 ;  /* 0x02e0001700007988 */ /* 0x0003e80008000408 */
[----:B0-----:R-:W4:Y:S01]  /*1cc10*/  LDL.LU R21, [R1+0xd8] ;  /* 0x0000d80001157983 */ /* 0x001f220000300800 */
[----:B---3--:R-:W-:-:S02]  /*1cc20*/  FMNMX3 R13, R6, R7, R28, !PT ;  /* 0x00000007060d7276 */ /* 0x008fc4000780001c */
[----:B------:R-:W-:Y:S01]  /*1cc30*/  FMNMX3 R11, R4, R5, R8, !PT ;  /* 0x00000005040b7276 */ /* 0x000fe20007800008 */
[----:B--2---:R0:W-:Y:S04]  /*1cc40*/  STS.U16 [R0+UR8+0x2e800], R20 ;  /* 0x02e8001400007988 */ /* 0x0041e80008000408 */
[----:B------:R-:W-:Y:S04]  /*1cc50*/  STL [R1+0x4b4], R13 ;  /* 0x0004b40d01007387 */ /* 0x000fe80000100800 */
[----:B-1----:R-:W2:Y:S01]  /*1cc60*/  LDL.LU R23, [R1+0xd4] ;  /* 0x0000d40001177983 */ /* 0x002ea20000300800 */
[----:B------:R-:W-:-:S03]  /*1cc70*/  FADD R4, R22, -R13 ;  /* 0x8000000d16047221 */ /* 0x000fc60000000000 */
[----:B------:R-:W3:Y:S04]  /*1cc80*/  LDL.LU R22, [R1+0xc8] ;  /* 0x0000c80001167983 */ /* 0x000ee80000300800 */
[----:B------:R-:W-:Y:S04]  /*1cc90*/  STL [R1+0x4b0], R11 ;  /* 0x0004b00b01007387 */ /* 0x000fe80000100800 */
[----:B0-----:R-:W3:Y:S01]  /*1cca0*/  LDL.LU R20, [R1+0xc4] ;  /* 0x0000c40001147983 */ /* 0x001ee20000300800 */
[----:B------:R-:W-:-:S03]  /*1ccb0*/  FMUL R4, R4, 1.4426950216293334961 ;  /* 0x3fb8aa3b04047820 */ /* 0x000fc60000400000 */
[----:B------:R-:W-:Y:S04]  /*1ccc0*/  STS.U16 [R0+UR8+0x2d000], R10 ;  /* 0x02d0000a00007988 */ /* 0x000fe80008000408 */
[----:B------:R-:W-:Y:S01]  /*1ccd0*/  STS.U16 [R0+UR8+0x2d800], R9 ;  /* 0x02d8000900007988 */ /* 0x000fe20008000408 */
[----:B------:R-:W-:-:S03]  /*1cce0*/  LOP3.LUT R5, R0, 0x40, RZ, 0x3c, !PT ;  /* 0x0000004000057812 */ /* 0x000fc600078e3cff */
[----:B------:R-:W-:Y:S04]  /*1ccf0*/  STS.U16 [R0+UR8+0x2f000], R15 ;  /* 0x02f0000f00007988 */ /* 0x000fe80008000408 */
[----:B-----5:R0:W-:Y:S02]  /*1cd00*/  STS.U16 [R0+UR8+0x2f800], R12 ;  /* 0x02f8000c00007988 */ /* 0x0201e40008000408 */
[--C-:B0-----:R-:W-:Y:S02]  /*1cd10*/  FADD R0, R16, -R13.reuse ;  /* 0x8000000d10007221 */ /* 0x101fe40000000000 */
[----:B------:R0:W1:Y:S02]  /*1cd20*/  MUFU.EX2 R16, R4 ;  /* 0x0000000400107308 */ /* 0x0000640000000800 */
[----:B------:R-:W-:Y:S01]  /*1cd30*/  FMUL R0, R0, 1.4426950216293334961 ;  /* 0x3fb8aa3b00007820 */ /* 0x000fe20000400000 */
[----:B------:R5:W-:Y:S04]  /*1cd40*/  STS.U16 [R5+UR8+0x20400], R18 ;  /* 0x0204001205007988 */ /* 0x000be80008000408 */
[----:B-----5:R-:W5:Y:S01]  /*1cd50*/  LDL.LU R18, [R1+0xb8] ;  /* 0x0000b80001127983 */ /* 0x020f620000300800 */
[----:B0-----:R-:W-:-:S03]  /*1cd60*/  FADD R4, R17, -R13 ;  /* 0x8000000d11047221 */ /* 0x001fc60000000000 */
[----:B------:R-:W5:Y:S01]  /*1cd70*/  LDL.LU R12, [R1+0x110] ;  /* 0x00011000010c7983 */ /* 0x000f620000300800 */
[----:B------:R0:W0:Y:S03]  /*1cd80*/  MUFU.EX2 R17, R0 ;  /* 0x0000000000117308 */ /* 0x0000260000000800 */
[----:B------:R1:W-:Y:S04]  /*1cd90*/  STS.U16 [R5+UR8+0x20c00], R26 ;  /* 0x020c001a05007988 */ /* 0x0003e80008000408 */
[----:B------:R0:W-:Y:S04]  /*1cda0*/  STS.U16 [R5+UR8+0x21400], R24 ;  /* 0x0214001805007988 */ /* 0x0001e80008000408 */
[----:B------:R0:W-:Y:S04]  /*1cdb0*/  STS.U16 [R5+UR8+0x21c00], R3 ;  /* 0x021c000305007988 */ /* 0x0001e80008000408 */
[----:B-1----:R-:W5:Y:S04]  /*1cdc0*/  LDL.LU R26, [R1+0xa0] ;  /* 0x0000a000011a7983 */ /* 0x002f680000300800 */
[----:B0-----:R-:W5:Y:S04]  /*1cdd0*/  LDL.LU R24, [R1+0x98] ;  /* 0x0000980001187983 */ /* 0x001f680000300800 */
[----:B------:R-:W5:Y:S04]  /*1cde0*/  LDL.LU R3, [R1+0x88] ;  /* 0x0000880001037983 */ /* 0x000f680000300800 */
[----:B------:R-:W-:Y:S04]  /*1cdf0*/  STL [R1+0x5e8], R16 ;  /* 0x0005e81001007387 */ /* 0x000fe80000100800 */
[----:B------:R-:W5:Y:S04]  /*1ce00*/  LDL.LU R6, [R1+0x74] ;  /* 0x0000740001067983 */ /* 0x000f680000300800 */
[----:B------:R-:W5:Y:S04]  /*1ce10*/  LDL.LU R7, [R1+0x24] ;  /* 0x0000240001077983 */ /* 0x000f680000300800 */
[----:B------:R-:W5:Y:S04]  /*1ce20*/  LDL.LU R10, [R1+0x20] ;  /* 0x00002000010a7983 */ /* 0x000f680000300800 */
[----:B------:R-:W5:Y:S04]  /*1ce30*/  LDL.LU R9, [R1+0x1c] ;  /* 0x00001c0001097983 */ /* 0x000f680000300800 */
[----:B------:R-:W-:Y:S01]  /*1ce40*/  STS.U16 [R5+UR8+0x22400], R14 ;  /* 0x0224000e05007988 */ /* 0x000fe20008000408 */
[----:B------:R-:W-:-:S03]  /*1ce50*/  FMUL R0, R4, 1.4426950216293334961 ;  /* 0x3fb8aa3b04007820 */ /* 0x000fc60000400000 */
[----:B----4-:R0:W-:Y:S04]  /*1ce60*/  STS.U16 [R5+UR8+0x22c00], R21 ;  /* 0x022c001505007988 */ /* 0x0101e80008000408 */
[----:B0-----:R-:W4:Y:S04]  /*1ce70*/  LDL.LU R21, [R1+0x18] ;  /* 0x0000180001157983 */ /* 0x001f280000300800 */
[----:B------:R-:W4:Y:S04]  /*1ce80*/  LDL.LU R15, [R1+0x14] ;  /* 0x00001400010f7983 */ /* 0x000f280000300800 */
[----:B--2---:R0:W-:Y:S04]  /*1ce90*/  STS.U16 [R5+UR8+0x23400], R23 ;  /* 0x0234001705007988 */ /* 0x0041e80008000408 */
[----:B------:R-:W2:Y:S04]  /*1cea0*/  LDL.LU R14, [R1+0x10] ;  /* 0x00001000010e7983 */ /* 0x000ea80000300800 */
[----:B---3--:R1:W-:Y:S04]  /*1ceb0*/  STS.U16 [R5+UR8+0x23c00], R22 ;  /* 0x023c001605007988 */ /* 0x0083e80008000408 */
[----:B------:R3:W-:Y:S04]  /*1cec0*/  STS.U16 [R5+UR8+0x24400], R20 ;  /* 0x0244001405007988 */ /* 0x0007e80008000408 */
[----:B0-----:R-:W2:Y:S04]  /*1ced0*/  LDL.LU R23, [R1+0xc] ;  /* 0x00000c0001177983 */ /* 0x001ea80000300800 */
[----:B-1----:R-:W2:Y:S04]  /*1cee0*/  LDL.LU R22, [R1+0x8] ;  /* 0x0000080001167983 */ /* 0x002ea80000300800 */
[----:B---3--:R-:W3:Y:S04]  /*1cef0*/  LDL.LU R20, [R1+0x4] ;  /* 0x0000040001147983 */ /* 0x008ee80000300800 */
[----:B------:R-:W-:Y:S04]  /*1cf00*/  STL [R1+0x5e4], R17 ;  /* 0x0005e41101007387 */ /* 0x000fe80000100800 */
[----:B------:R-:W2:Y:S04]  /*1cf10*/  LDL.LU R4, [R1+0xb0] ;  /* 0x0000b00001047983 */ /* 0x000ea80000300800 */
[----:B-----5:R0:W-:Y:S04]  /*1cf20*/  STS.U16 [R5+UR8+0x24c00], R18 ;  /* 0x024c001205007988 */ /* 0x0201e80008000408 */
[----:B0-----:R-:W5:Y:S04]  /*1cf30*/  LDL.LU R18, [R1] ;  /* 0x0000000001127983 */ /* 0x001f680000300800 */
[----:B--2---:R0:W-:Y:S02]  /*1cf40*/  STS.U16 [R5+UR8+0x25400], R4 ;  /* 0x0254000405007988 */ /* 0x0041e40008000408 */
[----:B0-----:R-:W-:-:S02]  /*1cf50*/  FADD R4, R12, -R13 ;  /* 0x8000000d0c047221 */ /* 0x001fc40000000000 */
[----:B------:R0:W1:Y:S02]  /*1cf60*/  MUFU.EX2 R12, R0 ;  /* 0x00000000000c7308 */ /* 0x0000640000000800 */
[----:B0-----:R-:W2:Y:S04]  /*1cf70*/  LDL.LU R0, [R1+0x90] ;  /* 0x0000900001007983 */ /* 0x001ea80000300800 */
[----:B------:R0:W-:Y:S04]  /*1cf80*/  STS.U16 [R5+UR8+0x25c00], R26 ;  /* 0x025c001a05007988 */ /* 0x0001e80008000408 */
[----:B------:R1:W-:Y:S04]  /*1cf90*/  STS.U16 [R5+UR8+0x26400], R24 ;  /* 0x0264001805007988 */ /* 0x0003e80008000408 */
[----:B0-----:R-:W3:Y:S04]  /*1cfa0*/  LDL.LU R26, [R1+0x1c54] ;  /* 0x001c5400011a7983 */ /* 0x001ee80000300800 */
[----:B-1----:R-:W3:Y:S04]  /*1cfb0*/  LDL.LU R24, [R1+0x1c50] ;  /* 0x001c500001187983 */ /* 0x002ee80000300800 */
[----:B------:R-:W-:Y:S04]  /*1cfc0*/  STL [R1+0x5e0], R12 ;  /* 0x0005e00c01007387 */ /* 0x000fe80000100800 */
[----:B--2---:R0:W-:Y:S02]  /*1cfd0*/  STS.U16 [R5+UR8+0x26c00], R0 ;  /* 0x026c000005007988 */ /* 0x0041e40008000408 */
[----:B0-----:R-:W-:-:S02]  /*1cfe0*/  FMUL R0, R4, 1.4426950216293334961 ;  /* 0x3fb8aa3b04007820 */ /* 0x001fc40000400000 */
[----:B------:R-:W2:Y:S04]  /*1cff0*/  LDL.LU R4, [R1+0x7c] ;  /* 0x00007c0001047983 */ /* 0x000ea80000300800 */
[----:B------:R0:W-:Y:S04]  /*1d000*/  STS.U16 [R5+UR8+0x27400], R3 ;  /* 0x0274000305007988 */ /* 0x0001e80008000408 */
[----:B0-----:R-:W3:Y:S04]  /*1d010*/  LDL.LU R3, [R1+0x1c4c] ;  /* 0x001c4c0001037983 */ /* 0x001ee80000300800 */
[----:B--2---:R0:W-:Y:S02]  /*1d020*/  STS.U16 [R5+UR8+0x27c00], R4 ;  /* 0x027c000405007988 */ /* 0x0041e40008000408 */
[----:B0-----:R-:W-:-:S02]  /*1d030*/  FADD R4, -R13, R28 ;  /* 0x0000001c0d047221 */ /* 0x001fc40000000100 */
[----:B------:R0:W1:Y:S01]  /*1d040*/  MUFU.EX2 R13, R0 ;  /* 0x00000000000d7308 */ /* 0x0000620000000800 */
[----:B------:R-:W2:Y:S01]  /*1d050*/  LDL.LU R28, [R1+0x1c48] ;  /* 0x001c4800011c7983 */ /* 0x000ea20000300800 */
[----:B0-----:R-:W-:Y:S01]  /*1d060*/  FMUL R0, R4, 1.4426950216293334961 ;  /* 0x3fb8aa3b04007820 */ /* 0x001fe20000400000 */
[--C-:B------:R-:W-:Y:S02]  /*1d070*/  FADD R4, R29, -R11.reuse ;  /* 0x8000000b1d047221 */ /* 0x100fe40000000000 */
[----:B-1----:R-:W-:Y:S04]  /*1d080*/  STL [R1+0x634], R13 ;  /* 0x0006340d01007387 */ /* 0x002fe80000100800 */
[----:B------:R-:W2:Y:S04]  /*1d090*/  LDL.LU R29, [R1+0x1c44] ;  /* 0x001c4400011d7983 */ /* 0x000ea80000300800 */
[----:B------:R-:W-:Y:S04]  /*1d0a0*/  STS.U16 [R5+UR8+0x28400], R6 ;  /* 0x0284000605007988 */ /* 0x000fe80008000408 */
[----:B------:R-:W-:Y:S04]  /*1d0b0*/  STS.U16 [R5+UR8+0x28c00], R7 ;  /* 0x028c000705007988 */ /* 0x000fe80008000408 */
[----:B------:R-:W-:Y:S04]  /*1d0c0*/  STS.U16 [R5+UR8+0x29400], R10 ;  /* 0x0294000a05007988 */ /* 0x000fe80008000408 */
[----:B------:R-:W-:Y:S04]  /*1d0d0*/  STS.U16 [R5+UR8+0x29c00], R9 ;  /* 0x029c000905007988 */ /* 0x000fe80008000408 */
[----:B----4-:R0:W-:Y:S04]  /*1d0e0*/  STS.U16 [R5+UR8+0x2a400], R21 ;  /* 0x02a4001505007988 */ /* 0x0101e80008000408 */
[----:B------:R-:W-:Y:S04]  /*1d0f0*/  STS.U16 [R5+UR8+0x2ac00], R15 ;  /* 0x02ac000f05007988 */ /* 0x000fe80008000408 */
[----:B------:R1:W-:Y:S04]  /*1d100*/  STS.U16 [R5+UR8+0x2b400], R14 ;  /* 0x02b4000e05007988 */ /* 0x0003e80008000408 */
[----:B------:R-:W-:Y:S04]  /*1d110*/  STS.U16 [R5+UR8+0x2bc00], R23 ;  /* 0x02bc001705007988 */ /* 0x000fe80008000408 */
[----:B------:R-:W-:Y:S04]  /*1d120*/  STS.U16 [R5+UR8+0x2c400], R22 ;  /* 0x02c4001605007988 */ /* 0x000fe80008000408 */
[----:B---3--:R-:W-:Y:S04]  /*1d130*/  STS.U16 [R5+UR8+0x2cc00], R20 ;  /* 0x02cc001405007988 */ /* 0x008fe80008000408 */
[----:B-----5:R-:W-:Y:S04]  /*1d140*/  STS.U16 [R5+UR8+0x2d400], R18 ;  /* 0x02d4001205007988 */ /* 0x020fe80008000408 */
[----:B------:R3:W-:Y:S04]  /*1d150*/  STS.U16 [R5+UR8+0x2ec00], R3 ;  /* 0x02ec000305007988 */ /* 0x0007e80008000408 */
[----:B------:R-:W-:Y:S04]  /*1d160*/  STS.U16 [R5+UR8+0x2f400], R24 ;  /* 0x02f4001805007988 */ /* 0x000fe80008000408 */
[----:B------:R-:W-:Y:S01]  /*1d170*/  STS.U16 [R5+UR8+0x2fc00], R26 ;  /* 0x02fc001a05007988 */ /* 0x000fe20008000408 */
[----:B0-----:R0:W4:Y:S02]  /*1d180*/  MUFU.EX2 R21, R0 ;  /* 0x0000000000157308 */ /* 0x0011240000000800 */
[----:B0-----:R-:W-:Y:S01]  /*1d190*/  FMUL R0, R4, 1.4426950216293334961 ;  /* 0x3fb8aa3b04007820 */ /* 0x001fe20000400000 */
[----:B------:R-:W-:-:S04]  /*1d1a0*/  FADD R4, R19, -R11 ;  /* 0x8000000b13047221 */ /* 0x000fc80000000000 */
[----:B------:R-:W-:Y:S01]  /*1d1b0*/  FMUL R4, R4, 1.4426950216293334961 ;  /* 0x3fb8aa3b04047820 */ /* 0x000fe20000400000 */
[----:B-1----:R-:W0:Y:S01]  /*1d1c0*/  MUFU.EX2 R14, R0 ;  /* 0x00000000000e7308 */ /* 0x002e220000000800 */
[----:B----4-:R-:W-:Y:S01]  /*1d1d0*/  STL [R1+0x4c8], R21 ;  /* 0x0004c81501007387 */ /* 0x010fe20000100800 */
[----:B---3--:R-:W-:-:S03]  /*1d1e0*/  FADD R3, -R11, R8 ;  /* 0x000000080b037221 */ /* 0x008fc60000000100 */
[----:B0-----:R-:W-:Y:S04]  /*1d1f0*/  STL [R1+0x5dc], R14 ;  /* 0x0005dc0e01007387 */ /* 0x001fe80000100800 */
[----:B--2---:R-:W-:Y:S04]  /*1d200*/  STS.U16 [R5+UR8+0x2e400], R28 ;  /* 0x02e4001c05007988 */ /* 0x004fe80008000408 */
[----:B------:R0:W-:Y:S01]  /*1d210*/  STS.U16 [R5+UR8+0x2dc00], R29 ;  /* 0x02dc001d05007988 */ /* 0x0001e20008000408 */
[----:B------:R-:W-:Y:S06]  /*1d220*/  BAR.SYNC.DEFER_BLOCKING 0x0 ;  /* 0x0000000000007b1d */ /* 0x000fec0000010000 */
[----:B0-----:R0:W1:Y:S02]  /*1d230*/  MUFU.EX2 R29, R4 ;  /* 0x00000004001d7308 */ /* 0x0010640000000800 */
[----:B0-----:R-:W0:Y:S04]  /*1d240*/  LDSM.16.M88.4 R4, [R2+UR7+0x20000] ;  /* 0x020000070204783b */ /* 0x001e280008000200 */
[----:B0-----:R-:W-:Y:S04]  /*1d250*/  STL [R1+0x1b24], R6 ;  /* 0x001b240601007387 */ /* 0x001fe80000100800 */
[----:B------:R0:W-:Y:S04]  /*1d260*/  STL [R1+0x1b20], R7 ;  /* 0x001b200701007387 */ /* 0x0001e80000100800 */
[----:B------:R-:W2:Y:S04]  /*1d270*/  LDL.LU R8, [R1+0x2f0] ;  /* 0x0002f00001087983 */ /* 0x000ea80000300800 */
[----:B------:R-:W3:Y:S04]  /*1d280*/  LDL.LU R9, [R1+0x2f4] ;  /* 0x0002f40001097983 */ /* 0x000ee80000300800 */
[----:B------:R-:W4:Y:S04]  /*1d290*/  LDL.LU R10, [R1+0x2f8] ;  /* 0x0002f800010a7983 */ /* 0x000f280000300800 */
[----:B0-----:R-:W5:Y:S01]  /*1d2a0*/  LDL.LU R7, [R1+0x2fc] ;  /* 0x0002fc0001077983 */ /* 0x001f620000300800 */
[----:B------:R-:W-:-:S04]  /*1d2b0*/  FADD R0, R25, -R11 ;  /* 0x8000000b19007221 */ /* 0x000fc80000000000 */
[----:B------:R-:W-:-:S04]  /*1d2c0*/  FMUL R0, R0, 1.4426950216293334961 ;  /* 0x3fb8aa3b00007820 */ /* 0x000fc80000400000 */
[----:B------:R0:W1:Y:S02]  /*1d2d0*/  MUFU.EX2 R6, R0 ;  /* 0x0000000000067308 */ /* 0x0000640000000800 */
[----:B0-----:R-:W-:Y:S02]  /*1d2e0*/  FADD R0, R27, -R11 ;  /* 0x8000000b1b007221 */ /* 0x001fe40000000000 */
[----:B------:R-:W0:Y:S01]  /*1d2f0*/  LDSM.16.M88.4 R24, [R2+UR7+0x20800] ;  /* 0x020800070218783b */ /* 0x000e220008000200 */
[----:B------:R-:W-:Y:S02]  /*1d300*/  F2FP.F16.F32.PACK_AB R16, R17, R16 ;  /* 0x000000101110723e */ /* 0x000fe400000000ff */
[----:B-1----:R-:W-:Y:S02]  /*1d310*/  F2FP.F16.F32.PACK_AB R17, R29, R14 ;  /* 0x0000000e1d11723e */ /* 0x002fe400000000ff */
[----:B------:R-:W-:Y:S01]  /*1d320*/  F2FP.F16.F32.PACK_AB R18, R13, R12 ;  /* 0x0000000c0d12723e */ /* 0x000fe200000000ff */
[----:B------:R-:W-:Y:S01]  /*1d330*/  STL [R1+0x630], R6 ;  /* 0x0006300601007387 */ /* 0x000fe20000100800 */
[----:B------:R-:W-:Y:S01]  /*1d340*/  FMUL R3, R3, 1.4426950216293334961 ;  /* 0x3fb8aa3b03037820 */ /* 0x000fe20000400000 */
[----:B------:R-:W-:-:S03]  /*1d350*/  FMUL R0, R0, 1.4426950216293334961 ;  /* 0x3fb8aa3b00007820 */ /* 0x000fc60000400000 */
[----:B------:R-:W1:Y:S08]  /*1d360*/  MUFU.EX2 R23, R3 ;  /* 0x0000000300177308 */ /* 0x000e700000000800 */
[----:B------:R-:W0:Y:S02]  /*1d370*/  MUFU.EX2 R3, R0 ;  /* 0x0000000000037308 */ /* 0x000e240000000800 */
[----:B0-----:R-:W-:Y:S01]  /*1d380*/  MOV R15, R25 ;  /* 0x00000019000f7202 */ /* 0x001fe20000000f00 */
[----:B------:R-:W-:Y:S01]  /*1d390*/  IMAD.MOV.U32 R20, RZ, RZ, R24 ;  /* 0x000000ffff147224 */ /* 0x000fe200078e0018 */
[----:B------:R-:W-:Y:S04]  /*1d3a0*/  STL.64 [R1+0x3a8], R26 ;  /* 0x0003a81a01007387 */ /* 0x000fe80000100a00 */
[----:B------:R-:W0:Y:S04]  /*1d3b0*/  LDSM.16.M88.4 R24, [R2+UR7+0x21000] ;  /* 0x021000070218783b */ /* 0x000e280008000200 */
[----:B------:R-:W-:Y:S04]  /*1d3c0*/  STL [R1+0x1c40], R15 ;  /* 0x001c400f01007387 */ /* 0x000fe80000100800 */
[----:B------:R-:W0:Y:S04]  /*1d3d0*/  LDSM.16.M88.4 R12, [R2+UR7+0x21800] ;  /* 0x02180007020c783b */ /* 0x000e280008000200 */
[----:B-1----:R-:W-:Y:S04]  /*1d3e0*/  STL [R1+0x4c4], R23 ;  /* 0x0004c41701007387 */ /* 0x002fe80000100800 */
[----:B------:R1:W-:Y:S01]  /*1d3f0*/  STL [R1+0x62c], R3 ;  /* 0x00062c0301007387 */ /* 0x0003e20000100800 */
[----:B------:R-:W-:-:S03]  /*1d400*/  F2FP.F16.F32.PACK_AB R19, R3, R6 ;  /* 0x000000060313723e */ /* 0x000fc600000000ff */
[----:B0-----:R-:W-:Y:S04]  /*1d410*/  STL.64 [R1+0x398], R26 ;  /* 0x0003981a01007387 */ /* 0x001fe80000100a00 */
[----:B------:R-:W-:Y:S04]  /*1d420*/  STL [R1+0xfc0], R29 ;  /* 0x000fc01d01007387 */ /* 0x000fe80000100800 */
[----:B------:R0:W-:Y:S01]  /*1d430*/  STL.64 [R1+0x388], R14 ;  /* 0x0003880e01007387 */ /* 0x0001e20000100a00 */
[----:B------:R-:W-:Y:S02]  /*1d440*/  IMAD.MOV.U32 R6, RZ, RZ, R12 ;  /* 0x000000ffff067224 */ /* 0x000fe400078e000c */
[----:B-1----:R-:W-:Y:S01]  /*1d450*/  IMAD.MOV.U32 R3, RZ, RZ, R13 ;  /* 0x000000ffff037224 */ /* 0x002fe200078e000d */
[----:B0-----:R-:W4:Y:S04]  /*1d460*/  LDL.LU R15, [R1+0x1c40] ;  /* 0x001c4000010f7983 */ /* 0x001f280000300800 */
[----:B------:R-:W4:Y:S04]  /*1d470*/  LDL.LU R12, [R1+0x2e0] ;  /* 0x0002e000010c7983 */ /* 0x000f280000300800 */
[----:B------:R-:W4:Y:S04]  /*1d480*/  LDL.LU R13, [R1+0x2e4] ;  /* 0x0002e400010d7983 */ /* 0x000f280000300800 */
[----:B------:R-:W4:Y:S01]  /*1d490*/  LDL.LU R14, [R1+0x2e8] ;  /* 0x0002e800010e7983 */ /* 0x000f220000300800 */
[----:B-----5:R-:W-:-:S03]  /*1d4a0*/  FMUL R11, R23, R7 ;  /* 0x00000007170b7220 */ /* 0x020fc60000400000 */
[----:B------:R-:W5:Y:S04]  /*1d4b0*/  LDL.LU R7, [R1+0x2ec] ;  /* 0x0002ec0001077983 */ /* 0x000f680000300800 */
[----:B------:R-:W5:Y:S04]  /*1d4c0*/  LDL.LU R28, [R1+0x540] ;  /* 0x00054000011c7983 */ /* 0x000f680000300800 */
[----:B------:R-:W5:Y:S04]  /*1d4d0*/  LDL.LU R27, [R1+0x544] ;  /* 0x00054400011b7983 */ /* 0x000f680000300800 */
[----:B------:R-:W5:Y:S01]  /*1d4e0*/  LDL.LU R26, [R1+0x548] ;  /* 0x00054800011a7983 */ /* 0x000f620000300800 */
[C---:B--2---:R-:W-:Y:S01]  /*1d4f0*/  FMUL R8, R21.reuse, R8 ;  /* 0x0000000815087220 */ /* 0x044fe20000400000 */
[----:B---3--:R-:W-:Y:S01]  /*1d500*/  FMUL R9, R21, R9 ;  /* 0x0000000915097220 */ /* 0x008fe20000400000 */
[----:B----4-:R-:W-:-:S07]  /*1d510*/  FMUL R10, R23, R10 ;  /* 0x0000000a170a7220 */ /* 0x010fce0000400000 */
[----:B------:R-:W-:Y:S01]  /*1d520*/  HMMA.16816.F32 R8, R16, R4, R8 ;  /* 0x000000041008723c */ /* 0x000fe20000001808 */
[----:B-----5:R-:W-:Y:S04]  /*1d530*/  STL.64 [R1+0x1c38], R26 ;  /* 0x001c381a01007387 */ /* 0x020fe80000100a00 */
[----:B------:R-:W-:Y:S04]  /*1d540*/  STL.64 [R1+0x1c30], R24 ;  /* 0x001c301801007387 */ /* 0x000fe80000100a00 */
[----:B------:R-:W2:Y:S04]  /*1d550*/  LDL.LU R0, [R1+0x54c] ;  /* 0x00054c0001007983 */ /* 0x000ea80000300800 */
[----:B------:R-:W0:Y:S04]  /*1d560*/  LDSM.16.M88.4 R24, [R2+UR7+0x22000] ;  /* 0x022000070218783b */ /* 0x000e280008000200 */
[----:B------:R-:W3:Y:S04]  /*1d570*/  LDL.LU R22, [R1+0x300] ;  /* 0x0003000001167983 */ /* 0x000ee80000300800 */
[----:B------:R-:W-:Y:S04]  /*1d580*/  STL [R1+0x1b28], R11 ;  /* 0x001b280b01007387 */ /* 0x000fe80000100800 */
[----:B------:R-:W-:Y:S04]  /*1d590*/  STL [R1+0x1c20], R10 ;  /* 0x001c200a01007387 */ /* 0x000fe80000100800 */
[----:B------:R-:W-:Y:S04]  /*1d5a0*/  STL.64 [R1+0x1c18], R8 ;  /* 0x001c180801007387 */ /* 0x000fe80000100a00 */
[----:B0-----:R0:W-:Y:S01]  /*1d5b0*/  STL.64 [R1+0x378], R26 ;  /* 0x0003781a01007387 */ /* 0x0011e20000100a00 */
[----:B------:R-:W-:Y:S01]  /*1d5c0*/  IMAD.MOV.U32 R5, RZ, RZ, R24 ;  /* 0x000000ffff057224 */ /* 0x000fe200078e0018 */
[----:B------:R-:W-:-:S02]  /*1d5d0*/  MOV R4, R25 ;  /* 0x0000001900047202 */ /* 0x000fc40000000f00 */
[----:B0-----:R-:W4:Y:S04]  /*1d5e0*/  LDL.LU.64 R26, [R1+0x1c38] ;  /* 0x001c3800011a7983 */ /* 0x001f280000300a00 */
[----:B------:R-:W5:Y:S01]  /*1d5f0*/  LDL.LU.64 R24, [R1+0x1c30] ;  /* 0x001c300001187983 */ /* 0x000f620000300a00 */
[----:B------:R-:W-:Y:S01]  /*1d600*/  IMAD.MOV.U32 R9, RZ, RZ, R15 ;  /* 0x000000ffff097224 */ /* 0x000fe200078e000f */
[----:B------:R-:W-:Y:S01]  /*1d610*/  MOV R8, R20 ;  /* 0x0000001400087202 */ /* 0x000fe20000000f00 */
[C---:B------:R-:W-:Y:S01]  /*1d620*/  FMUL R12, R21.reuse, R12 ;  /* 0x0000000c150c7220 */ /* 0x040fe20000400000 */
[----:B------:R-:W-:Y:S01]  /*1d630*/  FMUL R13, R21, R13 ;  /* 0x0000000d150d7220 */ /* 0x000fe20000400000 */
[C---:B------:R-:W-:Y:S01]  /*1d640*/  FMUL R14, R23.reuse, R14 ;  /* 0x0000000e170e7220 */ /* 0x040fe20000400000 */
[----:B------:R-:W-:Y:S01]  /*1d650*/  FMUL R15, R23, R7 ;  /* 0x00000007170f7220 */ /* 0x000fe20000400000 */
[----:B------:R-:W3:Y:S04]  /*1d660*/  LDL.LU R20, [R1+0x304] ;  /* 0x0003040001147983 */ /* 0x000ee80000300800 */
[----:B------:R-:W3:Y:S02]  /*1d670*/  LDL.LU R7, [R1+0x308] ;  /* 0x0003080001077983 */ /* 0x000ee40000300800 */
[----:B------:R-:W-:-:S15]  /*1d680*/  HMMA.16816.F32 R8, R16, R8, R12 ;  /* 0x000000081008723c */ /* 0x000fde000000180c */
[----:B------:R-:W-:-:S04]  /*1d690*/  NOP ;  /* 0x0000000000007918 */ /* 0x000fc80000000000 */
[----:B------:R-:W-:Y:S04]  /*1d6a0*/  STL.64 [R1+0x340], R8 ;  /* 0x0003400801007387 */ /* 0x000fe80000100a00 */
[----:B------:R-:W-:Y:S04]  /*1d6b0*/  STL.64 [R1+0x348], R10 ;  /* 0x0003480a01007387 */ /* 0x000fe80000100a00 */
[----:B------:R-:W0:Y:S01]  /*1d6c0*/  LDSM.16.M88.4 R8, [R2+UR7+0x22800] ;  /* 0x022800070208783b */ /* 0x000e220008000200 */
[----:B--2---:R-:W-:-:S03]  /*1d6d0*/  FMUL R15, R23, R0 ;  /* 0x00000000170f7220 */ /* 0x004fc60000400000 */
[----:B------:R-:W2:Y:S01]  /*1d6e0*/  LDL.LU R0, [R1+0x30c] ;  /* 0x00030c0001007983 */ /* 0x000ea20000300800 */
[C---:B------:R-:W-:Y:S01]  /*1d6f0*/  FMUL R12, R21.reuse, R28 ;  /* 0x0000001c150c7220 */ /* 0x040fe20000400000 */
[----:B----4-:R-:W-:Y:S01]  /*1d700*/  FMUL R13, R21, R27 ;  /* 0x0000001b150d7220 */ /* 0x010fe20000400000 */
[----:B------:R-:W-:-:S07]  /*1d710*/  FMUL R14, R23, R26 ;  /* 0x0000001a170e7220 */ /* 0x000fce0000400000 */
[----:B-----5:R-:W-:Y:S01]  /*1d720*/  HMMA.16816.F32 R12, R16, R24, R12 ;  /* 0x00000018100c723c */ /* 0x020fe2000000180c */
[----:B------:R-:W1:-:S15]  /*1d730*/  LDSM.16.M88.4 R24, [R2+UR7+0x23000] ;  /* 0x023000070218783b */ /* 0x000e5e0008000200 */
[----:B------:R-:W-:-:S03]  /*1d740*/  NOP ;  /* 0x0000000000007918 */ /* 0x000fc60000000000 */
[----:B------:R-:W-:Y:S04]  /*1d750*/  STL.64 [R1+0x320], R12 ;  /* 0x0003200c01007387 */ /* 0x000fe80000100a00 */
[----:B------:R-:W-:Y:S04]  /*1d760*/  STL.64 [R1+0x328], R14 ;  /* 0x0003280e01007387 */ /* 0x000fe80000100a00 */
[----:B0-----:R0:W-:Y:S04]  /*1d770*/  STL.64 [R1+0x368], R10 ;  /* 0x0003680a01007387 */ /* 0x0011e80000100a00 */
[----:B------:R4:W-:Y:S04]  /*1d780*/  STL.64 [R1+0x1c28], R8 ;  /* 0x001c280801007387 */ /* 0x0009e80000100a00 */
[----:B0-----:R-:W5:Y:S01]  /*1d790*/  LDL.LU R11, [R1+0x2d0] ;  /* 0x0002d000010b7983 */ /* 0x001f620000300800 */
[----:B----4-:R-:W-:-:S03]  /*1d7a0*/  IMAD.MOV.U32 R8, RZ, RZ, R5 ;  /* 0x000000ffff087224 */ /* 0x010fc600078e0005 */
[----:B------:R-:W4:Y:S01]  /*1d7b0*/  LDL.LU R10, [R1+0x2d4] ;  /* 0x0002d400010a7983 */ /* 0x000f220000300800 */
[----:B------:R-:W-:-:S03]  /*1d7c0*/  IMAD.MOV.U32 R9, RZ, RZ, R4 ;  /* 0x000000ffff097224 */ /* 0x000fc600078e0004 */
[----:B------:R-:W4:Y:S04]  /*1d7d0*/  LDL.LU R5, [R1+0x2d8] ;  /* 0x0002d80001057983 */ /* 0x000f280000300800 */
[----:B------:R-:W4:Y:S01]  /*1d7e0*/  LDL.LU R4, [R1+0x2dc] ;  /* 0x0002dc0001047983 */ /* 0x000f220000300800 */
[----:B---3--:R-:W-:-:S03]  /*1d7f0*/  FMUL R12, R21, R22 ;  /* 0x00000016150c7220 */ /* 0x008fc60000400000 */
[----:B-1----:R-:W-:Y:S04]  /*1d800*/  STL.64 [R1+0x358], R26 ;  /* 0x0003581a01007387 */ /* 0x002fe80000100a00 */
[----:B------:R0:W-:Y:S01]  /*1d810*/  STL.64 [R1+0x1c10], R24 ;  /* 0x001c101801007387 */ /* 0x0001e20000100a00 */
[----:B------:R-:W-:Y:S01]  /*1d820*/  FMUL R13, R21, R20 ;  /* 0x00000014150d7220 */ /* 0x000fe20000400000 */
[C---:B------:R-:W-:Y:S01]  /*1d830*/  FMUL R14, R23.reuse, R7 ;  /* 0x00000007170e7220 */ /* 0x040fe20000400000 */
[----:B0-----:R-:W-:Y:S01]  /*1d840*/  MOV R24, R6 ;  /* 0x0000000600187202 */ /* 0x001fe20000000f00 */
[----:B------:R-:W-:Y:S02]  /*1d850*/  IMAD.MOV.U32 R25, RZ, RZ, R3 ;  /* 0x000000ffff197224 */ /* 0x000fe400078e0003 */
[----:B--2---:R-:W-:-:S07]  /*1d860*/  FMUL R15, R23, R0 ;  /* 0x00000000170f7220 */ /* 0x004fce0000400000 */
[----:B------:R-:W-:-:S15]  /*1d870*/  HMMA.16816.F32 R24, R16, R24, R12 ;  /* 0x000000181018723c */ /* 0x000fde000000180c */
[----:B------:R-:W-:-:S04]  /*1d880*/  NOP ;  /* 0x0000000000007918 */ /* 0x000fc80000000000 */
[----:B------:R-:W-:Y:S04]  /*1d890*/  STL.64 [R1+0x300], R24 ;  /* 0x0003001801007387 */ /* 0x000fe80000100a00 */
[----:B------:R-:W2:Y:S04]  /*1d8a0*/  LDL.LU R7, [R1+0x2c0] ;  /* 0x0002c00001077983 */ /* 0x000ea80000300800 */
[----:B------:R-:W3:Y:S04]  /*1d8b0*/  LDL.LU R6, [R1+0x2c4] ;  /* 0x0002c40001067983 */ /* 0x000ee80000300800 */
[----:B------:R-:W2:Y:S04]  /*1d8c0*/  LDL.LU R3, [R1+0x2c8] ;  /* 0x0002c80001037983 */ /* 0x000ea80000300800 */
[----:B------:R-:W3:Y:S01]  /*1d8d0*/  LDL.LU R0, [R1+0x2cc] ;  /* 0x0002cc0001007983 */ /* 0x000ee20000300800 */
[----:B------:R-:W-:Y:S01]  /*1d8e0*/  IMAD.MOV.U32 R22, RZ, RZ, R26 ;  /* 0x000000ffff167224 */ /* 0x000fe200078e001a */
[----:B------:R-:W-:-:S02]  /*1d8f0*/  MOV R20, R27 ;  /* 0x0000001b00147202 */ /* 0x000fc40000000f00 */
[----:B------:R-:W0:Y:S04]  /*1d900*/  LDSM.16.M88.4 R24, [R2+UR7+0x23800] ;  /* 0x023800070218783b */ /* 0x000e280008000200 */
[----:B------:R1:W-:Y:S04]  /*1d910*/  STL [R1+0x1b44], R20 ;  /* 0x001b441401007387 */ /* 0x0003e80000100800 */
[----:B------:R0:W-:Y:S01]  /*1d920*/  STL [R1+0x1b40], R22 ;  /* 0x001b401601007387 */ /* 0x0001e20000100800 */
[C---:B-----5:R-:W-:Y:S01]  /*1d930*/  FMUL R12, R21.reuse, R11 ;  /* 0x0000000b150c7220 */ /* 0x060fe20000400000 */
[----:B----4-:R-:W-:Y:S01]  /*1d940*/  FMUL R13, R21, R10 ;  /* 0x0000000a150d7220 */ /* 0x010fe20000400000 */
[C---:B------:R-:W-:Y:S01]  /*1d950*/  FMUL R14, R23.reuse, R5 ;  /* 0x00000005170e7220 */ /* 0x040fe20000400000 */
[----:B------:R-:W-:-:S07]  /*1d960*/  FMUL R15, R23, R4 ;  /* 0x00000004170f7220 */ /* 0x000fce0000400000 */
[----:B------:R-:W-:Y:S01]  /*1d970*/  HMMA.16816.F32 R8, R16, R8, R12 ;  /* 0x000000081008723c */ /* 0x000fe2000000180c */
[----:B0-----:R0:W-:-:S15]  /*1d980*/  STL.64 [R1+0x338], R26 ;  /* 0x0003381a01007387 */ /* 0x0011de0000100a00 */
[----:B------:R-:W-:-:S03]  /*1d990*/  NOP ;  /* 0x0000000000007918 */ /* 0x000fc60000000000 */
[----:B-1----:R-:W-:Y:S01]  /*1d9a0*/  MOV R20, R10 ;  /* 0x0000000a00147202 */ /* 0x002fe20000000f00 */
[----:B------:R-:W-:Y:S01]  /*1d9b0*/  STL.64 [R1+0x2e0], R8 ;  /* 0x0002e00801007387 */ /* 0x000fe20000100a00 */
[----:B------:R-:W-:-:S03]  /*1d9c0*/  IMAD.MOV.U32 R22, RZ, RZ, R11 ;  /* 0x000000ffff167224 */ /* 0x000fc600078e000b */
[----:B------:R-:W1:Y:S04]  /*1d9d0*/  LDSM.16.M88.4 R8, [R2+UR7+0x24000] ;  /* 0x024000070208783b */ /* 0x000e680008000200 */
[----:B0-----:R-:W4:Y:S01]  /*1d9e0*/  LDL.LU R27, [R1+0x2a0] ;  /* 0x0002a000011b7983 */ /* 0x001f220000300800 */
[----:B------:R-:W-:-:S03]  /*1d9f0*/  IMAD.MOV.U32 R4, RZ, RZ, R25 ;  /* 0x000000ffff047224 */ /* 0x000fc600078e0019 */
[----:B------:R-:W5:Y:S01]  /*1da00*/  LDL.LU R26, [R1+0x2a4] ;  /* 0x0002a400011a7983 */ /* 0x000f620000300800 */
[----:B------:R-:W-:-:S03]  /*1da10*/  IMAD.MOV.U32 R5, RZ, RZ, R24 ;  /* 0x000000ffff057224 */ /* 0x000fc600078e0018 */
[----:B------:R-:W4:Y:S04]  /*1da20*/  LDL.LU R25, [R1+0x2a8] ;  /* 0x0002a80001197983 */ /* 0x000f280000300800 */
[----:B------:R-:W4:Y:S04]  /*1da30*/  LDL.LU R24, [R1+0x2ac] ;  /* 0x0002ac0001187983 */ /* 0x000f280000300800 */
[----:B-1----:R0:W-:Y:S01]  /*1da40*/  STL.64 [R1+0x318], R10 ;  /* 0x0003180a01007387 */ /* 0x0021e20000100a00 */
[C---:B--2---:R-:W-:Y:S01]  /*1da50*/  FMUL R14, R23.reuse, R3 ;  /* 0x00000003170e7220 */ /* 0x044fe20000400000 */
[----:B---3--:R-:W-:Y:S01]  /*1da60*/  FMUL R15, R23, R0 ;  /* 0x00000000170f7220 */ /* 0x008fe20000400000 */
[----:B------:R-:W-:Y:S01]  /*1da70*/  IMAD.MOV.U32 R3, RZ, RZ, R8 ;  /* 0x000000ffff037224 */ /* 0x000fe200078e0008 */
[----:B------:R-:W-:-:S02]  /*1da80*/  MOV R0, R9 ;  /* 0x0000000900007202 */ /* 0x000fc40000000f00 */
[----:B------:R-:W2:Y:S01]  /*1da90*/  LDL.LU.64 R8, [R1+0x1c28] ;  /* 0x001c280001087983 */ /* 0x000ea20000300a00 */
[C---:B------:R-:W-:Y:S01]  /*1daa0*/  FMUL R12, R21.reuse, R7 ;  /* 0x00000007150c7220 */ /* 0x040fe20000400000 */
[----:B------:R-:W-:Y:S02]  /*1dab0*/  FMUL R13, R21, R6 ;  /* 0x00000006150d7220 */ /* 0x000fe40000400000 */
[----:B0-----:R-:W3:Y:S05]  /*1dac0*/  LDL.LU R10, [R1+0x1c20] ;  /* 0x001c2000010a7983 */ /* 0x001eea0000300800 */
[----:B--2---:R-:W-:Y:S01]  /*1dad0*/  HMMA.16816.F32 R12, R16, R8, R12 ;  /* 0x00000008100c723c */ /* 0x004fe2000000180c */
[----:B------:R-:W2:-:S15]  /*1dae0*/  LDL.LU.64 R8, [R1+0x1c18] ;  /* 0x001c180001087983 */ /* 0x000e9e0000300a00 */
[----:B------:R-:W-:-:S03]  /*1daf0*/  NOP ;  /* 0x0000000000007918 */ /* 0x000fc60000000000 */
[----:B------:R-:W-:Y:S02]  /*1db00*/  IMAD.MOV.U32 R11, RZ, RZ, R12 ;  /* 0x000000ffff0b7224 */ /* 0x000fe400078e000c */
[----:B------:R-:W-:Y:S01]  /*1db10*/  IMAD.MOV.U32 R6, RZ, RZ, R13 ;  /* 0x000000ffff067224 */ /* 0x000fe200078e000d */
[----:B------:R0:W-:Y:S01]  /*1db20*/  STL [R1+0x2cc], R15 ;  /* 0x0002cc0f01007387 */ /* 0x0001e20000100800 */
[----:B------:R-:W-:Y:S01]  /*1db30*/  MOV R7, R14 ;  /* 0x0000000e00077202 */ /* 0x000fe20000000f00 */
[C---:B----4-:R-:W-:Y:S01]  /*1db40*/  FMUL R12, R21.reuse, R27 ;  /* 0x0000001b150c7220 */ /* 0x050fe20000400000 */
[----:B-----5:R-:W-:Y:S01]  /*1db50*/  FMUL R13, R21, R26 ;  /* 0x0000001a150d7220 */ /* 0x020fe20000400000 */
[C---:B------:R-:W-:Y:S01]  /*1db60*/  FMUL R14, R23.reuse, R25 ;  /* 0x00000019170e7220 */ /* 0x040fe20000400000 */
[----:B------:R-:W4:Y:S04]  /*1db70*/  LDL.LU R29, [R1+0x478] ;  /* 0x00047800011d7983 */ /* 0x000f280000300800 */
[----:B------:R-:W5:Y:S01]  /*1db80*/  LDL.LU R28, [R1+0x47c] ;  /* 0x00047c00011c7983 */ /* 0x000f620000300800 */
[----:B0-----:R-:W-:-:S03]  /*1db90*/  FMUL R15, R23, R24 ;  /* 0x00000018170f7220 */ /* 0x001fc60000400000 */
[----:B------:R-:W0:Y:S04]  /*1dba0*/  LDSM.16.M88.4 R24, [R2+UR7+0x24800] ;  /* 0x024800070218783b */ /* 0x000e280008000200 */
[----:B---3--:R1:W-:Y:S04]  /*1dbb0*/  STL.64 [R1+0x1b38], R10 ;  /* 0x001b380a01007387 */ /* 0x0083e80000100a00 */
[----:B-1----:R-:W3:Y:S04]  /*1dbc0*/  LDL.LU R10, [R1+0x470] ;  /* 0x00047000010a7983 */ /* 0x002ee80000300800 */
[----:B------:R-:W3:Y:S04]  /*1dbd0*/  LDL.LU R11, [R1+0x474] ;  /* 0x00047400010b7983 */ /* 0x000ee80000300800 */
[----:B--2---:R1:W-:Y:S04]  /*1dbe0*/  STL.64 [R1+0x1b30], R8 ;  /* 0x001b300801007387 */ /* 0x0043e80000100a00 */
[----:B0-----:R-:W-:Y:S01]  /*1dbf0*/  STL.64 [R1+0x2f8], R26 ;  /* 0x0002f81a01007387 */ /* 0x001fe20000100a00 */
[----:B-1----:R-:W-:-:S02]  /*1dc00*/  IMAD.MOV.U32 R9, RZ, RZ, R24 ;  /* 0x000000ffff097224 */ /* 0x002fc400078e0018 */
[----:B------:R-:W-:Y:S02]  /*1dc10*/  IMAD.MOV.U32 R8, RZ, RZ, R25 ;  /* 0x000000ffff087224 */ /* 0x000fe400078e0019 */
[----:B------:R-:W2:Y:S02]  /*1dc20*/  LDL.LU.64 R24, [R1+0x1c10] ;  /* 0x001c100001187983 */ /* 0x000ea40000300a00 */
[----:B--2---:R-:W-:Y:S02]  /*1dc30*/  HMMA.16816.F32 R12, R16, R24, R12 ;  /* 0x00000018100c723c */ /* 0x004fe4000000180c */
[----:B------:R-:W0:-:S15]  /*1dc40*/  LDSM.16.M88.4 R24, [R2+UR7+0x25000] ;  /* 0x025000070218783b */ /* 0x000e1e0008000200 */
[----:B------:R-:W-:Y:S02]  /*1dc50*/  NOP ;  /* 0x0000000000007918 */ /* 0x000fe40000000000 */
[----:B------:R3:W-:Y:S04]  /*1dc60*/  STL.64 [R1+0x2a0], R12 ;  /* 0x0002a00c01007387 */ /* 0x0007e80000100a00 */
[----:B------:R-:W-:Y:S04]  /*1dc70*/  STL.64 [R1+0x2a8], R14 ;  /* 0x0002a80e01007387 */ /* 0x000fe80000100a00 */
[----:B0-----:R-:W-:Y:S04]  /*1dc80*/  STL.64 [R1+0x2d8], R26 ;  /* 0x0002d81a01007387 */ /* 0x001fe80000100a00 */
[----:B------:R0:W-:Y:S01]  /*1dc90*/  STL.64 [R1+0x1be0], R24 ;  /* 0x001be01801007387 */ /* 0x0001e20000100a00 */
[C---:B---3--:R-:W-:Y:S01]  /*1dca0*/  FMUL R12, R21.reuse, R10 ;  /* 0x0000000a150c7220 */ /* 0x048fe20000400000 */
[----:B------:R-:W-:Y:S01]  /*1dcb0*/  FMUL R13, R21, R11 ;  /* 0x0000000b150d7220 */ /* 0x000fe20000400000 */
[----:B0-----:R-:W-:Y:S01]  /*1dcc0*/  MOV R24, R9 ;  /* 0x0000000900187202 */ /* 0x001fe20000000f00 */
[----:B------:R-:W-:-:S05]  /*1dcd0*/  IMAD.MOV.U32 R25, RZ, RZ, R8 ;  /* 0x000000ffff197224 */ /* 0x000fca00078e0008 */
[----:B------:R-:W-:Y:S04]  /*1dce0*/  STL.64 [R1+0x1be8], R24 ;  /* 0x001be81801007387 */ /* 0x000fe80000100a00 */
[----:B------:R-:W-:Y:S04]  /*1dcf0*/  STL.64 [R1+0x1c08], R22 ;  /* 0x001c081601007387 */ /* 0x000fe80000100a00 */
[----:B------:R0:W-:Y:S04]  /*1dd00*/  STL.64 [R1+0x1c00], R20 ;  /* 0x001c001401007387 */ /* 0x0001e80000100a00 */
[----:B------:R-:W2:Y:S04]  /*1dd10*/  LDL.LU R27, [R1+0x2b0] ;  /* 0x0002b000011b7983 */ /* 0x000ea80000300800 */
[----:B------:R-:W3:Y:S01]  /*1dd20*/  LDL.LU R26, [R1+0x2b4] ;  /* 0x0002b400011a7983 */ /* 0x000ee20000300800 */
[----:B0-----:R-:W-:Y:S01]  /*1dd30*/  IMAD.MOV.U32 R20, RZ, RZ, R5 ;  /* 0x000000ffff147224 */ /* 0x001fe200078e0005 */
[----:B------:R-:W-:-:S02]  /*1dd40*/  MOV R21, R4 ;  /* 0x0000000400157202 */ /* 0x000fc40000000f00 */
[----:B------:R-:W2:Y:S04]  /*1dd50*/  LDL.LU R5, [R1+0x2b8] ;  /* 0x0002b80001057983 */ /* 0x000ea80000300800 */
[----:B------:R-:W2:Y:S04]  /*1dd60*/  LDL.LU R4, [R1+0x2bc] ;  /* 0x0002bc0001047983 */ /* 0x000ea80000300800 */
[----:B------:R-:W2:Y:S04]  /*1dd70*/  LDL.LU R25, [R1+0x420] ;  /* 0x0004200001197983 */ /* 0x000ea80000300800 */
[----:B------:R-:W2:Y:S01]  /*1dd80*/  LDL.LU R24, [R1+0x424] ;  /* 0x0004240001187983 */ /* 0x000ea20000300800 */
[C---:B----4-:R-:W-:Y:S01]  /*1dd90*/  FMUL R14, R23.reuse, R29 ;  /* 0x0000001d170e7220 */ /* 0x050fe20000400000 */
[----:B-----5:R-:W-:-:S07]  /*1dda0*/  FMUL R15, R23, R28 ;  /* 0x0000001c170f7220 */ /* 0x020fce0000400000 */
[----:B------:R-:W-:Y:S01]  /*1ddb0*/  HMMA.16816.F32 R12, R16, R20, R12 ;  /* 0x00000014100c723c */ /* 0x000fe2000000180c */
[----:B--2---:R0:W-:Y:S02]  /*1ddc0*/  STL.64 [R1+0x1bf0], R24 ;  /* 0x001bf01801007387 */ /* 0x0041e40000100a00 */
[----:B0-----:R-:W-:Y:S02]  /*1ddd0*/  IMAD.MOV.U32 R24, RZ, RZ, R3 ;  /* 0x000000ffff187224 */ /* 0x001fe400078e0003 */
[----:B------:R-:W-:-:S05]  /*1dde0*/  IMAD.MOV.U32 R25, RZ, RZ, R0 ;  /* 0x000000ffff197224 */ /* 0x000fca00078e0000 */
[----:B------:R-:W-:Y:S04]  /*1ddf0*/  STL.64 [R1+0x1bf8], R24 ;  /* 0x001bf81801007387 */ /* 0x000fe80000100a00 */
[----:B------:R-:W2:Y:S04]  /*1de00*/  LDL.LU R9, [R1+0x428] ;  /* 0x0004280001097983 */ /* 0x000ea80000300800 */
[----:B------:R-:W4:Y:S04]  /*1de10*/  LDL.LU R8, [R1+0x42c] ;  /* 0x00042c0001087983 */ /* 0x000f280000300800 */
[----:B------:R-:W5:Y:S04]  /*1de20*/  LDL.LU.64 R22, [R1+0x1c08] ;  /* 0x001c080001167983 */ /* 0x000f680000300a00 */
[----:B------:R-:W2:Y:S04]  /*1de30*/  LDL.LU.64 R20, [R1+0x1c00] ;  /* 0x001c000001147983 */ /* 0x000ea80000300a00 */
[----:B------:R-:W4:Y:S04]  /*1de40*/  LDL.LU R11, [R1+0x400] ;  /* 0x00040000010b7983 */ /* 0x000f280000300800 */
[----:B------:R-:W4:Y:S04]  /*1de50*/  LDL.LU R10, [R1+0x404] ;  /* 0x00040400010a7983 */ /* 0x000f280000300800 */
[----:B------:R2:W-:Y:S04]  /*1de60*/  STL.64 [R1+0x280], R12 ;  /* 0x0002800c01007387 */ /* 0x0005e80000100a00 */
[----:B------:R5:W-:Y:S04]  /*1de70*/  STL.64 [R1+0x288], R14 ;  /* 0x0002880e01007387 */ /* 0x000be80000100a00 */
[----:B------:R-:W4:Y:S04]  /*1de80*/  LDL.LU R3, [R1+0x408] ;  /* 0x0004080001037983 */ /* 0x000f280000300800 */
[----:B------:R-:W4:Y:S01]  /*1de90*/  LDL.LU R0, [R1+0x40c] ;  /* 0x00040c0001007983 */ /* 0x000f220000300800 */
[C---:B--2---:R-:W-:Y:S01]  /*1dea0*/  FMUL R12, R21.reuse, R27 ;  /* 0x0000001b150c7220 */ /* 0x044fe20000400000 */
[----:B---3--:R-:W-:-:S02]  /*1deb0*/  FMUL R13, R21, R26 ;  /* 0x0000001a150d7220 */ /* 0x008fc40000400000 */
[----:B------:R-:W0:Y:S01]  /*1dec0*/  LDSM.16.M88.4 R24, [R2+UR7+0x25800] ;  /* 0x025800070218783b */ /* 0x000e220008000200 */
[C---:B-----5:R-:W-:Y:S01]  /*1ded0*/  FMUL R14, R23.reuse, R5 ;  /* 0x00000005170e7220 */ /* 0x060fe20000400000 */
[----:B------:R-:W-:Y:S01]  /*1dee0*/  FMUL R15, R23, R4 ;  /* 0x00000004170f7220 */ /* 0x000fe20000400000 */
[----:B0-----:R-:W-:Y:S01]  /*1def0*/  MOV R5, R24 ;  /* 0x0000001800057202 */ /* 0x001fe20000000f00 */
[----:B------:R-:W-:Y:S01]  /*1df00*/  STL.64 [R1+0x2b8], R26 ;  /* 0x0002b81a01007387 */ /* 0x000fe20000100a00 */
[----:B------:R-:W-:-:S03]  /*1df10*/  IMAD.MOV.U32 R4, RZ, RZ, R25 ;  /* 0x000000ffff047224 */ /* 0x000fc600078e0019 */
[----:B------:R-:W2:Y:S02]  /*1df20*/  LDL.LU.64 R24, [R1+0x1bf8] ;  /* 0x001bf80001187983 */ /* 0x000ea40000300a00 */
[----:B--2---:R-:W-:Y:S02]  /*1df30*/  HMMA.16816.F32 R12, R16, R24, R12 ;  /* 0x00000018100c723c */ /* 0x004fe4000000180c */
[----:B------:R-:W2:-:S15]  /*1df40*/  LDL.LU.64 R24, [R1+0x1bf0] ;  /* 0x001bf00001187983 */ /* 0x000e9e0000300a00 */
[----:B------:R-:W-:Y:S02]  /*1df50*/  NOP ;  /* 0x0000000000007918 */ /* 0x000fe40000000000 */
[----:B------:R-:W-:Y:S04]  /*1df60*/  STL.64 [R1+0x270], R12 ;  /* 0x0002700c01007387 */ /* 0x000fe80000100a00 */
[----:B------:R0:W-:Y:S02]  /*1df70*/  STL.64 [R1+0x278], R14 ;  /* 0x0002780e01007387 */ /* 0x0001e40000100a00 */
[C---:B0-----:R-:W-:Y:S01]  /*1df80*/  FMUL R14, R23.reuse, R9 ;  /* 0x00000009170e7220 */ /* 0x041fe20000400000 */
[----:B----4-:R-:W-:Y:S01]  /*1df90*/  FMUL R15, R23, R8 ;  /* 0x00000008170f7220 */ /* 0x010fe20000400000 */
[C---:B--2---:R-:W-:Y:S01]  /*1dfa0*/  FMUL R12, R21.reuse, R25 ;  /* 0x00000019150c7220 */ /* 0x044fe20000400000 */
[----:B------:R-:W-:Y:S02]  /*1dfb0*/  FMUL R13, R21, R24 ;  /* 0x00000018150d7220 */ /* 0x000fe40000400000 */
[----:B------:R-:W0:Y:S02]  /*1dfc0*/  LDSM.16.M88.4 R24, [R2+UR7+0x26000] ;  /* 0x026000070218783b */ /* 0x000e240008000200 */
[----:B0-----:R-:W-:-:S02]  /*1dfd0*/  IMAD.MOV.U32 R9, RZ, RZ, R24 ;  /* 0x000000ffff097224 */ /* 0x001fc400078e0018 */
[----:B------:R-:W-:Y:S01]  /*1dfe0*/  STL.64 [R1+0x298], R26 ;  /* 0x0002981a01007387 */ /* 0x000fe20000100a00 */
[----:B------:R-:W-:-:S03]  /*1dff0*/  MOV R8, R25 ;  /* 0x0000001900087202 */ /* 0x000fc60000000f00 */
[----:B------:R-:W2:Y:S02]  /*1e000*/  LDL.LU.64 R24, [R1+0x1be8] ;  /* 0x001be80001187983 */ /* 0x000ea40000300a00 */
[----:B--2---:R-:W-:Y:S02]  /*1e010*/  HMMA.16816.F32 R12, R16, R24, R12 ;  /* 0x00000018100c723c */ /* 0x004fe4000000180c */
[----:B------:R-:W2:-:S15]  /*1e020*/  LDL.LU.64 R24, [R1+0x1be0] ;  /* 0x001be00001187983 */ /* 0x000e9e0000300a00 */
[----:B------:R-:W-:Y:S02]  /*1e030*/  NOP ;  /* 0x0000000000007918 */ /* 0x000fe40000000000 */
[----:B------:R0:W-:Y:S04]  /*1e040*/  STL.64 [R1+0x250], R12 ;  /* 0x0002500c01007387 */ /* 0x0001e80000100a00 */
[----:B------:R1:W-:Y:S01]  /*1e050*/  STL.64 [R1+0x258], R14 ;  /* 0x0002580e01007387 */ /* 0x0003e20000100a00 */
[C---:B0-----:R-:W-:Y:S01]  /*1e060*/  FMUL R12, R21.reuse, R11 ;  /* 0x0000000b150c7220 */ /* 0x041fe20000400000 */
[----:B------:R-:W-:Y:S01]  /*1e070*/  FMUL R13, R21, R10 ;  /* 0x0000000a150d7220 */ /* 0x000fe20000400000 */
[C---:B-1----:R-:W-:Y:S01]  /*1e080*/  FMUL R14, R23.reuse, R3 ;  /* 0x00000003170e7220 */ /* 0x042fe20000400000 */
[----:B------:R-:W-:-:S07]  /*1e090*/  FMUL R15, R23, R0 ;  /* 0x00000000170f7220 */ /* 0x000fce0000400000 */
[----:B--2---:R-:W-:Y:S01]  /*1e0a0*/  HMMA.16816.F32 R24, R16, R24, R12 ;  /* 0x000000181018723c */ /* 0x004fe2000000180c */
[----:B------:R-:W2:Y:S04]  /*1e0b0*/  LDL.LU R14, [R1+0x3d0] ;  /* 0x0003d000010e7983 */ /* 0x000ea80000300800 */
[----:B------:R-:W3:-:S14]  /*1e0c0*/  LDL.LU R15, [R1+0x3d4] ;  /* 0x0003d400010f7983 */ /* 0x000edc0000300800 */
[----:B------:R-:W-:Y:S04]  /*1e0d0*/  STL.64 [R1+0x230], R24 ;  /* 0x0002301801007387 */ /* 0x000fe80000100a00 */
[----:B------:R0:W-:Y:S04]  /*1e0e0*/  STL.64 [R1+0x238], R26 ;  /* 0x0002381a01007387 */ /* 0x0001e80000100a00 */
[----:B------:R-:W4:Y:S04]  /*1e0f0*/  LDL.LU R29, [R1+0x3d8] ;  /* 0x0003d800011d7983 */ /* 0x000f280000300800 */
[----:B------:R-:W5:Y:S04]  /*1e100*/  LDL.LU R28, [R1+0x3dc] ;  /* 0x0003dc00011c7983 */ /* 0x000f680000300800 */
[----:B0-----:R-:W2:Y:S04]  /*1e110*/  LDL.LU R27, [R1+0x3b0] ;  /* 0x0003b000011b7983 */ /* 0x001ea80000300800 */
[----:B------:R-:W2:Y:S04]  /*1e120*/  LDL.LU R26, [R1+0x3b4] ;  /* 0x0003b400011a7983 */ /* 0x000ea80000300800 */
[----:B------:R-:W2:Y:S04]  /*1e130*/  LDL.LU R3, [R1+0x3b8] ;  /* 0x0003b80001037983 */ /* 0x000ea80000300800 */
[----:B------:R-:W2:Y:S04]  /*1e140*/  LDL.LU R0, [R1+0x3bc] ;  /* 0x0003bc0001007983 */ /* 0x000ea80000300800 */
[----:B------:R-:W2:Y:S04]  /*1e150*/  LDL.LU R25, [R1+0x3c0] ;  /* 0x0003c00001197983 */ /* 0x000ea80000300800 */
[----:B------:R-:W2:Y:S04]  /*1e160*/  LDL.LU R24, [R1+0x3c4] ;  /* 0x0003c40001187983 */ /* 0x000ea80000300800 */
[----:B--2---:R0:W-:Y:S02]  /*1e170*/  STL.64 [R1+0x1bc8], R24 ;  /* 0x001bc81801007387 */ /* 0x0041e40000100a00 */
[----:B0-----:R-:W-:-:S02]  /*1e180*/  IMAD.MOV.U32 R24, RZ, RZ, R9 ;  /* 0x000000ffff187224 */ /* 0x001fc400078e0009 */
[----:B------:R-:W-:Y:S02]  /*1e190*/  IMAD.MOV.U32 R25, RZ, RZ, R8 ;  /* 0x000000ffff197224 */ /* 0x000fe400078e0008 */
[----:B------:R-:W0:Y:S04]  /*1e1a0*/  LDSM.16.M88.4 R8, [R2+UR7+0x26800] ;  /* 0x026800070208783b */ /* 0x000e280008000200 */
[----:B------:R1:W-:Y:S04]  /*1e1b0*/  STL.64 [R1+0x1bd0], R24 ;  /* 0x001bd01801007387 */ /* 0x0003e80000100a00 */
[----:B------:R2:W-:Y:S01]  /*1e1c0*/  STL.64 [R1+0x1bd8], R26 ;  /* 0x001bd81a01007387 */ /* 0x0005e20000100a00 */
[----:B-1----:R-:W-:Y:S01]  /*1e1d0*/  MOV R24, R5 ;  /* 0x0000000500187202 */ /* 0x002fe20000000f00 */
[----:B------:R-:W-:-:S02]  /*1e1e0*/  IMAD.MOV.U32 R25, RZ, RZ, R4 ;  /* 0x000000ffff197224 */ /* 0x000fc400078e0004 */
[----:B------:R-:W5:Y:S04]  /*1e1f0*/  LDL.LU R5, [R1+0x3c8] ;  /* 0x0003c80001057983 */ /* 0x000f680000300800 */
[----:B------:R-:W5:Y:S04]  /*1e200*/  LDL.LU R4, [R1+0x3cc] ;  /* 0x0003cc0001047983 */ /* 0x000f680000300800 */
[----:B0-----:R-:W-:Y:S04]  /*1e210*/  STL.64 [R1+0x268], R10 ;  /* 0x0002680a01007387 */ /* 0x001fe80000100a00 */
[----:B--2---:R-:W2:Y:S01]  /*1e220*/  LDL.LU.64 R26, [R1+0x1bd8] ;  /* 0x001bd800011a7983 */ /* 0x004ea20000300a00 */
[C---:B------:R-:W-:Y:S01]  /*1e230*/  FMUL R12, R21.reuse, R14 ;  /* 0x0000000e150c7220 */ /* 0x040fe20000400000 */
[----:B---3--:R-:W-:Y:S01]  /*1e240*/  FMUL R13, R21, R15 ;  /* 0x0000000f150d7220 */ /* 0x008fe20000400000 */
[C---:B----4-:R-:W-:Y:S01]  /*1e250*/  FMUL R14, R23.reuse, R29 ;  /* 0x0000001d170e7220 */ /* 0x050fe20000400000 */
[----:B-----5:R-:W-:-:S07]  /*1e260*/  FMUL R15, R23, R28 ;  /* 0x0000001c170f7220 */ /* 0x020fce0000400000 */
[----:B------:R-:W-:-:S15]  /*1e270*/  HMMA.16816.F32 R12, R16, R24, R12 ;  /* 0x00000018100c723c */ /* 0x000fde000000180c */
[----:B------:R-:W-:-:S04]  /*1e280*/  NOP ;  /* 0x0000000000007918 */ /* 0x000fc80000000000 */
[----:B------:R-:W-:Y:S04]  /*1e290*/  STL.64 [R1+0x210], R12 ;  /* 0x0002100c01007387 */ /* 0x000fe80000100a00 */
[----:B------:R0:W-:Y:S02]  /*1e2a0*/  STL.64 [R1+0x218], R14 ;  /* 0x0002180e01007387 */ /* 0x0001e40000100a00 */
[C---:B0-----:R-:W-:Y:S01]  /*1e2b0*/  FMUL R14, R23.reuse, R3 ;  /* 0x00000003170e7220 */ /* 0x041fe20000400000 */
[----:B------:R-:W-:Y:S01]  /*1e2c0*/  FMUL R15, R23, R0 ;  /* 0x00000000170f7220 */ /* 0x000fe20000400000 */
        /* <DEDUP_REMOVED lines=10> */
[----:B------:R-:W-:Y:S04]  /*1e370*/  STL.64 [R1+0x1f0], R12 ;  /* 0x0001f00c01007387 */ /* 0x000fe80000100a00 */
[----:B------:R0:W-:Y:S04]  /*1e380*/  STL.64 [R1+0x1f8], R14 ;  /* 0x0001f80e01007387 */ /* 0x0001e80000100a00 */
[----:B------:R-:W3:Y:S04]  /*1e390*/  LDL.LU R29, [R1+0x3f8] ;  /* 0x0003f800011d7983 */ /* 0x000ee80000300800 */
[----:B------:R-:W4:Y:S01]  /*1e3a0*/  LDL.LU R28, [R1+0x3fc] ;  /* 0x0003fc00011c7983 */ /* 0x000f220000300800 */
[C---:B0-----:R-:W-:Y:S01]  /*1e3b0*/  FMUL R14, R23.reuse, R5 ;  /* 0x00000005170e7220 */ /* 0x041fe20000400000 */
[----:B------:R-:W-:-:S02]  /*1e3c0*/  FMUL R15, R23, R4 ;  /* 0x00000004170f7220 */ /* 0x000fc40000400000 */
[----:B------:R-:W5:Y:S04]  /*1e3d0*/  LDL.LU R5, [R1+0x410] ;  /* 0x0004100001057983 */ /* 0x000f680000300800 */
[----:B------:R-:W5:Y:S04]  /*1e3e0*/  LDL.LU R4, [R1+0x414] ;  /* 0x0004140001047983 */ /* 0x000f680000300800 */
[----:B------:R0:W-:Y:S04]  /*1e3f0*/  STL.64 [R1+0x1bc0], R6 ;  /* 0x001bc00601007387 */ /* 0x0001e80000100a00 */
[----:B0-----:R-:W3:Y:S04]  /*1e400*/  LDL.LU R6, [R1+0x3e8] ;  /* 0x0003e80001067983 */ /* 0x001ee80000300800 */
[----:B------:R-:W3:Y:S01]  /*1e410*/  LDL.LU R7, [R1+0x3ec] ;  /* 0x0003ec0001077983 */ /* 0x000ee20000300800 */
[C---:B--2---:R-:W-:Y:S01]  /*1e420*/  FMUL R12, R21.reuse, R25 ;  /* 0x00000019150c7220 */ /* 0x044fe20000400000 */
[----:B------:R-:W-:-:S02]  /*1e430*/  FMUL R13, R21, R24 ;  /* 0x00000018150d7220 */ /* 0x000fc40000400000 */
[----:B------:R-:W0:Y:S05]  /*1e440*/  LDSM.16.M88.4 R24, [R2+UR7+0x27800] ;  /* 0x027800070218783b */ /* 0x000e2a0008000200 */
[----:B------:R-:W-:Y:S01]  /*1e450*/  HMMA.16816.F32 R8, R16, R8, R12 ;  /* 0x000000081008723c */ /* 0x000fe2000000180c */
[----:B-----5:R1:W-:Y:S02]  /*1e460*/  STL.64 [R1+0x1bb8], R4 ;  /* 0x001bb80401007387 */ /* 0x0203e40000100a00 */
[----:B-1----:R-:W-:Y:S02]  /*1e470*/  IMAD.MOV.U32 R4, RZ, RZ, R3 ;  /* 0x000000ffff047224 */ /* 0x002fe400078e0003 */
[----:B------:R-:W-:Y:S01]  /*1e480*/  IMAD.MOV.U32 R5, RZ, RZ, R0 ;  /* 0x000000ffff057224 */ /* 0x000fe200078e0000 */
[----:B------:R-:W2:Y:S04]  /*1e490*/  LDL.LU R3, [R1+0x418] ;  /* 0x0004180001037983 */ /* 0x000ea80000300800 */
[----:B------:R-:W5:Y:S04]  /*1e4a0*/  LDL.LU R0, [R1+0x41c] ;  /* 0x00041c0001007983 */ /* 0x000f680000300800 */
[----:B------:R-:W2:Y:S04]  /*1e4b0*/  LDL.LU R14, [R1+0x3e0] ;  /* 0x0003e000010e7983 */ /* 0x000ea80000300800 */
[----:B------:R-:W3:Y:S04]  /*1e4c0*/  LDL.LU R15, [R1+0x3e4] ;  /* 0x0003e400010f7983 */ /* 0x000ee80000300800 */
[----:B------:R-:W-:Y:S04]  /*1e4d0*/  STL.64 [R1+0x1e0], R8 ;  /* 0x0001e00801007387 */ /* 0x000fe80000100a00 */
[----:B------:R-:W-:Y:S04]  /*1e4e0*/  STL.64 [R1+0x1e8], R10 ;  /* 0x0001e80a01007387 */ /* 0x000fe80000100a00 */
[----:B------:R-:W1:Y:S04]  /*1e4f0*/  LDSM.16.M88.4 R8, [R2+UR7+0x28000] ;  /* 0x028000070208783b */ /* 0x000e680008000200 */
[----:B0-----:R0:W-:Y:S04]  /*1e500*/  STL.64 [R1+0x228], R26 ;  /* 0x0002281a01007387 */ /* 0x0011e80000100a00 */
[----:B0-----:R-:W4:Y:S04]  /*1e510*/  LDL.LU R26, [R1+0x3f0] ;  /* 0x0003f000011a7983 */ /* 0x001f280000300800 */
[----:B------:R-:W4:Y:S04]  /*1e520*/  LDL.LU R27, [R1+0x3f4] ;  /* 0x0003f400011b7983 */ /* 0x000f280000300800 */
[----:B-1----:R-:W-:Y:S01]  /*1e530*/  STL.64 [R1+0x208], R10 ;  /* 0x0002080a01007387 */ /* 0x002fe20000100a00 */
[C---:B--2---:R-:W-:Y:S01]  /*1e540*/  FMUL R12, R21.reuse, R14 ;  /* 0x0000000e150c7220 */ /* 0x044fe20000400000 */
[----:B---3--:R-:W-:Y:S01]  /*1e550*/  FMUL R13, R21, R15 ;  /* 0x0000000f150d7220 */ /* 0x008fe20000400000 */
[C---:B------:R-:W-:Y:S01]  /*1e560*/  FMUL R14, R23.reuse, R6 ;  /* 0x00000006170e7220 */ /* 0x040fe20000400000 */
[----:B------:R-:W-:-:S02]  /*1e570*/  FMUL R15, R23, R7 ;  /* 0x00000007170f7220 */ /* 0x000fc40000400000 */
[----:B------:R-:W2:Y:S05]  /*1e580*/  LDL.LU.64 R6, [R1+0x1bc0] ;  /* 0x001bc00001067983 */ /* 0x000eaa0000300a00 */
[----:B------:R-:W-:Y:S01]  /*1e590*/  HMMA.16816.F32 R12, R16, R4, R12 ;  /* 0x00000004100c723c */ /* 0x000fe2000000180c */
[----:B------:R-:W3:-:S15]  /*1e5a0*/  LDL.LU.64 R4, [R1+0x1bb8] ;  /* 0x001bb80001047983 */ /* 0x000ede0000300a00 */
[----:B------:R-:W-:-:S03]  /*1e5b0*/  NOP ;  /* 0x0000000000007918 */ /* 0x000fc60000000000 */
[----:B------:R4:W-:Y:S04]  /*1e5c0*/  STL.64 [R1+0x1d0], R12 ;  /* 0x0001d00c01007387 */ /* 0x0009e80000100a00 */
[----:B------:R0:W-:Y:S01]  /*1e5d0*/  STL.64 [R1+0x1d8], R14 ;  /* 0x0001d80e01007387 */ /* 0x0001e20000100a00 */
[C---:B----4-:R-:W-:Y:S01]  /*1e5e0*/  FMUL R12, R21.reuse, R26 ;  /* 0x0000001a150c7220 */ /* 0x050fe20000400000 */
[----:B------:R-:W-:Y:S01]  /*1e5f0*/  FMUL R13, R21, R27 ;  /* 0x0000001b150d7220 */ /* 0x000fe20000400000 */
[C---:B0-----:R-:W-:Y:S01]  /*1e600*/  FMUL R14, R23.reuse, R29 ;  /* 0x0000001d170e7220 */ /* 0x041fe20000400000 */
[----:B------:R-:W-:-:S07]  /*1e610*/  FMUL R15, R23, R28 ;  /* 0x0000001c170f7220 */ /* 0x000fce0000400000 */
[----:B------:R-:W-:Y:S01]  /*1e620*/  HMMA.16816.F32 R24, R16, R24, R12 ;  /* 0x000000181018723c */ /* 0x000fe2000000180c */
[C---:B------:R-:W-:Y:S01]  /*1e630*/  FMUL R14, R23.reuse, R3 ;  /* 0x00000003170e7220 */ /* 0x040fe20000400000 */
[----:B-----5:R-:W-:-:S15]  /*1e640*/  FMUL R15, R23, R0 ;  /* 0x00000000170f7220 */ /* 0x020fde0000400000 */
[----:B------:R-:W-:Y:S02]  /*1e650*/  NOP ;  /* 0x0000000000007918 */ /* 0x000fe40000000000 */
[----:B------:R0:W-:Y:S04]  /*1e660*/  STL.64 [R1+0x190], R24 ;  /* 0x0001901801007387 */ /* 0x0001e80000100a00 */
[----:B------:R-:W-:Y:S01]  /*1e670*/  STL.64 [R1+0x198], R26 ;  /* 0x0001981a01007387 */ /* 0x000fe20000100a00 */
[C---:B---3--:R-:W-:Y:S01]  /*1e680*/  FMUL R12, R21.reuse, R5 ;  /* 0x00000005150c7220 */ /* 0x048fe20000400000 */
[----:B------:R-:W-:-:S07]  /*1e690*/  FMUL R13, R21, R4 ;  /* 0x00000004150d7220 */ /* 0x000fce0000400000 */
[----:B------:R-:W-:Y:S01]  /*1e6a0*/  HMMA.16816.F32 R8, R16, R8, R12 ;  /* 0x000000081008723c */ /* 0x000fe2000000180c */
[----:B------:R-:W3:Y:S04]  /*1e6b0*/  LDL.LU R12, [R1+0x430] ;  /* 0x00043000010c7983 */ /* 0x000ee80000300800 */
[----:B------:R-:W4:-:S14]  /*1e6c0*/  LDL.LU R13, [R1+0x434] ;  /* 0x00043400010d7983 */ /* 0x000f1c0000300800 */
[----:B------:R-:W-:Y:S04]  /*1e6d0*/  STL.64 [R1+0x180], R8 ;  /* 0x0001800801007387 */ /* 0x000fe80000100a00 */
[----:B------:R-:W-:Y:S04]  /*1e6e0*/  STL.64 [R1+0x188], R10 ;  /* 0x0001880a01007387 */ /* 0x000fe80000100a00 */
[----:B------:R-:W5:Y:S04]  /*1e6f0*/  LDL.LU R14, [R1+0x438] ;  /* 0x00043800010e7983 */ /* 0x000f680000300800 */
[----:B------:R-:W2:Y:S04]  /*1e700*/  LDL.LU R15, [R1+0x43c] ;  /* 0x00043c00010f7983 */ /* 0x000ea80000300800 */
[----:B------:R-:W2:Y:S04]  /*1e710*/  LDL.LU R29, [R1+0x444] ;  /* 0x00044400011d7983 */ /* 0x000ea80000300800 */
[----:B------:R-:W2:Y:S04]  /*1e720*/  LDL.LU R28, [R1+0x448] ;  /* 0x00044800011c7983 */ /* 0x000ea80000300800 */
[----:B------:R-:W2:Y:S04]  /*1e730*/  LDL.LU R3, [R1+0x44c] ;  /* 0x00044c0001037983 */ /* 0x000ea80000300800 */
[----:B0-----:R-:W2:Y:S04]  /*1e740*/  LDL.LU R24, [R1+0x450] ;  /* 0x0004500001187983 */ /* 0x001ea80000300800 */
[----:B------:R-:W-:Y:S04]  /*1e750*/  LDSM.16.M88.4 R8, [R2+UR7+0x29800] ;  /* 0x029800070208783b */ /* 0x000fe80008000200 */
[----:B--2---:R-:W-:Y:S04]  /*1e760*/  STL [R1+0x1ba0], R24 ;  /* 0x001ba01801007387 */ /* 0x004fe80000100800 */
[----:B------:R-:W2:Y:S04]  /*1e770*/  LDL.LU R5, [R1+0x454] ;  /* 0x0004540001057983 */ /* 0x000ea80000300800 */
[----:B------:R-:W2:Y:S04]  /*1e780*/  LDL.LU R4, [R1+0x458] ;  /* 0x0004580001047983 */ /* 0x000ea80000300800 */
[----:B------:R-:W-:Y:S04]  /*1e790*/  STL.64 [R1+0x1bb0], R6 ;  /* 0x001bb00601007387 */ /* 0x000fe80000100a00 */
[----:B------:R-:W-:Y:S04]  /*1e7a0*/  LDSM.16.M88.4 R24, [R2+UR7+0x29000] ;  /* 0x029000070218783b */ /* 0x000fe80008000200 */
[----:B--2---:R-:W-:Y:S04]  /*1e7b0*/  STL.64 [R1+0x1ba8], R4 ;  /* 0x001ba80401007387 */ /* 0x004fe80000100a00 */
[----:B------:R-:W0:Y:S04]  /*1e7c0*/  LDSM.16.M88.4 R4, [R2+UR7+0x28800] ;  /* 0x028800070204783b */ /* 0x000e280008000200 */
[----:B------:R-:W2:Y:S04]  /*1e7d0*/  LDL.LU R0, [R1+0x45c] ;  /* 0x00045c0001007983 */ /* 0x000ea80000300800 */
[----:B0-----:R-:W-:Y:S04]  /*1e7e0*/  STL.64 [R1+0x1c8], R6 ;  /* 0x0001c80601007387 */ /* 0x001fe80000100a00 */
[----:B------:R0:W-:Y:S04]  /*1e7f0*/  STL.64 [R1+0x1b8], R26 ;  /* 0x0001b81a01007387 */ /* 0x0001e80000100a00 */
[----:B0-----:R-:W2:Y:S01]  /*1e800*/  LDL.LU R27, [R1+0x440] ;  /* 0x00044000011b7983 */ /* 0x001ea20000300800 */
[C---:B---3--:R-:W-:Y:S01]  /*1e810*/  FMUL R12, R21.reuse, R12 ;  /* 0x0000000c150c7220 */ /* 0x048fe20000400000 */
[----:B----4-:R-:W-:Y:S01]  /*1e820*/  FMUL R13, R21, R13 ;  /* 0x0000000d150d7220 */ /* 0x010fe20000400000 */
[C---:B-----5:R-:W-:Y:S01]  /*1e830*/  FMUL R14, R23.reuse, R14 ;  /* 0x0000000e170e7220 */ /* 0x060fe20000400000 */
[----:B------:R-:W-:-:S07]  /*1e840*/  FMUL R15, R23, R15 ;  /* 0x0000000f170f7220 */ /* 0x000fce0000400000 */
[----:B------:R-:W-:Y:S01]  /*1e850*/  HMMA.16816.F32 R12, R16, R4, R12 ;  /* 0x00000004100c723c */ /* 0x000fe2000000180c */
[----:B------:R-:W-:Y:S04]  /*1e860*/  STL.64 [R1+0x1a8], R10 ;  /* 0x0001a80a01007387 */ /* 0x000fe80000100a00 */
[----:B------:R-:W3:Y:S04]  /*1e870*/  LDL.LU.64 R6, [R1+0x1bb0] ;  /* 0x001bb00001067983 */ /* 0x000ee80000300a00 */
[----:B------:R-:W4:Y:S10]  /*1e880*/  LDL.LU.64 R4, [R1+0x1ba8] ;  /* 0x001ba80001047983 */ /* 0x000f340000300a00 */
[----:B------:R0:W-:Y:S04]  /*1e890*/  STL.64 [R1+0x170], R12 ;  /* 0x0001700c01007387 */ /* 0x0001e80000100a00 */
[----:B------:R1:W-:Y:S01]  /*1e8a0*/  STL.64 [R1+0x178], R14 ;  /* 0x0001780e01007387 */ /* 0x0003e20000100a00 */
[----:B0-----:R-:W-:Y:S01]  /*1e8b0*/  FMUL R13, R21, R29 ;  /* 0x0000001d150d7220 */ /* 0x001fe20000400000 */
[C---:B-1----:R-:W-:Y:S01]  /*1e8c0*/  FMUL R14, R23.reuse, R28 ;  /* 0x0000001c170e7220 */ /* 0x042fe20000400000 */
[----:B------:R-:W-:Y:S01]  /*1e8d0*/  FMUL R15, R23, R3 ;  /* 0x00000003170f7220 */ /* 0x000fe20000400000 */
[----:B--2---:R-:W-:-:S07]  /*1e8e0*/  FMUL R12, R21, R27 ;  /* 0x0000001b150c7220 */ /* 0x004fce0000400000 */
[----:B------:R-:W-:Y:S01]  /*1e8f0*/  HMMA.16816.F32 R12, R16, R24, R12 ;  /* 0x00000018100c723c */ /* 0x000fe2000000180c */
[----:B------:R-:W2:Y:S04]  /*1e900*/  LDL.LU R24, [R1+0x1ba0] ;  /* 0x001ba00001187983 */ /* 0x000ea80000300800 */
[----:B------:R-:W5:Y:S04]  /*1e910*/  LDL.LU R29, [R1+0x464] ;  /* 0x00046400011d7983 */ /* 0x000f680000300800 */
[----:B------:R-:W3:Y:S10]  /*1e920*/  LDL.LU R3, [R1+0x468] ;  /* 0x0004680001037983 */ /* 0x000ef40000300800 */
[----:B------:R4:W-:Y:S04]  /*1e930*/  STL.64 [R1+0x130], R12 ;  /* 0x0001300c01007387 */ /* 0x0009e80000100a00 */
[----:B------:R0:W-:Y:S01]  /*1e940*/  STL.64 [R1+0x138], R14 ;  /* 0x0001380e01007387 */ /* 0x0001e20000100a00 */
[----:B----4-:R-:W-:Y:S01]  /*1e950*/  FMUL R13, R21, R5 ;  /* 0x00000005150d7220 */ /* 0x010fe20000400000 */
[C---:B0-----:R-:W-:Y:S01]  /*1e960*/  FMUL R14, R23.reuse, R4 ;  /* 0x00000004170e7220 */ /* 0x041fe20000400000 */
[----:B------:R-:W-:-:S02]  /*1e970*/  FMUL R15, R23, R0 ;  /* 0x00000000170f7220 */ /* 0x000fc40000400000 */
[----:B------:R-:W4:Y:S01]  /*1e980*/  LDL.LU R0, [R1+0x46c] ;  /* 0x00046c0001007983 */ /* 0x000f220000300800 */
[----:B--2---:R-:W-:-:S03]  /*1e990*/  FMUL R12, R21, R24 ;  /* 0x00000018150c7220 */ /* 0x004fc60000400000 */
[----:B------:R-:W-:Y:S04]  /*1e9a0*/  LDSM.16.M88.4 R24, [R2+UR7+0x2a800] ;  /* 0x02a800070218783b */ /* 0x000fe80008000200 */
[----:B------:R-:W-:Y:S01]  /*1e9b0*/  HMMA.16816.F32 R8, R16, R8, R12 ;  /* 0x000000081008723c */ /* 0x000fe2000000180c */
[----:B------:R-:W2:Y:S04]  /*1e9c0*/  LDL.LU R15, [R1+0x460] ;  /* 0x00046000010f7983 */ /* 0x000ea80000300800 */
[----:B------:R-:W2:-:S14]  /*1e9d0*/  LDL.LU R28, [R1+0x484] ;  /* 0x00048400011c7983 */ /* 0x000e9c0000300800 */
[----:B------:R-:W-:Y:S04]  /*1e9e0*/  STL.64 [R1+0x120], R8 ;  /* 0x0001200801007387 */ /* 0x000fe80000100a00 */
[----:B------:R-:W-:Y:S04]  /*1e9f0*/  STL.64 [R1+0x128], R10 ;  /* 0x0001280a01007387 */ /* 0x000fe80000100a00 */
[----:B------:R-:W2:Y:S04]  /*1ea00*/  LDL.LU R5, [R1+0x488] ;  /* 0x0004880001057983 */ /* 0x000ea80000300800 */
[----:B------:R-:W2:Y:S04]  /*1ea10*/  LDL.LU R4, [R1+0x48c] ;  /* 0x00048c0001047983 */ /* 0x000ea80000300800 */
[----:B---3--:R-:W-:Y:S04]  /*1ea20*/  STL.64 [R1+0x1b98], R6 ;  /* 0x001b980601007387 */ /* 0x008fe80000100a00 */
[----:B------:R-:W-:Y:S01]  /*1ea30*/  LDSM.16.M88.4 R8, [R2+UR7+0x2b000] ;  /* 0x02b000070208783b */ /* 0x000fe20008000200 */
[----:B-----5:R-:W-:Y:S01]  /*1ea40*/  FMUL R13, R21, R29 ;  /* 0x0000001d150d7220 */ /* 0x020fe20000400000 */
[----:B------:R-:W-:-:S02]  /*1ea50*/  FMUL R14, R23, R3 ;  /* 0x00000003170e7220 */ /* 0x000fc40000400000 */
[----:B--2---:R-:W-:Y:S04]  /*1ea60*/  STL.64 [R1+0x1b90], R4 ;  /* 0x001b900401007387 */ /* 0x004fe80000100a00 */
[----:B------:R-:W0:Y:S01]  /*1ea70*/  LDSM.16.M88.4 R4, [R2+UR7+0x2a000] ;  /* 0x02a000070204783b */ /* 0x000e220008000200 */
[----:B------:R-:W-:Y:S01]  /*1ea80*/  FMUL R12, R21, R15 ;  /* 0x0000000f150c7220 */ /* 0x000fe20000400000 */
[----:B----4-:R-:W-:-:S07]  /*1ea90*/  FMUL R15, R23, R0 ;  /* 0x00000000170f7220 */ /* 0x010fce0000400000 */
[----:B0-----:R-:W-:Y:S01]  /*1eaa0*/  HMMA.16816.F32 R12, R16, R4, R12 ;  /* 0x00000004100c723c */ /* 0x001fe2000000180c */
[----:B------:R-:W-:Y:S04]  /*1eab0*/  STL.64 [R1+0x168], R6 ;  /* 0x0001680601007387 */ /* 0x000fe80000100a00 */
[----:B------:R0:W-:Y:S04]  /*1eac0*/  STL.64 [R1+0x158], R26 ;  /* 0x0001581a01007387 */ /* 0x0001e80000100a00 */
[----:B0-----:R-:W2:Y:S04]  /*1ead0*/  LDL.LU R27, [R1+0x480] ;  /* 0x00048000011b7983 */ /* 0x001ea80000300800 */
[----:B------:R0:W-:Y:S04]  /*1eae0*/  STL.64 [R1+0x148], R10 ;  /* 0x0001480a01007387 */ /* 0x0001e80000100a00 */
[----:B------:R-:W3:Y:S04]  /*1eaf0*/  LDL.LU.64 R6, [R1+0x1b98] ;  /* 0x001b980001067983 */ /* 0x000ee80000300a00 */
[----:B------:R-:W4:Y:S04]  /*1eb00*/  LDL.LU.64 R4, [R1+0x1b90] ;  /* 0x001b900001047983 */ /* 0x000f280000300a00 */
[----:B------:R1:W-:Y:S04]  /*1eb10*/  STL.64 [R1+0x110], R12 ;  /* 0x0001100c01007387 */ /* 0x0003e80000100a00 */
[----:B------:R4:W-:Y:S04]  /*1eb20*/  STL [R1+0x118], R14 ;  /* 0x0001180e01007387 */ /* 0x0009e80000100800 */
[----:B0-----:R-:W5:Y:S04]  /*1eb30*/  LDL.LU R11, [R1+0x490] ;  /* 0x00049000010b7983 */ /* 0x001f680000300800 */
[----:B------:R-:W3:Y:S04]  /*1eb40*/  LDL.LU R10, [R1+0x494] ;  /* 0x00049400010a7983 */ /* 0x000ee80000300800 */
[----:B------:R-:W3:Y:S04]  /*1eb50*/  LDL.LU R3, [R1+0x498] ;  /* 0x0004980001037983 */ /* 0x000ee80000300800 */
[----:B------:R-:W3:Y:S01]  /*1eb60*/  LDL.LU R0, [R1+0x49c] ;  /* 0x00049c0001007983 */ /* 0x000ee20000300800 */
[----:B------:R-:W-:Y:S01]  /*1eb70*/  MOV R29, R15 ;  /* 0x0000000f001d7202 */ /* 0x000fe20000000f00 */
[----:B-1----:R-:W-:-:S04]  /*1eb80*/  FMUL R13, R21, R28 ;  /* 0x0000001c150d7220 */ /* 0x002fc80000400000 */
[----:B------:R0:W-:Y:S01]  /*1eb90*/  STL [R1+0x1ab8], R29 ;  /* 0x001ab81d01007387 */ /* 0x0001e20000100800 */
[----:B--2---:R-:W-:Y:S01]  /*1eba0*/  FMUL R12, R21, R27 ;  /* 0x0000001b150c7220 */ /* 0x004fe20000400000 */
[C---:B----4-:R-:W-:Y:S01]  /*1ebb0*/  FMUL R14, R23.reuse, R5 ;  /* 0x00000005170e7220 */ /* 0x050fe20000400000 */
[----:B------:R-:W-:-:S07]  /*1ebc0*/  FMUL R15, R23, R4 ;  /* 0x00000004170f7220 */ /* 0x000fce0000400000 */
[----:B------:R-:W-:Y:S01]  /*1ebd0*/  HMMA.16816.F32 R24, R16, R24, R12 ;  /* 0x000000181018723c */ /* 0x000fe2000000180c */
[C---:B-----5:R-:W-:Y:S01]  /*1ebe0*/  FMUL R12, R21.reuse, R11 ;  /* 0x0000000b150c7220 */ /* 0x060fe20000400000 */
[----:B---3--:R-:W-:Y:S01]  /*1ebf0*/  FMUL R13, R21, R10 ;  /* 0x0000000a150d7220 */ /* 0x008fe20000400000 */
[C---:B------:R-:W-:Y:S01]  /*1ec00*/  FMUL R14, R23.reuse, R3 ;  /* 0x00000003170e7220 */ /* 0x040fe20000400000 */
[----:B------:R-:W-:-:S07]  /*1ec10*/  FMUL R15, R23, R0 ;  /* 0x00000000170f7220 */ /* 0x000fce0000400000 */
[----:B------:R-:W-:Y:S08]  /*1ec20*/  HMMA.16816.F32 R8, R16, R8, R12 ;  /* 0x000000081008723c */ /* 0x000ff0000000180c */
[----:B------:R-:W-:Y:S01]  /*1ec30*/  IMAD.MOV.U32 R4, RZ, RZ, R27 ;  /* 0x000000ffff047224 */ /* 0x000fe200078e001b */
[----:B------:R-:W-:Y:S01]  /*1ec40*/  MOV R5, R26 ;  /* 0x0000001a00057202 */ /* 0x000fe20000000f00 */
[----:B0-----:R-:W-:Y:S01]  /*1ec50*/  IMAD.MOV.U32 R29, RZ, RZ, R25 ;  /* 0x000000ffff1d7224 */ /* 0x001fe200078e0019 */
[----:B------:R-:W-:Y:S04]  /*1ec60*/  STL [R1+0xd0], R24 ;  /* 0x0000d01801007387 */ /* 0x000fe80000100800 */
[----:B------:R-:W-:Y:S04]  /*1ec70*/  STL [R1+0x1b18], R4 ;  /* 0x001b180401007387 */ /* 0x000fe80000100800 */
[----:B------:R-:W-:Y:S04]  /*1ec80*/  STL [R1+0x1b14], R5 ;  /* 0x001b140501007387 */ /* 0x000fe80000100800 */
[----:B------:R-:W-:Y:S04]  /*1ec90*/  LDSM.16.M88.4 R24, [R2+UR7+0x2c000] ;  /* 0x02c000070218783b */ /* 0x000fe80008000200 */
[----:B------:R0:W-:Y:S04]  /*1eca0*/  STL [R1+0x1b10], R29 ;  /* 0x001b101d01007387 */ /* 0x0001e80000100800 */
[----:B------:R-:W-:Y:S04]  /*1ecb0*/  STL.64 [R1+0xc0], R8 ;  /* 0x0000c00801007387 */ /* 0x000fe80000100a00 */
[----:B------:R-:W-:Y:S04]  /*1ecc0*/  STL [R1+0xc8], R10 ;  /* 0x0000c80a01007387 */ /* 0x000fe80000100800 */
[----:B------:R-:W2:Y:S04]  /*1ecd0*/  LDL.LU R12, [R1+0x4a0] ;  /* 0x0004a000010c7983 */ /* 0x000ea80000300800 */
[----:B------:R-:W3:Y:S04]  /*1ece0*/  LDL.LU R13, [R1+0x4a4] ;  /* 0x0004a400010d7983 */ /* 0x000ee80000300800 */
[----:B------:R-:W4:Y:S04]  /*1ecf0*/  LDL.LU R14, [R1+0x4a8] ;  /* 0x0004a800010e7983 */ /* 0x000f280000300800 */
[----:B------:R-:W5:Y:S04]  /*1ed00*/  LDL.LU R15, [R1+0x4ac] ;  /* 0x0004ac00010f7983 */ /* 0x000f680000300800 */
[----:B0-----:R-:W2:Y:S04]  /*1ed10*/  LDL.LU R29, [R1+0x4dc] ;  /* 0x0004dc00011d7983 */ /* 0x001ea80000300800 */
[----:B------:R-:W2:Y:S04]  /*1ed20*/  LDL.LU R5, [R1+0x4e0] ;  /* 0x0004e00001057983 */ /* 0x000ea80000300800 */
[----:B------:R-:W2:Y:S04]  /*1ed30*/  LDL.LU R4, [R1+0x4e4] ;  /* 0x0004e40001047983 */ /* 0x000ea80000300800 */
[----:B------:R-:W-:Y:S01]  /*1ed40*/  STL.64 [R1+0x1b88], R6 ;  /* 0x001b880601007387 */ /* 0x000fe20000100a00 */
[----:B------:R-:W-:-:S03]  /*1ed50*/  MOV R28, R11 ;  /* 0x0000000b001c7202 */ /* 0x000fc60000000f00 */
[----:B------:R-:W-:Y:S04]  /*1ed60*/  LDSM.16.M88.4 R8, [R2+UR7+0x2c800] ;  /* 0x02c800070208783b */ /* 0x000fe80008000200 */
[----:B--2---:R-:W-:Y:S04]  /*1ed70*/  STL.64 [R1+0x1b80], R4 ;  /* 0x001b800401007387 */ /* 0x004fe80000100a00 */
[----:B------:R-:W0:Y:S04]  /*1ed80*/  LDSM.16.M88.4 R4, [R2+UR7+0x2b800] ;  /* 0x02b800070204783b */ /* 0x000e280008000200 */
[----:B------:R-:W2:Y:S04]  /*1ed90*/  LDL.LU R3, [R1+0x4e8] ;  /* 0x0004e80001037983 */ /* 0x000ea80000300800 */
[----:B------:R-:W2:Y:S04]  /*1eda0*/  LDL.LU R0, [R1+0x4ec] ;  /* 0x0004ec0001007983 */ /* 0x000ea80000300800 */
[----:B------:R1:W-:Y:S01]  /*1edb0*/  STL [R1+0x1970], R28 ;  /* 0x0019701c01007387 */ /* 0x0003e20000100800 */
[C---:B------:R-:W-:Y:S01]  /*1edc0*/  FMUL R12, R21.reuse, R12 ;  /* 0x0000000c150c7220 */ /* 0x040fe20000400000 */
[----:B---3--:R-:W-:Y:S01]  /*1edd0*/  FMUL R13, R21, R13 ;  /* 0x0000000d150d7220 */ /* 0x008fe20000400000 */
[C---:B----4-:R-:W-:Y:S01]  /*1ede0*/  FMUL R14, R23.reuse, R14 ;  /* 0x0000000e170e7220 */ /* 0x050fe20000400000 */
[C---:B-----5:R-:W-:Y:S01]  /*1edf0*/  FMUL R15, R23.reuse, R15 ;  /* 0x0000000f170f7220 */ /* 0x060fe20000400000 */
[----:B-1----:R-:W3:Y:S04]  /*1ee00*/  LDL.LU R28, [R1+0x4d8] ;  /* 0x0004d800011c7983 */ /* 0x002ee80000300800 */
[----:B0-----:R-:W-:Y:S04]  /*1ee10*/  STL.64 [R1+0x108], R6 ;  /* 0x0001080601007387 */ /* 0x001fe80000100a00 */
[----:B------:R0:W-:Y:S01]  /*1ee20*/  STL.64 [R1+0xf8], R26 ;  /* 0x0000f81a01007387 */ /* 0x0001e20000100a00 */
[----:B------:R-:W-:Y:S03]  /*1ee30*/  HMMA.16816.F32 R12, R16, R4, R12 ;  /* 0x00000004100c723c */ /* 0x000fe6000000180c */
[----:B0-----:R-:W4:Y:S04]  /*1ee40*/  LDL.LU R26, [R1+0x4d0] ;  /* 0x0004d000011a7983 */ /* 0x001f280000300800 */
[----:B------:R-:W5:Y:S04]  /*1ee50*/  LDL.LU R27, [R1+0x4d4] ;  /* 0x0004d400011b7983 */ /* 0x000f680000300800 */
[----:B------:R-:W-:Y:S04]  /*1ee60*/  STL.64 [R1+0xe8], R10 ;  /* 0x0000e80a01007387 */ /* 0x000fe80000100a00 */
[----:B------:R-:W2:Y:S04]  /*1ee70*/  LDL.LU.64 R6, [R1+0x1b88] ;  /* 0x001b880001067983 */ /* 0x000ea80000300a00 */
[----:B------:R-:W2:Y:S04]  /*1ee80*/  LDL.LU.64 R4, [R1+0x1b80] ;  /* 0x001b800001047983 */ /* 0x000ea80000300a00 */
[----:B------:R-:W-:Y:S04]  /*1ee90*/  STL.64 [R1+0xb0], R12 ;  /* 0x0000b00c01007387 */ /* 0x000fe80000100a00 */
[----:B------:R0:W-:Y:S02]  /*1eea0*/  STL.64 [R1+0xb8], R14 ;  /* 0x0000b80e01007387 */ /* 0x0001e40000100a00 */
[C---:B0-----:R-:W-:Y:S01]  /*1eeb0*/  FMUL R15, R23.reuse, R29 ;  /* 0x0000001d170f7220 */ /* 0x041fe20000400000 */
[----:B---3--:R-:W-:Y:S01]  /*1eec0*/  FMUL R14, R23, R28 ;  /* 0x0000001c170e7220 */ /* 0x008fe20000400000 */
[C---:B----4-:R-:W-:Y:S01]  /*1eed0*/  FMUL R12, R21.reuse, R26 ;  /* 0x0000001a150c7220 */ /* 0x050fe20000400000 */
[----:B-----5:R-:W-:-:S07]  /*1eee0*/  FMUL R13, R21, R27 ;  /* 0x0000001b150d7220 */ /* 0x020fce0000400000 */
[----:B------:R-:W-:Y:S01]  /*1eef0*/  HMMA.16816.F32 R24, R16, R24, R12 ;  /* 0x000000181018723c */ /* 0x000fe2000000180c */
[C---:B--2---:R-:W-:Y:S01]  /*1ef00*/  FMUL R12, R21.reuse, R5 ;  /* 0x00000005150c7220 */ /* 0x044fe20000400000 */
[----:B------:R-:W-:Y:S01]  /*1ef10*/  FMUL R13, R21, R4 ;  /* 0x00000004150d7220 */ /* 0x000fe20000400000 */
[C---:B------:R-:W-:Y:S01]  /*1ef20*/  FMUL R14, R23.reuse, R3 ;  /* 0x00000003170e7220 */ /* 0x040fe20000400000 */
[----:B------:R-:W-:-:S07]  /*1ef30*/  FMUL R15, R23, R0 ;  /* 0x00000000170f7220 */ /* 0x000fce0000400000 */
[C---:B------:R-:W-:Y:S08]  /*1ef40*/  HMMA.16816.F32 R8, R16.reuse, R8, R12 ;  /* 0x000000081008723c */ /* 0x040ff0000000180c */
[----:B------:R-:W-:Y:S04]  /*1ef50*/  STL.64 [R1+0x70], R24 ;  /* 0x0000701801007387 */ /* 0x000fe80000100a00 */
[----:B------:R-:W-:Y:S04]  /*1ef60*/  STL.64 [R1+0x78], R26 ;  /* 0x0000781a01007387 */ /* 0x000fe80000100a00 */
[----:B------:R-:W2:Y:S04]  /*1ef70*/  LDL.LU R12, [R1+0x500] ;  /* 0x00050000010c7983 */ /* 0x000ea80000300800 */
[----:B------:R-:W3:Y:S04]  /*1ef80*/  LDL.LU R13, [R1+0x504] ;  /* 0x00050400010d7983 */ /* 0x000ee80000300800 */
[----:B------:R-:W-:Y:S04]  /*1ef90*/  LDSM.16.M88.4 R24, [R2+UR7+0x2e000] ;  /* 0x02e000070218783b */ /* 0x000fe80008000200 */
[----:B------:R0:W-:Y:S04]  /*1efa0*/  STL.64 [R1+0x60], R8 ;  /* 0x0000600801007387 */ /* 0x0001e80000100a00 */
[----:B------:R-:W-:Y:S04]  /*1efb0*/  STL.64 [R1+0x68], R10 ;  /* 0x0000680a01007387 */ /* 0x000fe80000100a00 */
[----:B------:R-:W4:Y:S04]  /*1efc0*/  LDL.LU R14, [R1+0x508] ;  /* 0x00050800010e7983 */ /* 0x000f280000300800 */
[----:B------:R-:W5:Y:S04]  /*1efd0*/  LDL.LU R15, [R1+0x50c] ;  /* 0x00050c00010f7983 */ /* 0x000f680000300800 */
[----:B------:R-:W2:Y:S04]  /*1efe0*/  LDL.LU R29, [R1+0x510] ;  /* 0x00051000011d7983 */ /* 0x000ea80000300800 */
[----:B------:R-:W2:Y:S04]  /*1eff0*/  LDL.LU R28, [R1+0x514] ;  /* 0x00051400011c7983 */ /* 0x000ea80000300800 */
[----:B------:R-:W2:Y:S04]  /*1f000*/  LDL.LU R3, [R1+0x518] ;  /* 0x0005180001037983 */ /* 0x000ea80000300800 */
[----:B------:R-:W2:Y:S04]  /*1f010*/  LDL.LU R0, [R1+0x51c] ;  /* 0x00051c0001007983 */ /* 0x000ea80000300800 */
[----:B0-----:R-:W2:Y:S04]  /*1f020*/  LDL.LU R9, [R1+0x4f0] ;  /* 0x0004f00001097983 */ /* 0x001ea80000300800 */
[----:B------:R-:W2:Y:S04]  /*1f030*/  LDL.LU R8, [R1+0x4f4] ;  /* 0x0004f40001087983 */ /* 0x000ea80000300800 */
[----:B--2---:R-:W-:Y:S04]  /*1f040*/  STL.64 [R1+0x1b68], R8 ;  /* 0x001b680801007387 */ /* 0x004fe80000100a00 */
[----:B------:R-:W2:Y:S04]  /*1f050*/  LDL.LU R5, [R1+0x4f8] ;  /* 0x0004f80001057983 */ /* 0x000ea80000300800 */
[----:B------:R-:W2:Y:S04]  /*1f060*/  LDL.LU R4, [R1+0x4fc] ;  /* 0x0004fc0001047983 */ /* 0x000ea80000300800 */
[----:B------:R-:W-:Y:S04]  /*1f070*/  STL.64 [R1+0x1b78], R6 ;  /* 0x001b780601007387 */ /* 0x000fe80000100a00 */
[----:B------:R-:W-:Y:S01]  /*1f080*/  LDSM.16.M88.4 R8, [R2+UR7+0x2d800] ;  /* 0x02d800070208783b */ /* 0x000fe20008000200 */
[C---:B------:R-:W-:Y:S01]  /*1f090*/  FMUL R12, R21.reuse, R12 ;  /* 0x0000000c150c7220 */ /* 0x040fe20000400000 */
[----:B---3--:R-:W-:Y:S01]  /*1f0a0*/  FMUL R13, R21, R13 ;  /* 0x0000000d150d7220 */ /* 0x008fe20000400000 */
[C---:B----4-:R-:W-:Y:S01]  /*1f0b0*/  FMUL R14, R23.reuse, R14 ;  /* 0x0000000e170e7220 */ /* 0x050fe20000400000 */
[----:B-----5:R-:W-:Y:S01]  /*1f0c0*/  FMUL R15, R23, R15 ;  /* 0x0000000f170f7220 */ /* 0x020fe20000400000 */
[----:B--2---:R-:W-:Y:S04]  /*1f0d0*/  STL.64 [R1+0x1b70], R4 ;  /* 0x001b700401007387 */ /* 0x004fe80000100a00 */
[----:B------:R-:W0:Y:S02]  /*1f0e0*/  LDSM.16.M88.4 R4, [R2+UR7+0x2d000] ;  /* 0x02d000070204783b */ /* 0x000e240008000200 */
[----:B0-----:R-:W-:Y:S02]  /*1f0f0*/  HMMA.16816.F32 R12, R16, R4, R12 ;  /* 0x00000004100c723c */ /* 0x001fe4000000180c */
[----:B------:R0:W-:Y:S04]  /*1f100*/  STL.64 [R1+0xa8], R6 ;  /* 0x0000a80601007387 */ /* 0x0001e80000100a00 */
[----:B------:R-:W-:Y:S04]  /*1f110*/  STL.64 [R1+0x98], R10 ;  /* 0x0000980a01007387 */ /* 0x000fe80000100a00 */
[----:B------:R-:W-:Y:S04]  /*1f120*/  STL.64 [R1+0x88], R26 ;  /* 0x0000881a01007387 */ /* 0x000fe80000100a00 */
[----:B0-----:R-:W2:Y:S04]  /*1f130*/  LDL.LU.64 R6, [R1+0x1b78] ;  /* 0x001b780001067983 */ /* 0x001ea80000300a00 */
[----:B------:R-:W3:Y:S04]  /*1f140*/  LDL.LU.64 R4, [R1+0x1b70] ;  /* 0x001b700001047983 */ /* 0x000ee80000300a00 */
[----:B------:R0:W-:Y:S04]  /*1f150*/  STL.64 [R1+0x50], R12 ;  /* 0x0000500c01007387 */ /* 0x0001e80000100a00 */
[----:B------:R1:W-:Y:S01]  /*1f160*/  STL.64 [R1+0x58], R14 ;  /* 0x0000580e01007387 */ /* 0x0003e20000100a00 */
[C---:B0-----:R-:W-:Y:S01]  /*1f170*/  FMUL R12, R21.reuse, R29 ;  /* 0x0000001d150c7220 */ /* 0x041fe20000400000 */
[----:B------:R-:W-:Y:S01]  /*1f180*/  FMUL R13, R21, R28 ;  /* 0x0000001c150d7220 */ /* 0x000fe20000400000 */
[C---:B-1----:R-:W-:Y:S01]  /*1f190*/  FMUL R14, R23.reuse, R3 ;  /* 0x00000003170e7220 */ /* 0x042fe20000400000 */
[----:B------:R-:W-:-:S07]  /*1f1a0*/  FMUL R15, R23, R0 ;  /* 0x00000000170f7220 */ /* 0x000fce0000400000 */
[----:B------:R-:W-:Y:S01]  /*1f1b0*/  HMMA.16816.F32 R12, R16, R8, R12 ;  /* 0x00000008100c723c */ /* 0x000fe2000000180c */
[----:B------:R-:W4:-:S15]  /*1f1c0*/  LDL.LU.64 R8, [R1+0x1b68] ;  /* 0x001b680001087983 */ /* 0x000f1e0000300a00 */
[----:B------:R-:W-:-:S03]  /*1f1d0*/  NOP ;  /* 0x0000000000007918 */ /* 0x000fc60000000000 */
[----:B------:R-:W-:Y:S04]  /*1f1e0*/  STL.64 [R1+0x20], R12 ;  /* 0x0000200c01007387 */ /* 0x000fe80000100a00 */
[----:B------:R3:W-:Y:S01]  /*1f1f0*/  STL [R1+0x28], R14 ;  /* 0x0000280e01007387 */ /* 0x0007e20000100800 */
[----:B------:R-:W-:-:S03]  /*1f200*/  IMAD.MOV.U32 R28, RZ, RZ, R15 ;  /* 0x000000ffff1c7224 */ /* 0x000fc600078e000f */
[----:B------:R-:W5:Y:S04]  /*1f210*/  LDL.LU R0, [R1+0x568] ;  /* 0x0005680001007983 */ /* 0x000f680000300800 */
[----:B------:R-:W2:Y:S04]  /*1f220*/  LDL.LU R3, [R1+0x564] ;  /* 0x0005640001037983 */ /* 0x000ea80000300800 */
[----:B------:R-:W-:Y:S01]  /*1f230*/  STL [R1+0x1974], R28 ;  /* 0x0019741c01007387 */ /* 0x000fe20000100800 */
[C---:B---3--:R-:W-:Y:S01]  /*1f240*/  FMUL R14, R23.reuse, R5 ;  /* 0x00000005170e7220 */ /* 0x048fe20000400000 */
[----:B------:R-:W-:Y:S01]  /*1f250*/  FMUL R15, R23, R4 ;  /* 0x00000004170f7220 */ /* 0x000fe20000400000 */
[C---:B----4-:R-:W-:Y:S01]  /*1f260*/  FMUL R12, R21.reuse, R9 ;  /* 0x00000009150c7220 */ /* 0x050fe20000400000 */
[----:B------:R-:W-:Y:S01]  /*1f270*/  FMUL R13, R21, R8 ;  /* 0x00000008150d7220 */ /* 0x000fe20000400000 */
[----:B------:R-:W3:Y:S06]  /*1f280*/  LDL.LU R9, [R1+0x560] ;  /* 0x0005600001097983 */ /* 0x000eec0000300800 */
[----:B------:R-:W-:-:S15]  /*1f290*/  HMMA.16816.F32 R24, R16, R24, R12 ;  /* 0x000000181018723c */ /* 0x000fde000000180c */
[----:B------:R-:W-:-:S04]  /*1f2a0*/  NOP ;  /* 0x0000000000007918 */ /* 0x000fc80000000000 */
[----:B------:R0:W-:Y:S04]  /*1f2b0*/  STL.64 [R1+0x10], R24 ;  /* 0x0000101801007387 */ /* 0x0001e80000100a00 */
[----:B------:R1:W-:Y:S04]  /*1f2c0*/  STL [R1+0x18], R26 ;  /* 0x0000181a01007387 */ /* 0x0003e80000100800 */
[----:B0-----:R-:W4:Y:S04]  /*1f2d0*/  LDL.LU R24, [R1+0x530] ;  /* 0x0005300001187983 */ /* 0x001f280000300800 */
[----:B------:R-:W2:Y:S04]  /*1f2e0*/  LDL.LU R25, [R1+0x534] ;  /* 0x0005340001197983 */ /* 0x000ea80000300800 */
[----:B-1----:R-:W2:Y:S04]  /*1f2f0*/  LDL.LU R26, [R1+0x538] ;  /* 0x00053800011a7983 */ /* 0x002ea80000300800 */
[----:B------:R-:W2:Y:S04]  /*1f300*/  LDL.LU R4, [R1+0x53c] ;  /* 0x00053c0001047983 */ /* 0x000ea80000300800 */
[----:B------:R-:W2:Y:S04]  /*1f310*/  LDL.LU R12, [R1+0x520] ;  /* 0x00052000010c7983 */ /* 0x000ea80000300800 */
[----:B------:R-:W2:Y:S04]  /*1f320*/  LDL.LU R13, [R1+0x524] ;  /* 0x00052400010d7983 */ /* 0x000ea80000300800 */
[----:B------:R-:W2:Y:S04]  /*1f330*/  LDL.LU R14, [R1+0x528] ;  /* 0x00052800010e7983 */ /* 0x000ea80000300800 */
[----:B--2---:R-:W-:Y:S04]  /*1f340*/  STL [R1+0x1b60], R14 ;  /* 0x001b600e01007387 */ /* 0x004fe80000100800 */
[----:B------:R-:W-:Y:S04]  /*1f350*/  STL.64 [R1+0x1b58], R12 ;  /* 0x001b580c01007387 */ /* 0x000fe80000100a00 */
[----:B------:R-:W2:Y:S04]  /*1f360*/  LDL.LU R5, [R1+0x52c] ;  /* 0x00052c0001057983 */ /* 0x000ea80000300800 */
[----:B------:R-:W2:Y:S04]  /*1f370*/  LDL.LU R10, [R1+0x4cc] ;  /* 0x0004cc00010a7983 */ /* 0x000ea80000300800 */
[----:B------:R-:W2:Y:S04]  /*1f380*/  LDL.LU R11, [R1+0x574] ;  /* 0x00057400010b7983 */ /* 0x000ea80000300800 */
[----:B------:R-:W0:Y:S01]  /*1f390*/  LDSM.16.M88.4 R12, [R2+UR7+0x2e800] ;  /* 0x02e80007020c783b */ /* 0x000e220008000200 */
[----:B------:R-:W-:Y:S01]  /*1f3a0*/  MOV R28, R27 ;  /* 0x0000001b001c7202 */ /* 0x000fe20000000f00 */
[C---:B----4-:R-:W-:Y:S01]  /*1f3b0*/  FMUL R24, R21.reuse, R24 ;  /* 0x0000001815187220 */ /* 0x050fe20000400000 */
[----:B------:R-:W-:Y:S01]  /*1f3c0*/  FMUL R25, R21, R25 ;  /* 0x0000001915197220 */ /* 0x000fe20000400000 */
[C---:B------:R-:W-:Y:S01]  /*1f3d0*/  FMUL R26, R23.reuse, R26 ;  /* 0x0000001a171a7220 */ /* 0x040fe20000400000 */
[----:B------:R-:W-:-:S07]  /*1f3e0*/  FMUL R27, R23, R4 ;  /* 0x00000004171b7220 */ /* 0x000fce0000400000 */
[----:B0-----:R-:W-:Y:S01]  /*1f3f0*/  HMMA.16816.F32 R24, R16, R12, R24 ;  /* 0x0000000c1018723c */ /* 0x001fe20000001818 */
[----:B--2---:R-:W-:Y:S04]  /*1f400*/  STL.64 [R1+0x1b50], R10 ;  /* 0x001b500a01007387 */ /* 0x004fe80000100a00 */
[----:B---3--:R-:W-:Y:S04]  /*1f410*/  STL [R1+0x1b48], R9 ;  /* 0x001b480901007387 */ /* 0x008fe80000100800 */
[----:B------:R-:W0:Y:S04]  /*1f420*/  LDSM.16.M88.4 R8, [R2+UR7+0x2f000] ;  /* 0x02f000070208783b */ /* 0x000e280008000200 */
[----:B------:R-:W-:Y:S04]  /*1f430*/  STL [R1+0x1b1c], R28 ;  /* 0x001b1c1c01007387 */ /* 0x000fe80000100800 */
[----:B------:R1:W-:Y:S04]  /*1f440*/  STL.64 [R1+0x48], R14 ;  /* 0x0000480e01007387 */ /* 0x0003e80000100a00 */
[----:B0-----:R-:W-:Y:S04]  /*1f450*/  STL.64 [R1+0x38], R10 ;  /* 0x0000380a01007387 */ /* 0x001fe80000100a00 */
[----:B-1----:R-:W2:Y:S04]  /*1f460*/  LDL.LU R14, [R1+0x1b60] ;  /* 0x001b6000010e7983 */ /* 0x002ea80000300800 */
[----:B------:R-:W3:Y:S04]  /*1f470*/  LDL.LU.64 R12, [R1+0x1b58] ;  /* 0x001b5800010c7983 */ /* 0x000ee80000300a00 */
[----:B------:R-:W4:Y:S04]  /*1f480*/  LDL.LU R4, [R1+0x578] ;  /* 0x0005780001047983 */ /* 0x000f280000300800 */
[----:B------:R-:W-:Y:S04]  /*1f490*/  STL.64 [R1+0x18e8], R26 ;  /* 0x0018e81a01007387 */ /* 0x000fe80000100a00 */
[----:B------:R0:W-:Y:S04]  /*1f4a0*/  STL.64 [R1+0x18e0], R24 ;  /* 0x0018e01801007387 */ /* 0x0001e80000100a00 */
[----:B0-----:R-:W5:Y:S01]  /*1f4b0*/  LDL R25, [R1+0x4b4] ;  /* 0x0004b40001197983 */ /* 0x001f620000100800 */
[----:B------:R-:W-:-:S03]  /*1f4c0*/  FMUL R15, R23, R5 ;  /* 0x00000005170f7220 */ /* 0x000fc60000400000 */
[----:B------:R-:W4:Y:S04]  /*1f4d0*/  LDL R24, [R1+0x4b0] ;  /* 0x0004b00001187983 */ /* 0x000f280000100800 */
[----:B------:R-:W4:Y:S01]  /*1f4e0*/  LDL.LU.64 R10, [R1+0x1b50] ;  /* 0x001b5000010a7983 */ /* 0x000f220000300a00 */
[----:B--2---:R-:W-:Y:S01]  /*1f4f0*/  FMUL R14, R23, R14 ;  /* 0x0000000e170e7220 */ /* 0x004fe20000400000 */
[C---:B---3--:R-:W-:Y:S01]  /*1f500*/  FMUL R12, R21.reuse, R12 ;  /* 0x0000000c150c7220 */ /* 0x048fe20000400000 */
[----:B------:R-:W-:-:S07]  /*1f510*/  FMUL R13, R21, R13 ;  /* 0x0000000d150d7220 */ /* 0x000fce0000400000 */
[----:B------:R-:W-:Y:S01]  /*1f520*/  HMMA.16816.F32 R12, R16, R8, R12 ;  /* 0x00000008100c723c */ /* 0x000fe2000000180c */
[----:B------:R-:W2:Y:S01]  /*1f530*/  LDL.LU R9, [R1+0x1b48] ;  /* 0x001b480001097983 */ /* 0x000ea20000300800 */
[----:B-----5:R-:W-:-:S04]  /*1f540*/  FADD R0, R0, -R25 ;  /* 0x8000001900007221 */ /* 0x020fc80000000000 */
[----:B------:R-:W-:-:S04]  /*1f550*/  FMUL R0, R0, 1.4426950216293334961 ;  /* 0x3fb8aa3b00007820 */ /* 0x000fc80000400000 */
[----:B------:R0:W1:Y:S01]  /*1f560*/  MUFU.EX2 R5, R0 ;  /* 0x0000000000057308 */ /* 0x0000620000000800 */
[----:B------:R-:W-:-:S08]  /*1f570*/  FADD R3, R3, -R25 ;  /* 0x8000001903037221 */ /* 0x000fd00000000000 */
[----:B------:R-:W-:Y:S04]  /*1f580*/  STL.64 [R1+0x18d8], R14 ;  /* 0x0018d80e01007387 */ /* 0x000fe80000100a00 */
[----:B------:R-:W-:Y:S04]  /*1f590*/  STL.64 [R1+0x18d0], R12 ;  /* 0x0018d00c01007387 */ /* 0x000fe80000100a00 */
[----:B------:R-:W3:Y:S01]  /*1f5a0*/  LDL.LU R28, [R1+0x570] ;  /* 0x00057000011c7983 */ /* 0x000ee20000300800 */
[----:B0-----:R-:W-:-:S03]  /*1f5b0*/  FMUL R0, R3, 1.4426950216293334961 ;  /* 0x3fb8aa3b03007820 */ /* 0x001fc60000400000 */
[----:B-1----:R0:W-:Y:S02]  /*1f5c0*/  STL [R1+0x564], R5 ;  /* 0x0005640501007387 */ /* 0x0021e40000100800 */
[----:B0-----:R-:W0:Y:S02]  /*1f5d0*/  MUFU.EX2 R5, R0 ;  /* 0x0000000000057308 */ /* 0x001e240000000800 */
[----:B0-----:R0:W-:Y:S04]  /*1f5e0*/  STL [R1+0x54c], R5 ;  /* 0x00054c0501007387 */ /* 0x0011e80000100800 */
[----:B------:R-:W5:Y:S04]  /*1f5f0*/  LDL.LU R27, [R1+0x56c] ;  /* 0x00056c00011b7983 */ /* 0x000f680000300800 */
[----:B------:R-:W3:Y:S01]  /*1f600*/  LDL.LU R14, [R1+0x368] ;  /* 0x00036800010e7983 */ /* 0x000ee20000300800 */
[----:B--2---:R-:W-:-:S04]  /*1f610*/  FADD R3, R9, -R25 ;  /* 0x8000001909037221 */ /* 0x004fc80000000000 */
[----:B------:R-:W-:-:S04]  /*1f620*/  FMUL R0, R3, 1.4426950216293334961 ;  /* 0x3fb8aa3b03007820 */ /* 0x000fc80000400000 */
[----:B------:R-:W1:Y:S02]  /*1f630*/  MUFU.EX2 R29, R0 ;  /* 0x00000000001d7308 */ /* 0x000e640000000800 */
[----:B-1----:R-:W-:Y:S04]  /*1f640*/  STL [R1+0x548], R29 ;  /* 0x0005481d01007387 */ /* 0x002fe80000100800 */
[----:B------:R-:W3:Y:S01]  /*1f650*/  LDL.LU R15, [R1+0x36c] ;  /* 0x00036c00010f7983 */ /* 0x000ee20000300800 */
[----:B----4-:R-:W-:-:S04]  /*1f660*/  FADD R3, R10, -R25 ;  /* 0x800000190a037221 */ /* 0x010fc80000000000 */
[----:B------:R-:W-:Y:S01]  /*1f670*/  FMUL R0, R3, 1.4426950216293334961 ;  /* 0x3fb8aa3b03007820 */ /* 0x000fe20000400000 */
[----:B------:R-:W-:Y:S02]  /*1f680*/  FADD R3, R11, -R24 ;  /* 0x800000180b037221 */ /* 0x000fe40000000000 */
[----:B------:R-:W1:Y:S01]  /*1f690*/  LDSM.16.M88.4 R8, [R2+UR7+0x2f800] ;  /* 0x02f800070208783b */ /* 0x000e620008000200 */
[----:B0-----:R-:W0:Y:S03]  /*1f6a0*/  MUFU.EX2 R5, R0 ;  /* 0x0000000000057308 */ /* 0x001e260000000800 */
[----:B---3--:R2:W-:Y:S04]  /*1f6b0*/  STL.64 [R1+0x1ac0], R14 ;  /* 0x001ac00e01007387 */ /* 0x0085e80000100a00 */
[----:B0-----:R-:W-:Y:S04]  /*1f6c0*/  STL [R1+0x574], R5 ;  /* 0x0005740501007387 */ /* 0x001fe80000100800 */
[----:B-1----:R-:W-:Y:S04]  /*1f6d0*/  STL.64 [R1+0x8], R10 ;  /* 0x0000080a01007387 */ /* 0x002fe80000100a00 */
[----:B------:R-:W3:Y:S04]  /*1f6e0*/  LDL.LU R12, [R1+0x2e0] ;  /* 0x0002e000010c7983 */ /* 0x000ee80000300800 */
[----:B------:R-:W3:Y:S01]  /*1f6f0*/  LDL.LU R13, [R1+0x2e4] ;  /* 0x0002e400010d7983 */ /* 0x000ee20000300800 */
[----:B--2---:R-:W-:Y:S01]  /*1f700*/  IMAD.MOV.U32 R14, RZ, RZ, R20 ;  /* 0x000000ffff0e7224 */ /* 0x004fe200078e0014 */
[----:B------:R-:W-:-:S02]  /*1f710*/  MOV R15, R22 ;  /* 0x00000016000f7202 */ /* 0x000fc40000000f00 */
[----:B------:R-:W2:Y:S04]  /*1f720*/  LDL.LU R20, [R1+0x1b44] ;  /* 0x001b440001147983 */ /* 0x000ea80000300800 */
[----:B------:R-:W4:Y:S04]  /*1f730*/  LDL.LU R22, [R1+0x1b40] ;  /* 0x001b400001167983 */ /* 0x000f280000300800 */
[----:B------:R0:W-:Y:S01]  /*1f740*/  STL.64 [R1+0x1ad0], R14 ;  /* 0x001ad00e01007387 */ /* 0x0001e20000100a00 */
[----:B------:R-:W-:-:S03]  /*1f750*/  FMUL R0, R3, 1.4426950216293334961 ;  /* 0x3fb8aa3b03007820 */ /* 0x000fc60000400000 */
[----:B---3--:R-:W-:Y:S04]  /*1f760*/  STL.64 [R1+0x1ac8], R12 ;  /* 0x001ac80c01007387 */ /* 0x008fe80000100a00 */
[----:B0-----:R-:W3:Y:S04]  /*1f770*/  LDL.LU R14, [R1+0x388] ;  /* 0x00038800010e7983 */ /* 0x001ee80000300800 */
[----:B------:R-:W3:Y:S01]  /*1f780*/  LDL.LU R15, [R1+0x38c] ;  /* 0x00038c00010f7983 */ /* 0x000ee20000300800 */
[--C-:B------:R-:W-:Y:S02]  /*1f790*/  FADD R3, R4, -R24.reuse ;  /* 0x8000001804037221 */ /* 0x100fe40000000000 */
[----:B------:R0:W1:Y:S02]  /*1f7a0*/  MUFU.EX2 R4, R0 ;  /* 0x0000000000047308 */ /* 0x0000640000000800 */
[----:B0-----:R-:W-:Y:S01]  /*1f7b0*/  FMUL R0, R3, 1.4426950216293334961 ;  /* 0x3fb8aa3b03007820 */ /* 0x001fe20000400000 */
[--C-:B------:R-:W-:Y:S01]  /*1f7c0*/  FADD R3, R28, -R24.reuse ;  /* 0x800000181c037221 */ /* 0x100fe20000000000 */
[----:B---3--:R0:W-:Y:S04]  /*1f7d0*/  STL.64 [R1+0x1ae0], R14 ;  /* 0x001ae00e01007387 */ /* 0x0081e80000100a00 */
[----:B0-----:R-:W3:Y:S04]  /*1f7e0*/  LDL.LU R14, [R1+0x398] ;  /* 0x00039800010e7983 */ /* 0x001ee80000300800 */
[----:B-1----:R-:W-:Y:S04]  /*1f7f0*/  STL [R1+0x544], R4 ;  /* 0x0005440401007387 */ /* 0x002fe80000100800 */
[----:B------:R-:W3:Y:S01]  /*1f800*/  LDL.LU R15, [R1+0x39c] ;  /* 0x00039c00010f7983 */ /* 0x000ee20000300800 */
[----:B------:R0:W1:Y:S02]  /*1f810*/  MUFU.EX2 R28, R0 ;  /* 0x00000000001c7308 */ /* 0x0000640000000800 */
[----:B0-----:R-:W-:Y:S01]  /*1f820*/  FMUL R0, R3, 1.4426950216293334961 ;  /* 0x3fb8aa3b03007820 */ /* 0x001fe20000400000 */
[----:B-----5:R-:W-:Y:S01]  /*1f830*/  FADD R3, R27, -R24 ;  /* 0x800000181b037221 */ /* 0x020fe20000000000 */
[----:B---3--:R0:W-:Y:S04]  /*1f840*/  STL.64 [R1+0x1af8], R14 ;  /* 0x001af80e01007387 */ /* 0x0081e80000100a00 */
[----:B0-----:R-:W3:Y:S04]  /*1f850*/  LDL.LU R14, [R1+0x3a8] ;  /* 0x0003a800010e7983 */ /* 0x001ee80000300800 */
[----:B-1----:R-:W-:Y:S04]  /*1f860*/  STL [R1+0x540], R28 ;  /* 0x0005401c01007387 */ /* 0x002fe80000100800 */
[----:B------:R-:W3:Y:S04]  /*1f870*/  LDL.LU R15, [R1+0x3ac] ;  /* 0x0003ac00010f7983 */ /* 0x000ee80000300800 */
[----:B------:R0:W-:Y:S04]  /*1f880*/  STL.64 [R1+0x1ad8], R24 ;  /* 0x001ad81801007387 */ /* 0x0001e80000100a00 */
[----:B0-----:R-:W5:Y:S04]  /*1f890*/  LDL.LU R24, [R1+0x300] ;  /* 0x0003000001187983 */ /* 0x001f680000300800 */
[----:B------:R-:W5:Y:S01]  /*1f8a0*/  LDL.LU R25, [R1+0x304] ;  /* 0x0003040001197983 */ /* 0x000f620000300800 */
[----:B----4-:R-:W-:Y:S01]  /*1f8b0*/  IMAD.MOV.U32 R26, RZ, RZ, R22 ;  /* 0x000000ffff1a7224 */ /* 0x010fe200078e0016 */
[----:B--2---:R-:W-:-:S02]  /*1f8c0*/  MOV R27, R20 ;  /* 0x00000014001b7202 */ /* 0x004fc40000000f00 */
[----:B------:R-:W2:Y:S04]  /*1f8d0*/  LDL.LU R20, [R1+0x550] ;  /* 0x0005500001147983 */ /* 0x000ea80000300800 */
[----:B------:R-:W4:Y:S04]  /*1f8e0*/  LDL.LU R22, [R1+0x554] ;  /* 0x0005540001167983 */ /* 0x000f280000300800 */
[----:B------:R-:W-:Y:S01]  /*1f8f0*/  STL.64 [R1+0x1af0], R26 ;  /* 0x001af01a01007387 */ /* 0x000fe20000100a00 */
[----:B------:R0:W1:Y:S03]  /*1f900*/  MUFU.EX2 R12, R0 ;  /* 0x00000000000c7308 */ /* 0x0000660000000800 */
[----:B-----5:R5:W-:Y:S04]  /*1f910*/  STL.64 [R1+0x1ae8], R24 ;  /* 0x001ae81801007387 */ /* 0x020be80000100a00 */
[----:B-----5:R-:W5:Y:S04]  /*1f920*/  LDL.LU R24, [R1+0x320] ;  /* 0x0003200001187983 */ /* 0x020f680000300800 */
[----:B------:R-:W5:Y:S04]  /*1f930*/  LDL.LU R25, [R1+0x324] ;  /* 0x0003240001197983 */ /* 0x000f680000300800 */
[----:B------:R-:W3:Y:S04]  /*1f940*/  LDL.LU R26, [R1+0x328] ;  /* 0x00032800011a7983 */ /* 0x000ee80000300800 */
[----:B------:R-:W3:Y:S04]  /*1f950*/  LDL.LU R27, [R1+0x32c] ;  /* 0x00032c00011b7983 */ /* 0x000ee80000300800 */
[----:B------:R-:W5:Y:S04]  /*1f960*/  LDL.LU R11, [R1+0x558] ;  /* 0x00055800010b7983 */ /* 0x000f680000300800 */
[----:B------:R-:W5:Y:S01]  /*1f970*/  LDL.LU R10, [R1+0x55c] ;  /* 0x00055c00010a7983 */ /* 0x000f620000300800 */
[----:B0-----:R-:W-:-:S04]  /*1f980*/  FMUL R0, R3, 1.4426950216293334961 ;  /* 0x3fb8aa3b03007820 */ /* 0x001fc80000400000 */
[----:B------:R0:W0:Y:S01]  /*1f990*/  MUFU.EX2 R13, R0 ;  /* 0x00000000000d7308 */ /* 0x0000220000000800 */
[C---:B--2---:R-:W-:Y:S01]  /*1f9a0*/  FMUL R20, R21.reuse, R20 ;  /* 0x0000001415147220 */ /* 0x044fe20000400000 */
[----:B----4-:R-:W-:Y:S01]  /*1f9b0*/  FMUL R21, R21, R22 ;  /* 0x0000001615157220 */ /* 0x010fe20000400000 */
[----:B---3--:R-:W-:Y:S04]  /*1f9c0*/  STL.64 [R1+0x1b08], R26 ;  /* 0x001b081a01007387 */ /* 0x008fe80000100a00 */
[----:B-----5:R2:W-:Y:S01]  /*1f9d0*/  STL.64 [R1+0x1b00], R24 ;  /* 0x001b001801007387 */ /* 0x0205e20000100a00 */
[C---:B------:R-:W-:Y:S01]  /*1f9e0*/  FMUL R22, R23.reuse, R11 ;  /* 0x0000000b17167220 */ /* 0x040fe20000400000 */
[----:B------:R-:W-:Y:S02]  /*1f9f0*/  FMUL R23, R23, R10 ;  /* 0x0000000a17177220 */ /* 0x000fe40000400000 */
[----:B--2---:R-:W2:Y:S04]  /*1fa00*/  LDL.LU R24, [R1+0x340] ;  /* 0x0003400001187983 */ /* 0x004ea80000300800 */
[----:B------:R-:W2:Y:S04]  /*1fa10*/  LDL.LU R25, [R1+0x344] ;  /* 0x0003440001197983 */ /* 0x000ea80000300800 */
[----:B------:R-:W2:Y:S04]  /*1fa20*/  LDL.LU R26, [R1+0x348] ;  /* 0x00034800011a7983 */ /* 0x000ea80000300800 */
[----:B------:R-:W2:Y:S04]  /*1fa30*/  LDL.LU R27, [R1+0x34c] ;  /* 0x00034c00011b7983 */ /* 0x000ea80000300800 */
[----:B------:R-:W3:Y:S04]  /*1fa40*/  LDL R3, [R1+0x564] ;  /* 0x0005640001037983 */ /* 0x000ee80000100800 */
[----:B0-----:R-:W3:Y:S04]  /*1fa50*/  LDL R0, [R1+0x54c] ;  /* 0x00054c0001007983 */ /* 0x001ee80000100800 */
[----:B-1----:R-:W-:Y:S04]  /*1fa60*/  STL [R1+0x56c], R12 ;  /* 0x00056c0c01007387 */ /* 0x002fe80000100800 */
[----:B------:R-:W-:Y:S04]  /*1fa70*/  STL [R1+0x568], R13 ;  /* 0x0005680d01007387 */ /* 0x000fe80000100800 */
[----:B------:R-:W4:Y:S01]  /*1fa80*/  LDL.LU.64 R10, [R1+0x1b38] ;  /* 0x001b3800010a7983 */ /* 0x000f220000300a00 */
[----:B------:R-:W-:Y:S03]  /*1fa90*/  HMMA.16816.F32 R16, R16, R8, R20 ;  /* 0x000000081010723c */ /* 0x000fe60000001814 */
[----:B------:R-:W5:-:S15]  /*1faa0*/  LDL.LU.64 R8, [R1+0x1b30] ;  /* 0x001b300001087983 */ /* 0x000f5e0000300a00 */
[----:B------:R-:W-:Y:S01]  /*1fab0*/  NOP ;  /* 0x0000000000007918 */ /* 0x000fe20000000000 */
[----:B------:R0:W-:Y:S04]  /*1fac0*/  STL.64 [R1+0x18c8], R18 ;  /* 0x0018c81201007387 */ /* 0x0001e80000100a00 */
[----:B------:R1:W-:Y:S01]  /*1fad0*/  STL.64 [R1+0x18c0], R16 ;  /* 0x0018c01001007387 */ /* 0x0003e20000100a00 */
[----:B0-----:R-:W-:Y:S01]  /*1fae0*/  IMAD.MOV.U32 R18, RZ, RZ, R7 ;  /* 0x000000ffff127224 */ /* 0x001fe200078e0007 */
[----:B-1----:R-:W-:Y:S01]  /*1faf0*/  MOV R17, R6 ;  /* 0x0000000600117202 */ /* 0x002fe20000000f00 */
[----:B----4-:R-:W-:Y:S02]  /*1fb00*/  IMAD.MOV.U32 R16, RZ, RZ, R11 ;  /* 0x000000ffff107224 */ /* 0x010fe400078e000b */
[----:B------:R-:W5:Y:S04]  /*1fb10*/  LDL.LU R11, [R1+0x1b28] ;  /* 0x001b2800010b7983 */ /* 0x000f680000300800 */
[----:B------:R-:W5:Y:S04]  /*1fb20*/  LDL.LU R6, [R1+0x1b24] ;  /* 0x001b240001067983 */ /* 0x000f680000300800 */
[----:B------:R-:W5:Y:S01]  /*1fb30*/  LDL.LU R7, [R1+0x1b20] ;  /* 0x001b200001077983 */ /* 0x000f620000300800 */
[----:B---3--:R-:W-:-:S02]  /*1fb40*/  F2FP.F16.F32.PACK_AB R20, R0, R3 ;  /* 0x000000030014723e */ /* 0x008fc400000000ff */
[----:B------:R-:W-:Y:S02]  /*1fb50*/  F2FP.F16.F32.PACK_AB R21, R28, R4 ;  /* 0x000000041c15723e */ /* 0x000fe400000000ff */
[----:B------:R-:W-:Y:S02]  /*1fb60*/  F2FP.F16.F32.PACK_AB R22, R5, R29 ;  /* 0x0000001d0516723e */ /* 0x000fe400000000ff */
[----:B------:R-:W-:Y:S01]  /*1fb70*/  F2FP.F16.F32.PACK_AB R23, R13, R12 ;  /* 0x0000000c0d17723e */ /* 0x000fe200000000ff */
[----:B------:R-:W3:Y:S04]  /*1fb80*/  LDL.LU R19, [R1+0x2cc] ;  /* 0x0002cc0001137983 */ /* 0x000ee80000300800 */
[----:B------:R-:W4:Y:S04]  /*1fb90*/  LDL.LU R28, [R1+0x1b1c] ;  /* 0x001b1c00011c7983 */ /* 0x000f280000300800 */
[----:B------:R-:W3:Y:S04]  /*1fba0*/  LDL.LU R4, [R1+0x1b18] ;  /* 0x001b180001047983 */ /* 0x000ee80000300800 */
[----:B------:R-:W3:Y:S04]  /*1fbb0*/  LDL.LU R5, [R1+0x1b14] ;  /* 0x001b140001057983 */ /* 0x000ee80000300800 */
[----:B------:R-:W3:Y:S01]  /*1fbc0*/  LDL.LU R29, [R1+0x1b10] ;  /* 0x001b1000011d7983 */ /* 0x000ee20000300800 */
[C---:B--2---:R-:W-:Y:S08]  /*1fbd0*/  HMMA.16816.F32 R12, R20.reuse, R14, R24 ;  /* 0x0000000e140c723c */ /* 0x044ff00000001818 */
[----:B-----5:R-:W-:-:S15]  /*1fbe0*/  HMMA.16816.F32 R8, R20, R6, R8 ;  /* 0x000000061408723c */ /* 0x020fde0000001808 */
[----:B------:R-:W-:-:S04]  /*1fbf0*/  NOP ;  /* 0x0000000000007918 */ /* 0x000fc80000000000 */
[----:B------:R0:W-:Y:S04]  /*1fc00*/  STL.64 [R1+0x18f8], R10 ;  /* 0x0018f80a01007387 */ /* 0x0001e80000100a00 */
[----:B------:R-:W-:Y:S04]  /*1fc10*/  STL.64 [R1+0x18f0], R8 ;  /* 0x0018f00801007387 */ /* 0x000fe80000100a00 */
[----:B0-----:R-:W2:Y:S04]  /*1fc20*/  LDL.LU R10, [R1+0x378] ;  /* 0x00037800010a7983 */ /* 0x001ea80000300800 */
[----:B------:R-:W2:Y:S04]  /*1fc30*/  LDL.LU R11, [R1+0x37c] ;  /* 0x00037c00010b7983 */ /* 0x000ea80000300800 */
[----:B------:R-:W5:Y:S04]  /*1fc40*/  LDL.LU.64 R26, [R1+0x1b08] ;  /* 0x001b0800011a7983 */ /* 0x000f680000300a00 */
[----:B------:R-:W5:Y:S04]  /*1fc50*/  LDL.LU.64 R24, [R1+0x1b00] ;  /* 0x001b000001187983 */ /* 0x000f680000300a00 */
[----:B------:R-:W-:Y:S04]  /*1fc60*/  STL.64 [R1+0x3a0], R12 ;  /* 0x0003a00c01007387 */ /* 0x000fe80000100a00 */
[----:B------:R0:W-:Y:S04]  /*1fc70*/  STL.64 [R1+0x3a8], R14 ;  /* 0x0003a80e01007387 */ /* 0x0001e80000100a00 */
[----:B0-----:R-:W5:Y:S02]  /*1fc80*/  LDL.LU.64 R14, [R1+0x1af8] ;  /* 0x001af800010e7983 */ /* 0x001f640000300a00 */
[----:B-----5:R-:W-:Y:S02]  /*1fc90*/  HMMA.16816.F32 R12, R20, R14, R24 ;  /* 0x0000000e140c723c */ /* 0x020fe40000001818 */
[----:B------:R-:W5:Y:S04]  /*1fca0*/  LDL.LU.64 R26, [R1+0x1af0] ;  /* 0x001af000011a7983 */ /* 0x000f680000300a00 */
[----:B------:R-:W5:-:S13]  /*1fcb0*/  LDL.LU.64 R24, [R1+0x1ae8] ;  /* 0x001ae80001187983 */ /* 0x000f5a0000300a00 */
[----:B------:R-:W-:Y:S04]  /*1fcc0*/  STL.64 [R1+0x390], R12 ;  /* 0x0003900c01007387 */ /* 0x000fe80000100a00 */
[----:B------:R0:W-:Y:S04]  /*1fcd0*/  STL.64 [R1+0x398], R14 ;  /* 0x0003980e01007387 */ /* 0x0001e80000100a00 */
[----:B0-----:R-:W5:Y:S02]  /*1fce0*/  LDL.LU.64 R14, [R1+0x1ae0] ;  /* 0x001ae000010e7983 */ /* 0x001f640000300a00 */
[----:B-----5:R-:W-:Y:S02]  /*1fcf0*/  HMMA.16816.F32 R12, R20, R14, R24 ;  /* 0x0000000e140c723c */ /* 0x020fe40000001818 */
[----:B------:R-:W5:-:S15]  /*1fd00*/  LDL.LU.64 R24, [R1+0x1ad8] ;  /* 0x001ad80001187983 */ /* 0x000f5e0000300a00 */
[----:B------:R-:W-:Y:S02]  /*1fd10*/  NOP ;  /* 0x0000000000007918 */ /* 0x000fe40000000000 */
[----:B------:R-:W-:Y:S04]  /*1fd20*/  STL.64 [R1+0x380], R12 ;  /* 0x0003800c01007387 */ /* 0x000fe80000100a00 */
[----:B------:R0:W-:Y:S04]  /*1fd30*/  STL.64 [R1+0x388], R14 ;  /* 0x0003880e01007387 */ /* 0x0001e80000100a00 */
[----:B0-----:R-:W2:Y:S04]  /*1fd40*/  LDL.LU.64 R14, [R1+0x1ad0] ;  /* 0x001ad000010e7983 */ /* 0x001ea80000300a00 */
[----:B------:R-:W2:Y:S02]  /*1fd50*/  LDL.LU.64 R12, [R1+0x1ac8] ;  /* 0x001ac800010c7983 */ /* 0x000ea40000300a00 */
[----:B--2---:R-:W-:Y:S02]  /*1fd60*/  HMMA.16816.F32 R8, R20, R10, R12 ;  /* 0x0000000a1408723c */ /* 0x004fe4000000180c */
[----:B------:R-:W3:-:S15]  /*1fd70*/  LDL.LU.64 R14, [R1+0x1ac0] ;  /* 0x001ac000010e7983 */ /* 0x000ede0000300a00 */
[----:B------:R-:W-:Y:S02]  /*1fd80*/  NOP ;  /* 0x0000000000007918 */ /* 0x000fe40000000000 */
[----:B------:R-:W-:Y:S04]  /*1fd90*/  STL.64 [R1+0x370], R8 ;  /* 0x0003700801007387 */ /* 0x000fe80000100a00 */
[----:B------:R3:W-:Y:S02]  /*1fda0*/  STL.64 [R1+0x378], R10 ;  /* 0x0003780a01007387 */ /* 0x0007e40000100a00 */
[----:B---3--:R-:W-:Y:S02]  /*1fdb0*/  HMMA.16816.F32 R8, R20, R14, R16 ;  /* 0x0000000e1408723c */ /* 0x008fe40000001810 */
[----:B------:R-:W2:-:S15]  /*1fdc0*/  LDL.LU R14, [R1+0x158] ;  /* 0x00015800010e7983 */ /* 0x000e9e0000300800 */
[----:B------:R-:W-:Y:S02]  /*1fdd0*/  NOP ;  /* 0x0000000000007918 */ /* 0x000fe40000000000 */
[----:B------:R-:W-:Y:S04]  /*1fde0*/  STL.64 [R1+0x340], R8 ;  /* 0x0003400801007387 */ /* 0x000fe80000100a00 */
[----:B------:R0:W-:Y:S04]  /*1fdf0*/  STL.64 [R1+0x348], R10 ;  /* 0x0003480a01007387 */ /* 0x0001e80000100a00 */
[----:B------:R-:W2:Y:S04]  /*1fe00*/  LDL.LU R15, [R1+0x15c] ;  /* 0x00015c00010f7983 */ /* 0x000ea80000300800 */
[----:B0-----:R-:W3:Y:S04]  /*1fe10*/  LDL.LU R10, [R1+0x168] ;  /* 0x00016800010a7983 */ /* 0x001ee80000300800 */
[----:B------:R-:W3:Y:S04]  /*1fe20*/  LDL.LU R11, [R1+0x16c] ;  /* 0x00016c00010b7983 */ /* 0x000ee80000300800 */
[----:B---3--:R0:W-:Y:S04]  /*1fe30*/  STL.64 [R1+0x1978], R10 ;  /* 0x0019780a01007387 */ /* 0x0081e80000100a00 */
[----:B0-----:R-:W3:Y:S04]  /*1fe40*/  LDL.LU R10, [R1+0x1a8] ;  /* 0x0001a800010a7983 */ /* 0x001ee80000300800 */
[----:B------:R-:W3:Y:S04]  /*1fe50*/  LDL.LU R11, [R1+0x1ac] ;  /* 0x0001ac00010b7983 */ /* 0x000ee80000300800 */
[----:B---3--:R0:W-:Y:S04]  /*1fe60*/  STL.64 [R1+0x1990], R10 ;  /* 0x0019900a01007387 */ /* 0x0081e80000100a00 */
[----:B0-----:R-:W3:Y:S04]  /*1fe70*/  LDL.LU R10, [R1+0x1b8] ;  /* 0x0001b800010a7983 */ /* 0x001ee80000300800 */
[----:B------:R-:W3:Y:S04]  /*1fe80*/  LDL.LU R11, [R1+0x1bc] ;  /* 0x0001bc00010b7983 */ /* 0x000ee80000300800 */
[----:B---3--:R-:W-:Y:S04]  /*1fe90*/  STL.64 [R1+0x19a8], R10 ;  /* 0x0019a80a01007387 */ /* 0x008fe80000100a00 */
[----:B------:R-:W3:Y:S04]  /*1fea0*/  LDL.LU R3, [R1+0x584] ;  /* 0x0005840001037983 */ /* 0x000ee80000300800 */
[----:B------:R-:W3:Y:S04]  /*1feb0*/  LDL.LU R13, [R1+0x580] ;  /* 0x00058000010d7983 */ /* 0x000ee80000300800 */
[----:B--2---:R-:W-:Y:S04]  /*1fec0*/  STL.64 [R1+0x1988], R14 ;  /* 0x0019880e01007387 */ /* 0x004fe80000100a00 */
[----:B---3--:R0:W-:Y:S04]  /*1fed0*/  STL [R1+0x1980], R13 ;  /* 0x0019800d01007387 */ /* 0x0081e80000100800 */
[----:B------:R-:W2:Y:S04]  /*1fee0*/  LDL.LU R12, [R1+0x120] ;  /* 0x00012000010c7983 */ /* 0x000ea80000300800 */
[----:B0-----:R-:W2:Y:S04]  /*1fef0*/  LDL.LU R13, [R1+0x124] ;  /* 0x00012400010d7983 */ /* 0x001ea80000300800 */
[----:B------:R-:W3:Y:S04]  /*1ff00*/  LDL.LU R14, [R1+0x128] ;  /* 0x00012800010e7983 */ /* 0x000ee80000300800 */
[----:B------:R-:W3:Y:S04]  /*1ff10*/  LDL.LU R15, [R1+0x12c] ;  /* 0x00012c00010f7983 */ /* 0x000ee80000300800 */
[----:B------:R-:W2:Y:S04]  /*1ff20*/  LDL.LU R10, [R1+0x1c8] ;  /* 0x0001c800010a7983 */ /* 0x000ea80000300800 */
[----:B------:R-:W2:Y:S04]  /*1ff30*/  LDL.LU R11, [R1+0x1cc] ;  /* 0x0001cc00010b7983 */ /* 0x000ea80000300800 */
[----:B--2---:R0:W-:Y:S04]  /*1ff40*/  STL.64 [R1+0x19c0], R10 ;  /* 0x0019c00a01007387 */ /* 0x0041e80000100a00 */
[----:B0-----:R-:W2:Y:S04]  /*1ff50*/  LDL.LU R10, [R1+0x208] ;  /* 0x00020800010a7983 */ /* 0x001ea80000300800 */
[----:B------:R-:W2:Y:S04]  /*1ff60*/  LDL.LU R11, [R1+0x20c] ;  /* 0x00020c00010b7983 */ /* 0x000ea80000300800 */
[----:B--2---:R-:W-:Y:S04]  /*1ff70*/  STL.64 [R1+0x19d8], R10 ;  /* 0x0019d80a01007387 */ /* 0x004fe80000100a00 */
[----:B------:R-:W5:Y:S04]  /*1ff80*/  LDL.LU R0, [R1+0x57c] ;  /* 0x00057c0001007983 */ /* 0x000f680000300800 */
[----:B---3--:R-:W-:Y:S04]  /*1ff90*/  STL.64 [R1+0x19a0], R14 ;  /* 0x0019a00e01007387 */ /* 0x008fe80000100a00 */
[----:B------:R0:W-:Y:S04]  /*1ffa0*/  STL.64 [R1+0x1998], R12 ;  /* 0x0019980c01007387 */ /* 0x0001e80000100a00 */
[----:B0-----:R-:W2:Y:S04]  /*1ffb0*/  LDL.LU R12, [R1+0x130] ;  /* 0x00013000010c7983 */ /* 0x001ea80000300800 */
[----:B------:R-:W2:Y:S04]  /*1ffc0*/  LDL.LU R13, [R1+0x134] ;  /* 0x00013400010d7983 */ /* 0x000ea80000300800 */
[----:B------:R-:W3:Y:S04]  /*1ffd0*/  LDL.LU R14, [R1+0x138] ;  /* 0x00013800010e7983 */ /* 0x000ee80000300800 */
[----:B------:R-:W3:Y:S04]  /*1ffe0*/  LDL.LU R15, [R1+0x13c] ;  /* 0x00013c00010f7983 */ /* 0x000ee80000300800 */
[----:B------:R-:W2:Y:S04]  /*1fff0*/  LDL.LU R10, [R1+0x228] ;  /* 0x00022800010a7983 */ /* 0x000ea80000300800 */
[----:B------:R-:W2:Y:S04]  /*20000*/  LDL.LU R11, [R1+0x22c] ;  /* 0x00022c00010b7983 */ /* 0x000ea80000300800 */
[----:B--2---:R-:W-:Y:S04]  /*20010*/  STL.64 [R1+0x19f0], R10 ;  /* 0x0019f00a01007387 */ /* 0x004fe80000100a00 */
        /* <DEDUP_REMOVED lines=65> */
[----:B------:R-:W2:Y:S04]  /*20430*/  LDL.LU R10, [R1+0x338] ;  /* 0x00033800010a7983 */ /* 0x000ea80000300800 */
[----:B------:R-:W2:Y:S04]  /*20440*/  LDL.LU R11, [R1+0x33c] ;  /* 0x00033c00010b7983 */ /* 0x000ea80000300800 */
[----:B--2---:R0:W-:Y:S04]  /*20450*/  STL.64 [R1+0x1ab0], R10 ;  /* 0x001ab00a01007387 */ /* 0x0041e80000100a00 */
[----:B------:R-:W2:Y:S04]  /*20460*/  LDL.LU R8, [R1+0x2a0] ;  /* 0x0002a00001087983 */ /* 0x000ea80000300800 */
[----:B------:R-:W2:Y:S04]  /*20470*/  LDL.LU R9, [R1+0x2a4] ;  /* 0x0002a40001097983 */ /* 0x000ea80000300800 */
[----:B0-----:R-:W2:Y:S04]  /*20480*/  LDL.LU R10, [R1+0x2a8] ;  /* 0x0002a800010a7983 */ /* 0x001ea80000300800 */
        /* <DEDUP_REMOVED lines=12> */
[----:B------:R-:W3:Y:S04]  /*20550*/  LDL.LU R15, [R1+0x25c] ;  /* 0x00025c00010f7983 */ /* 0x000ee80000300800 */
[----:B---3--:R-:W-:Y:S04]  /*20560*/  STL.64 [R1+0x1a90], R14 ;  /* 0x001a900e01007387 */ /* 0x008fe80000100a00 */
[----:B--2---:R0:W-:Y:S04]  /*20570*/  STL.64 [R1+0x1a88], R12 ;  /* 0x001a880c01007387 */ /* 0x0041e80000100a00 */
[----:B0-----:R-:W2:Y:S04]  /*20580*/  LDL.LU R12, [R1+0x270] ;  /* 0x00027000010c7983 */ /* 0x001ea80000300800 */
[----:B------:R-:W2:Y:S04]  /*20590*/  LDL.LU R13, [R1+0x274] ;  /* 0x00027400010d7983 */ /* 0x000ea80000300800 */
[----:B------:R-:W3:Y:S04]  /*205a0*/  LDL.LU R14, [R1+0x278] ;  /* 0x00027800010e7983 */ /* 0x000ee80000300800 */
[----:B------:R-:W3:Y:S01]  /*205b0*/  LDL.LU R15, [R1+0x27c] ;  /* 0x00027c00010f7983 */ /* 0x000ee20000300800 */
[----:B------:R-:W-:Y:S01]  /*205c0*/  MOV R17, R29 ;  /* 0x0000001d00117202 */ /* 0x000fe20000000f00 */
[----:B------:R-:W-:Y:S01]  /*205d0*/  IMAD.MOV.U32 R18, RZ, RZ, R5 ;  /* 0x000000ffff127224 */ /* 0x000fe200078e0005 */
[----:B------:R-:W-:-:S02]  /*205e0*/  MOV R19, R4 ;  /* 0x0000000400137202 */ /* 0x000fc40000000f00 */
[C---:B------:R-:W-:Y:S01]  /*205f0*/  HMMA.16816.F32 R4, R20.reuse, R6, R8 ;  /* 0x000000061404723c */ /* 0x040fe20000001808 */
[----:B---3--:R-:W-:Y:S04]  /*20600*/  STL.64 [R1+0x1aa8], R14 ;  /* 0x001aa80e01007387 */ /* 0x008fe80000100a00 */
[----:B--2---:R0:W-:Y:S04]  /*20610*/  STL.64 [R1+0x1aa0], R12 ;  /* 0x001aa00c01007387 */ /* 0x0041e80000100a00 */
[----:B0-----:R-:W2:Y:S04]  /*20620*/  LDL.LU R12, [R1+0x280] ;  /* 0x00028000010c7983 */ /* 0x001ea80000300800 */
[----:B------:R-:W2:Y:S04]  /*20630*/  LDL.LU R13, [R1+0x284] ;  /* 0x00028400010d7983 */ /* 0x000ea80000300800 */
[----:B------:R-:W2:Y:S04]  /*20640*/  LDL.LU R14, [R1+0x288] ;  /* 0x00028800010e7983 */ /* 0x000ea80000300800 */
[----:B------:R-:W2:Y:S04]  /*20650*/  LDL.LU R15, [R1+0x28c] ;  /* 0x00028c00010f7983 */ /* 0x000ea80000300800 */
[----:B------:R-:W3:Y:S04]  /*20660*/  LDL.LU R26, [R1+0x588] ;  /* 0x00058800011a7983 */ /* 0x000ee80000300800 */
[----:B------:R-:W2:Y:S04]  /*20670*/  LDL.LU R16, [R1+0xd0] ;  /* 0x0000d00001107983 */ /* 0x000ea80000300800 */
[----:B------:R-:W2:Y:S04]  /*20680*/  LDL.LU R29, [R1+0x1ab8] ;  /* 0x001ab800011d7983 */ /* 0x000ea80000300800 */
[----:B------:R-:W2:Y:S04]  /*20690*/  LDL.LU.64 R10, [R1+0x1ab0] ;  /* 0x001ab000010a7983 */ /* 0x000ea80000300a00 */
[----:B------:R-:W3:Y:S04]  /*206a0*/  LDL.LU R27, [R1+0x58c] ;  /* 0x00058c00011b7983 */ /* 0x000ee80000300800 */
[----:B------:R-:W-:Y:S04]  /*206b0*/  STL.64 [R1+0x1848], R6 ;  /* 0x0018480601007387 */ /* 0x000fe80000100a00 */
[----:B------:R0:W-:Y:S04]  /*206c0*/  STL.64 [R1+0x1840], R4 ;  /* 0x0018400401007387 */ /* 0x0001e80000100a00 */
[----:B0-----:R-:W3:Y:S04]  /*206d0*/  LDL.LU R4, [R1+0x110] ;  /* 0x0001100001047983 */ /* 0x001ee80000300800 */
[----:B------:R-:W3:Y:S04]  /*206e0*/  LDL.LU R5, [R1+0x114] ;  /* 0x0001140001057983 */ /* 0x000ee80000300800 */
[----:B------:R-:W3:Y:S01]  /*206f0*/  LDL.LU R6, [R1+0x118] ;  /* 0x0001180001067983 */ /* 0x000ee20000300800 */
        /* <DEDUP_REMOVED lines=61> */
[----:B--2---:R-:W-:Y:S02]  /*20ad0*/  HMMA.16816.F32 R8, R20, R10, R12 ;  /* 0x0000000a1408723c */ /* 0x004fe4000000180c */
[----:B------:R-:W2:Y:S04]  /*20ae0*/  LDL.LU.64 R14, [R1+0x19b8] ;  /* 0x0019b800010e7983 */ /* 0x000ea80000300a00 */
[----:B------:R-:W2:-:S13]  /*20af0*/  LDL.LU.64 R12, [R1+0x19b0] ;  /* 0x0019b000010c7983 */ /* 0x000e9a0000300a00 */
[----:B------:R-:W-:Y:S04]  /*20b00*/  STL.64 [R1+0x230], R8 ;  /* 0x0002300801007387 */ /* 0x000fe80000100a00 */
[----:B------:R0:W-:Y:S01]  /*20b10*/  STL [R1+0x238], R10 ;  /* 0x0002380a01007387 */ /* 0x0001e20000100800 */
[----:B------:R-:W-:-:S03]  /*20b20*/  MOV R29, R11 ;  /* 0x0000000b001d7202 */ /* 0x000fc60000000f00 */
[----:B0-----:R-:W2:Y:S04]  /*20b30*/  LDL.LU.64 R10, [R1+0x19a8] ;  /* 0x0019a800010a7983 */ /* 0x001ea80000300a00 */
[----:B------:R-:W-:Y:S01]  /*20b40*/  STL [R1+0x1810], R29 ;  /* 0x0018101d01007387 */ /* 0x000fe20000100800 */
[----:B--2---:R-:W-:Y:S03]  /*20b50*/  HMMA.16816.F32 R8, R20, R10, R12 ;  /* 0x0000000a1408723c */ /* 0x004fe6000000180c */
[----:B------:R-:W2:Y:S04]  /*20b60*/  LDL.LU.64 R14, [R1+0x19a0] ;  /* 0x0019a000010e7983 */ /* 0x000ea80000300a00 */
[----:B------:R-:W2:-:S12]  /*20b70*/  LDL.LU.64 R12, [R1+0x1998] ;  /* 0x00199800010c7983 */ /* 0x000e980000300a00 */
[----:B------:R-:W-:Y:S04]  /*20b80*/  STL.64 [R1+0x220], R8 ;  /* 0x0002200801007387 */ /* 0x000fe80000100a00 */
[----:B------:R0:W-:Y:S04]  /*20b90*/  STL.64 [R1+0x228], R10 ;  /* 0x0002280a01007387 */ /* 0x0001e80000100a00 */
[----:B0-----:R-:W2:Y:S01]  /*20ba0*/  LDL.LU.64 R10, [R1+0x1990] ;  /* 0x00199000010a7983 */ /* 0x001ea20000300a00 */
[----:B-----5:R-:W-:-:S04]  /*20bb0*/  FADD R0, R0, -R25 ;  /* 0x8000001900007221 */ /* 0x020fc80000000000 */
[----:B------:R-:W-:-:S06]  /*20bc0*/  FMUL R0, R0, 1.4426950216293334961 ;  /* 0x3fb8aa3b00007820 */ /* 0x000fcc0000400000 */
[----:B------:R-:W0:Y:S01]  /*20bd0*/  MUFU.EX2 R0, R0 ;  /* 0x0000000000007308 */ /* 0x000e220000000800 */
[----:B--2---:R-:W-:Y:S01]  /*20be0*/  HMMA.16816.F32 R8, R20, R10, R12 ;  /* 0x0000000a1408723c */ /* 0x004fe2000000180c */
[----:B------:R-:W2:Y:S04]  /*20bf0*/  LDL.LU.64 R14, [R1+0x1988] ;  /* 0x00198800010e7983 */ /* 0x000ea80000300a00 */
[----:B0-----:R-:W-:Y:S04]  /*20c00*/  STL [R1+0x560], R0 ;  /* 0x0005600001007387 */ /* 0x001fe80000100800 */
[----:B------:R-:W5:Y:S10]  /*20c10*/  LDL.LU R13, [R1+0x1980] ;  /* 0x00198000010d7983 */ /* 0x000f740000300800 */
[----:B------:R-:W-:Y:S04]  /*20c20*/  STL.64 [R1+0x210], R8 ;  /* 0x0002100801007387 */ /* 0x000fe80000100a00 */
[----:B------:R0:W-:Y:S04]  /*20c30*/  STL.64 [R1+0x218], R10 ;  /* 0x0002180a01007387 */ /* 0x0001e80000100a00 */
[----:B0-----:R-:W2:Y:S01]  /*20c40*/  LDL.LU.64 R10, [R1+0x1978] ;  /* 0x00197800010a7983 */ /* 0x001ea20000300a00 */
[----:B------:R-:W-:-:S04]  /*20c50*/  FADD R3, R3, -R25 ;  /* 0x8000001903037221 */ /* 0x000fc80000000000 */
[----:B------:R-:W-:-:S04]  /*20c60*/  FMUL R0, R3, 1.4426950216293334961 ;  /* 0x3fb8aa3b03007820 */ /* 0x000fc80000400000 */
[----:B------:R-:W0:Y:S02]  /*20c70*/  MUFU.EX2 R8, R0 ;  /* 0x0000000000087308 */ /* 0x000e240000000800 */
[----:B0-----:R-:W-:Y:S01]  /*20c80*/  STL [R1+0x55c], R8 ;  /* 0x00055c0801007387 */ /* 0x001fe20000100800 */
[----:B-----5:R-:W-:-:S04]  /*20c90*/  FADD R3, R13, -R25 ;  /* 0x800000190d037221 */ /* 0x020fc80000000000 */
[----:B------:R-:W-:Y:S01]  /*20ca0*/  FMUL R0, R3, 1.4426950216293334961 ;  /* 0x3fb8aa3b03007820 */ /* 0x000fe20000400000 */
[----:B---3--:R-:W-:-:S03]  /*20cb0*/  FADD R3, R26, -R25 ;  /* 0x800000191a037221 */ /* 0x008fc60000000000 */
[----:B------:R0:W1:Y:S01]  /*20cc0*/  MUFU.EX2 R29, R0 ;  /* 0x00000000001d7308 */ /* 0x0000620000000800 */
[----:B--2---:R-:W-:Y:S01]  /*20cd0*/  HMMA.16816.F32 R4, R20, R10, R4 ;  /* 0x0000000a1404723c */ /* 0x004fe20000001804 */
[----:B0-----:R-:W-:-:S06]  /*20ce0*/  FMUL R0, R3, 1.4426950216293334961 ;  /* 0x3fb8aa3b03007820 */ /* 0x001fcc0000400000 */
[----:B------:R-:W0:-:S12]  /*20cf0*/  MUFU.EX2 R0, R0 ;  /* 0x0000000000007308 */ /* 0x000e180000000800 */
[----:B------:R-:W-:Y:S04]  /*20d00*/  STL.64 [R1+0x200], R4 ;  /* 0x0002000401007387 */ /* 0x000fe80000100a00 */
[----:B------:R2:W-:Y:S02]  /*20d10*/  STL.64 [R1+0x208], R6 ;  /* 0x0002080601007387 */ /* 0x0005e40000100a00 */
[----:B--2---:R-:W-:Y:S01]  /*20d20*/  HMMA.16816.F32 R4, R20, R14, R16 ;  /* 0x0000000e1404723c */ /* 0x004fe20000001810 */
[----:B------:R-:W-:-:S15]  /*20d30*/  FADD R3, R27, -R24 ;  /* 0x800000181b037221 */ /* 0x000fde0000000000 */
[----:B------:R-:W-:-:S03]  /*20d40*/  NOP ;  /* 0x0000000000007918 */ /* 0x000fc60000000000 */
[----:B------:R-:W-:Y:S04]  /*20d50*/  STL.64 [R1+0x1f0], R4 ;  /* 0x0001f00401007387 */ /* 0x000fe80000100a00 */
[----:B------:R-:W-:Y:S04]  /*20d60*/  STL.64 [R1+0x1f8], R6 ;  /* 0x0001f80601007387 */ /* 0x000fe80000100a00 */
[----:B-1----:R-:W-:Y:S04]  /*20d70*/  STL [R1+0x558], R29 ;  /* 0x0005581d01007387 */ /* 0x002fe80000100800 */
[----:B------:R-:W2:Y:S04]  /*20d80*/  LDL.LU R26, [R1+0x88] ;  /* 0x00008800011a7983 */ /* 0x000ea80000300800 */
[----:B0-----:R-:W-:Y:S04]  /*20d90*/  STL [R1+0x554], R0 ;  /* 0x0005540001007387 */ /* 0x001fe80000100800 */
[----:B------:R-:W2:Y:S04]  /*20da0*/  LDL.LU R27, [R1+0x8c] ;  /* 0x00008c00011b7983 */ /* 0x000ea80000300800 */
[----:B--2---:R0:W-:Y:S04]  /*20db0*/  STL.64 [R1+0x1900], R26 ;  /* 0x0019001a01007387 */ /* 0x0041e80000100a00 */
[----:B0-----:R-:W2:Y:S04]  /*20dc0*/  LDL.LU R26, [R1+0x98] ;  /* 0x00009800011a7983 */ /* 0x001ea80000300800 */
[----:B------:R-:W2:Y:S01]  /*20dd0*/  LDL.LU R27, [R1+0x9c] ;  /* 0x00009c00011b7983 */ /* 0x000ea20000300800 */
[----:B----4-:R-:W-:-:S03]  /*20de0*/  IMAD.MOV.U32 R11, RZ, RZ, R28 ;  /* 0x000000ffff0b7224 */ /* 0x010fc600078e001c */
[----:B--2---:R0:W-:Y:S04]  /*20df0*/  STL.64 [R1+0x1918], R26 ;  /* 0x0019181a01007387 */ /* 0x0041e80000100a00 */
[----:B------:R-:W2:Y:S04]  /*20e00*/  LDL.LU R8, [R1+0x10] ;  /* 0x0000100001087983 */ /* 0x000ea80000300800 */
[----:B------:R-:W2:Y:S04]  /*20e10*/  LDL.LU R9, [R1+0x14] ;  /* 0x0000140001097983 */ /* 0x000ea80000300800 */
[----:B------:R-:W3:Y:S04]  /*20e20*/  LDL.LU R10, [R1+0x18] ;  /* 0x00001800010a7983 */ /* 0x000ee80000300800 */
[----:B------:R-:W4:Y:S04]  /*20e30*/  LDL.LU R28, [R1+0x1974] ;  /* 0x00197400011c7983 */ /* 0x000f280000300800 */
[----:B0-----:R-:W5:Y:S04]  /*20e40*/  LDL.LU R26, [R1+0xa8] ;  /* 0x0000a800011a7983 */ /* 0x001f680000300800 */
[----:B------:R-:W5:Y:S04]  /*20e50*/  LDL.LU R27, [R1+0xac] ;  /* 0x0000ac00011b7983 */ /* 0x000f680000300800 */
[----:B-----5:R0:W-:Y:S04]  /*20e60*/  STL.64 [R1+0x1930], R26 ;  /* 0x0019301a01007387 */ /* 0x0201e80000100a00 */
[----:B0-----:R-:W5:Y:S04]  /*20e70*/  LDL.LU R26, [R1+0xe8] ;  /* 0x0000e800011a7983 */ /* 0x001f680000300800 */
[----:B------:R-:W5:Y:S04]  /*20e80*/  LDL.LU R27, [R1+0xec] ;  /* 0x0000ec00011b7983 */ /* 0x000f680000300800 */
[----:B------:R-:W5:Y:S04]  /*20e90*/  LDL.LU R14, [R1+0x148] ;  /* 0x00014800010e7983 */ /* 0x000f680000300800 */
[----:B------:R-:W5:Y:S04]  /*20ea0*/  LDL.LU R15, [R1+0x14c] ;  /* 0x00014c00010f7983 */ /* 0x000f680000300800 */
[----:B---3--:R-:W-:Y:S04]  /*20eb0*/  STL.64 [R1+0x1910], R10 ;  /* 0x0019100a01007387 */ /* 0x008fe80000100a00 */
[----:B--2---:R0:W-:Y:S04]  /*20ec0*/  STL.64 [R1+0x1908], R8 ;  /* 0x0019080801007387 */ /* 0x0041e80000100a00 */
[----:B0-----:R-:W2:Y:S04]  /*20ed0*/  LDL.LU R8, [R1+0x20] ;  /* 0x0000200001087983 */ /* 0x001ea80000300800 */
[----:B------:R-:W2:Y:S04]  /*20ee0*/  LDL.LU R9, [R1+0x24] ;  /* 0x0000240001097983 */ /* 0x000ea80000300800 */
[----:B------:R-:W3:Y:S01]  /*20ef0*/  LDL.LU R10, [R1+0x28] ;  /* 0x00002800010a7983 */ /* 0x000ee20000300800 */
[----:B----4-:R-:W-:-:S03]  /*20f00*/  MOV R11, R28 ;  /* 0x0000001c000b7202 */ /* 0x010fc60000000f00 */
[----:B------:R-:W4:Y:S04]  /*20f10*/  LDL.LU R28, [R1+0x1970] ;  /* 0x00197000011c7983 */ /* 0x000f280000300800 */
[----:B------:R-:W2:Y:S04]  /*20f20*/  LDL.LU R6, [R1+0x108] ;  /* 0x0001080001067983 */ /* 0x000ea80000300800 */
[----:B------:R-:W2:Y:S04]  /*20f30*/  LDL.LU R7, [R1+0x10c] ;  /* 0x00010c0001077983 */ /* 0x000ea80000300800 */
[----:B--2---:R0:W-:Y:S04]  /*20f40*/  STL.64 [R1+0x1968], R6 ;  /* 0x0019680601007387 */ /* 0x0041e80000100a00 */
[----:B------:R-:W5:Y:S04]  /*20f50*/  LDL.LU R4, [R1+0xc0] ;  /* 0x0000c00001047983 */ /* 0x000f680000300800 */
[----:B------:R-:W5:Y:S04]  /*20f60*/  LDL.LU R5, [R1+0xc4] ;  /* 0x0000c40001057983 */ /* 0x000f680000300800 */
[----:B0-----:R-:W5:Y:S01]  /*20f70*/  LDL.LU R6, [R1+0xc8] ;  /* 0x0000c80001067983 */ /* 0x001f620000300800 */
[----:B----4-:R-:W-:-:S03]  /*20f80*/  IMAD.MOV.U32 R7, RZ, RZ, R28 ;  /* 0x000000ffff077224 */ /* 0x010fc600078e001c */
[----:B------:R-:W2:Y:S04]  /*20f90*/  LDL.LU R28, [R1+0x594] ;  /* 0x00059400011c7983 */ /* 0x000ea80000300800 */
[----:B------:R-:W4:Y:S04]  /*20fa0*/  LDL.LU R17, [R1+0x598] ;  /* 0x0005980001117983 */ /* 0x000f280000300800 */
        /* <DEDUP_REMOVED lines=13> */
[C---:B-----5:R-:W-:Y:S03]  /*21080*/  HMMA.16816.F32 R12, R20.reuse, R14, R4 ;  /* 0x0000000e140c723c */ /* 0x060fe60000001804 */
[----:B---3--:R0:W-:Y:S04]  /*21090*/  STL.64 [R1+0x1950], R10 ;  /* 0x0019500a01007387 */ /* 0x0081e80000100a00 */
[----:B--2---:R1:W-:Y:S04]  /*210a0*/  STL.64 [R1+0x1948], R8 ;  /* 0x0019480801007387 */ /* 0x0043e80000100a00 */
[----:B0-----:R-:W2:Y:S04]  /*210b0*/  LDL.LU R10, [R1+0xf8] ;  /* 0x0000f800010a7983 */ /* 0x001ea80000300800 */
[----:B------:R-:W2:Y:S04]  /*210c0*/  LDL.LU R11, [R1+0xfc] ;  /* 0x0000fc00010b7983 */ /* 0x000ea80000300800 */
[----:B--2---:R0:W-:Y:S04]  /*210d0*/  STL.64 [R1+0x1960], R10 ;  /* 0x0019600a01007387 */ /* 0x0041e80000100a00 */
[----:B-1----:R-:W2:Y:S04]  /*210e0*/  LDL.LU R8, [R1+0xb0] ;  /* 0x0000b00001087983 */ /* 0x002ea80000300800 */
[----:B------:R-:W2:Y:S04]  /*210f0*/  LDL.LU R9, [R1+0xb4] ;  /* 0x0000b40001097983 */ /* 0x000ea80000300800 */
[----:B0-----:R-:W2:Y:S04]  /*21100*/  LDL.LU R10, [R1+0xb8] ;  /* 0x0000b800010a7983 */ /* 0x001ea80000300800 */
[----:B------:R-:W2:Y:S04]  /*21110*/  LDL.LU R11, [R1+0xbc] ;  /* 0x0000bc00010b7983 */ /* 0x000ea80000300800 */
[----:B------:R-:W2:Y:S04]  /*21120*/  LDL.LU.64 R6, [R1+0x1968] ;  /* 0x0019680001067983 */ /* 0x000ea80000300a00 */
[----:B------:R-:W-:Y:S04]  /*21130*/  STL.64 [R1+0x1e0], R12 ;  /* 0x0001e00c01007387 */ /* 0x000fe80000100a00 */
[----:B------:R0:W-:Y:S04]  /*21140*/  STL.64 [R1+0x1e8], R14 ;  /* 0x0001e80e01007387 */ /* 0x0001e80000100a00 */
[----:B0-----:R-:W3:Y:S04]  /*21150*/  LDL.LU R14, [R1+0x48] ;  /* 0x00004800010e7983 */ /* 0x001ee80000300800 */
[----:B------:R-:W3:Y:S01]  /*21160*/  LDL.LU R15, [R1+0x4c] ;  /* 0x00004c00010f7983 */ /* 0x000ee20000300800 */
[----:B------:R-:W-:Y:S01]  /*21170*/  FMUL R3, R3, 1.4426950216293334961 ;  /* 0x3fb8aa3b03037820 */ /* 0x000fe20000400000 */
[----:B------:R-:W-:Y:S01]  /*21180*/  LOP3.LUT R0, R2, 0x40, RZ, 0x3c, !PT ;  /* 0x0000004002007812 */ /* 0x000fe200078e3cff */
[----:B--2---:R-:W-:Y:S01]  /*21190*/  HMMA.16816.F32 R4, R20, R6, R8 ;  /* 0x000000061404723c */ /* 0x004fe20000001808 */
[----:B---3--:R0:W-:Y:S04]  /*211a0*/  STL.64 [R1+0x1958], R14 ;  /* 0x0019580e01007387 */ /* 0x0081e80000100a00 */
[----:B------:R-:W2:Y:S04]  /*211b0*/  LDL.LU R12, [R1+0x70] ;  /* 0x00007000010c7983 */ /* 0x000ea80000300800 */
[----:B------:R-:W2:Y:S04]  /*211c0*/  LDL.LU R13, [R1+0x74] ;  /* 0x00007400010d7983 */ /* 0x000ea80000300800 */
[----:B0-----:R-:W2:Y:S04]  /*211d0*/  LDL.LU R14, [R1+0x78] ;  /* 0x00007800010e7983 */ /* 0x001ea80000300800 */
[----:B------:R-:W2:Y:S04]  /*211e0*/  LDL.LU R15, [R1+0x7c] ;  /* 0x00007c00010f7983 */ /* 0x000ea80000300800 */
[----:B------:R-:W3:Y:S04]  /*211f0*/  LDL.LU R18, [R1+0x38] ;  /* 0x0000380001127983 */ /* 0x000ee80000300800 */
[----:B------:R-:W3:Y:S04]  /*21200*/  LDL.LU R19, [R1+0x3c] ;  /* 0x00003c0001137983 */ /* 0x000ee80000300800 */
[----:B------:R0:W-:Y:S04]  /*21210*/  STL [R1+0x1530], R2 ;  /* 0x0015300201007387 */ /* 0x0001e80000100800 */
[----:B------:R-:W2:Y:S01]  /*21220*/  LDL.LU.64 R10, [R1+0x1960] ;  /* 0x00196000010a7983 */ /* 0x000ea20000300a00 */
[----:B0-----:R-:W0:Y:S03]  /*21230*/  MUFU.EX2 R2, R3 ;  /* 0x0000000300027308 */ /* 0x001e260000000800 */
[----:B0-----:R0:W-:Y:S04]  /*21240*/  STL [R1+0x550], R2 ;  /* 0x0005500201007387 */ /* 0x0011e80000100800 */
[----:B------:R-:W-:Y:S04]  /*21250*/  STL.64 [R1+0x1d0], R4 ;  /* 0x0001d00401007387 */ /* 0x000fe80000100a00 */
[----:B------:R-:W-:Y:S04]  /*21260*/  STL.64 [R1+0x1d8], R6 ;  /* 0x0001d80601007387 */ /* 0x000fe80000100a00 */
[----:B------:R-:W1:Y:S01]  /*21270*/  LDSM.16.M88.4 R4, [R0+UR7+0x20000] ;  /* 0x020000070004783b */ /* 0x000e620008000200 */
[----:B------:R-:W-:-:S04]  /*21280*/  FADD R28, R28, -R24 ;  /* 0x800000181c1c7221 */ /* 0x000fc80000000000 */
[----:B------:R-:W-:-:S04]  /*21290*/  FMUL R3, R28, 1.4426950216293334961 ;  /* 0x3fb8aa3b1c037820 */ /* 0x000fc80000400000 */
[----:B0-----:R-:W0:Y:S01]  /*212a0*/  MUFU.EX2 R2, R3 ;  /* 0x0000000300027308 */ /* 0x001e220000000800 */
[----:B-1----:R1:W-:Y:S04]  /*212b0*/  STL.64 [R1+0x438], R6 ;  /* 0x0004380601007387 */ /* 0x0023e80000100a00 */
[----:B-1----:R-:W5:Y:S04]  /*212c0*/  LDL R7, [R1+0x554] ;  /* 0x0005540001077983 */ /* 0x002f680000100800 */
[----:B0-----:R-:W-:Y:S01]  /*212d0*/  STL [R1+0x53c], R2 ;  /* 0x00053c0201007387 */ /* 0x001fe20000100800 */
[----:B--2---:R-:W-:Y:S03]  /*212e0*/  HMMA.16816.F32 R8, R20, R10, R12 ;  /* 0x0000000a1408723c */ /* 0x004fe6000000180c */
[----:B------:R-:W2:-:S15]  /*212f0*/  LDL.LU.64 R14, [R1+0x1958] ;  /* 0x00195800010e7983 */ /* 0x000e9e0000300a00 */
[----:B------:R-:W-:Y:S01]  /*21300*/  NOP ;  /* 0x0000000000007918 */ /* 0x000fe20000000000 */
[----:B------:R-:W-:Y:S04]  /*21310*/  STL.64 [R1+0x1c0], R8 ;  /* 0x0001c00801007387 */ /* 0x000fe80000100a00 */
[----:B------:R0:W-:Y:S04]  /*21320*/  STL.64 [R1+0x1c8], R10 ;  /* 0x0001c80a01007387 */ /* 0x0001e80000100a00 */
[----:B0-----:R-:W2:Y:S04]  /*21330*/  LDL.LU.64 R10, [R1+0x1950] ;  /* 0x00195000010a7983 */ /* 0x001ea80000300a00 */
[----:B------:R-:W2:Y:S01]  /*21340*/  LDL.LU.64 R8, [R1+0x1948] ;  /* 0x0019480001087983 */ /* 0x000ea20000300a00 */
[----:B----4-:R-:W-:-:S04]  /*21350*/  FADD R28, R17, -R24 ;  /* 0x80000018111c7221 */ /* 0x010fc80000000000 */
[----:B------:R-:W-:Y:S01]  /*21360*/  FMUL R3, R28, 1.4426950216293334961 ;  /* 0x3fb8aa3b1c037820 */ /* 0x000fe20000400000 */
[----:B------:R-:W-:Y:S02]  /*21370*/  FADD R28, R25, -R24 ;  /* 0x80000018191c7221 */ /* 0x000fe40000000000 */
[----:B--2---:R-:W-:Y:S01]  /*21380*/  HMMA.16816.F32 R24, R20, R26, R8 ;  /* 0x0000001a1418723c */ /* 0x004fe20000001808 */
[----:B------:R-:W2:Y:S04]  /*21390*/  LDL.LU.64 R10, [R1+0x1940] ;  /* 0x00194000010a7983 */ /* 0x000ea80000300a00 */
[----:B------:R-:W2:-:S14]  /*213a0*/  LDL.LU.64 R8, [R1+0x1938] ;  /* 0x0019380001087983 */ /* 0x000e9c0000300a00 */
[----:B------:R-:W-:Y:S04]  /*213b0*/  STL.64 [R1+0x1b0], R24 ;  /* 0x0001b01801007387 */ /* 0x000fe80000100a00 */
[----:B------:R0:W-:Y:S01]  /*213c0*/  STL [R1+0x1b8], R26 ;  /* 0x0001b81a01007387 */ /* 0x0001e20000100800 */
[----:B------:R-:W-:-:S03]  /*213d0*/  MOV R2, R27 ;  /* 0x0000001b00027202 */ /* 0x000fc60000000f00 */
[----:B0-----:R-:W2:Y:S01]  /*213e0*/  LDL.LU.64 R26, [R1+0x1930] ;  /* 0x00193000011a7983 */ /* 0x001ea20000300a00 */
[----:B------:R-:W0:Y:S01]  /*213f0*/  MUFU.EX2 R3, R3 ;  /* 0x0000000300037308 */ /* 0x000e220000000800 */
[----:B------:R-:W-:-:S07]  /*21400*/  FMUL R28, R28, 1.4426950216293334961 ;  /* 0x3fb8aa3b1c1c7820 */ /* 0x000fce0000400000 */
[----:B------:R1:W4:Y:S01]  /*21410*/  MUFU.EX2 R6, R28 ;  /* 0x0000001c00067308 */ /* 0x0003220000000800 */
[----:B0-----:R-:W-:Y:S04]  /*21420*/  STL [R1+0x538], R3 ;  /* 0x0005380301007387 */ /* 0x001fe80000100800 */
[----:B------:R-:W-:Y:S04]  /*21430*/  STL [R1+0x17d8], R2 ;  /* 0x0017d80201007387 */ /* 0x000fe80000100800 */
[----:B-1----:R-:W3:Y:S01]  /*21440*/  LDL R28, [R1+0x550] ;  /* 0x00055000011c7983 */ /* 0x002ee20000100800 */
        /* <DEDUP_REMOVED lines=16> */
[----:B------:R0:W-:Y:S01]  /*21550*/  STL [R1+0x17c], R27 ;  /* 0x00017c1b01007387 */ /* 0x0001e20000100800 */
[----:B------:R-:W-:-:S03]  /*21560*/  IMAD.MOV.U32 R2, RZ, RZ, R26 ;  /* 0x000000ffff027224 */ /* 0x000fc600078e001a */
[----:B0-----:R-:W2:Y:S04]  /*21570*/  LDL.LU.64 R26, [R1+0x18e8] ;  /* 0x0018e800011a7983 */ /* 0x001ea80000300a00 */
[----:B------:R-:W2:Y:S04]  /*21580*/  LDL.LU.64 R24, [R1+0x18e0] ;  /* 0x0018e00001187983 */ /* 0x000ea80000300a00 */
[----:B----4-:R-:W-:Y:S04]  /*21590*/  STL [R1+0x534], R6 ;  /* 0x0005340601007387 */ /* 0x010fe80000100800 */
[----:B------:R-:W-:Y:S01]  /*215a0*/  STL [R1+0x17f0], R2 ;  /* 0x0017f00201007387 */ /* 0x000fe20000100800 */
[----:B--2---:R-:W-:Y:S03]  /*215b0*/  HMMA.16816.F32 R24, R20, R14, R24 ;  /* 0x0000000e1418723c */ /* 0x004fe60000001818 */
[----:B------:R-:W3:Y:S04]  /*215c0*/  LDL.LU.64 R14, [R1+0x18d8] ;  /* 0x0018d800010e7983 */ /* 0x000ee80000300a00 */
[----:B------:R-:W3:-:S12]  /*215d0*/  LDL.LU.64 R12, [R1+0x18d0] ;  /* 0x0018d000010c7983 */ /* 0x000ed80000300a00 */
[----:B------:R0:W-:Y:S04]  /*215e0*/  STL.64 [R1+0x150], R24 ;  /* 0x0001501801007387 */ /* 0x0001e80000100a00 */
[----:B------:R1:W-:Y:S04]  /*215f0*/  STL.64 [R1+0x158], R26 ;  /* 0x0001581a01007387 */ /* 0x0003e80000100a00 */
[----:B0-----:R-:W2:Y:S04]  /*21600*/  LDL R25, [R1+0x55c] ;  /* 0x00055c0001197983 */ /* 0x001ea80000100800 */
[----:B-1----:R-:W2:Y:S04]  /*21610*/  LDL R26, [R1+0x560] ;  /* 0x00056000011a7983 */ /* 0x002ea80000100800 */
[----:B------:R-:W4:Y:S01]  /*21620*/  LDL R27, [R1+0x53c] ;  /* 0x00053c00011b7983 */ /* 0x000f220000100800 */
[----:B---3--:R-:W-:Y:S03]  /*21630*/  HMMA.16816.F32 R12, R20, R18, R12 ;  /* 0x00000012140c723c */ /* 0x008fe6000000180c */
[----:B------:R-:W3:Y:S04]  /*21640*/  LDL.LU.64 R18, [R1+0x18c8] ;  /* 0x0018c80001127983 */ /* 0x000ee80000300a00 */
[----:B------:R-:W3:-:S12]  /*21650*/  LDL.LU.64 R16, [R1+0x18c0] ;  /* 0x0018c00001107983 */ /* 0x000ed80000300a00 */
[----:B------:R-:W-:Y:S04]  /*21660*/  STL.64 [R1+0x120], R12 ;  /* 0x0001200c01007387 */ /* 0x000fe80000100a00 */
[----:B------:R0:W-:Y:S01]  /*21670*/  STL [R1+0x128], R14 ;  /* 0x0001280e01007387 */ /* 0x0001e20000100800 */
[----:B------:R-:W-:-:S03]  /*21680*/  MOV R2, R15 ;  /* 0x0000000f00027202 */ /* 0x000fc60000000f00 */
[----:B0-----:R-:W3:Y:S04]  /*21690*/  LDL.LU R14, [R1+0x8] ;  /* 0x00000800010e7983 */ /* 0x001ee80000300800 */
[----:B------:R-:W3:Y:S04]  /*216a0*/  LDL.LU R15, [R1+0xc] ;  /* 0x00000c00010f7983 */ /* 0x000ee80000300800 */
[----:B------:R-:W-:Y:S01]  /*216b0*/  STL [R1+0x1814], R2 ;  /* 0x0018140201007387 */ /* 0x000fe20000100800 */
[----:B---3--:R-:W-:Y:S01]  /*216c0*/  HMMA.16816.F32 R12, R20, R14, R16 ;  /* 0x0000000e140c723c */ /* 0x008fe20000001810 */
[----:B--2---:R-:W-:-:S02]  /*216d0*/  F2FP.F16.F32.PACK_AB R20, R25, R26 ;  /* 0x0000001a1914723e */ /* 0x004fc400000000ff */
[----:B----4-:R-:W-:Y:S02]  /*216e0*/  F2FP.F16.F32.PACK_AB R21, R27, R28 ;  /* 0x0000001c1b15723e */ /* 0x010fe400000000ff */
[----:B-----5:R-:W-:Y:S02]  /*216f0*/  F2FP.F16.F32.PACK_AB R22, R7, R29 ;  /* 0x0000001d0716723e */ /* 0x020fe400000000ff */
[----:B------:R-:W-:Y:S01]  /*21700*/  F2FP.F16.F32.PACK_AB R23, R6, R3 ;  /* 0x000000030617723e */ /* 0x000fe200000000ff */
[----:B------:R-:W-:Y:S04]  /*21710*/  LDSM.16.M88.4 R24, [R0+UR7+0x22800] ;  /* 0x022800070018783b */ /* 0x000fe80008000200 */
[----:B------:R-:W-:Y:S02]  /*21720*/  LDSM.16.M88.4 R16, [R0+UR7+0x24800] ;  /* 0x024800070010783b */ /* 0x000fe40008000200 */
[----:B------:R-:W-:Y:S02]  /*21730*/  HMMA.16816.F32 R4, R20, R4, R8 ;  /* 0x000000041404723c */ /* 0x000fe40000001808 */
[----:B------:R-:W-:Y:S04]  /*21740*/  LDSM.16.M88.4 R8, [R0+UR7+0x22000] ;  /* 0x022000070008783b */ /* 0x000fe80008000200 */
[----:B------:R-:W-:Y:S04]  /*21750*/  STL.64 [R1+0x50], R12 ;  /* 0x0000500c01007387 */ /* 0x000fe80000100a00 */
[----:B------:R-:W-:Y:S04]  /*21760*/  STL.64 [R1+0x58], R14 ;  /* 0x0000580e01007387 */ /* 0x000fe80000100a00 */
[----:B------:R-:W-:Y:S04]  /*21770*/  STL.64 [R1+0x18b8], R22 ;  /* 0x0018b81601007387 */ /* 0x000fe80000100a00 */
[----:B------:R-:W-:Y:S04]  /*21780*/  STL.64 [R1+0x18b0], R20 ;  /* 0x0018b01401007387 */ /* 0x000fe80000100a00 */
[----:B------:R-:W-:Y:S04]  /*21790*/  LDSM.16.M88.4 R12, [R0+UR7+0x24000] ;  /* 0x02400007000c783b */ /* 0x000fe80008000200 */
[----:B------:R-:W-:Y:S04]  /*217a0*/  STL.64 [R1+0x40], R4 ;  /* 0x0000400401007387 */ /* 0x000fe80000100a00 */
[----:B------:R-:W-:Y:S04]  /*217b0*/  STL.64 [R1+0x48], R6 ;  /* 0x0000480601007387 */ /* 0x000fe80000100a00 */
[----:B------:R-:W0:Y:S02]  /*217c0*/  LDSM.16.M88.4 R4, [R0+UR7+0x20800] ;  /* 0x020800070004783b */ /* 0x000e240008000200 */
[----:B0-----:R-:W-:-:S02]  /*217d0*/  IMAD.MOV.U32 R21, RZ, RZ, R4 ;  /* 0x000000ffff157224 */ /* 0x001fc400078e0004 */
[----:B------:R-:W-:Y:S01]  /*217e0*/  STL.64 [R1+0xe8], R6 ;  /* 0x0000e80601007387 */ /* 0x000fe20000100a00 */
[----:B------:R-:W-:-:S03]  /*217f0*/  MOV R2, R5 ;  /* 0x0000000500027202 */ /* 0x000fc60000000f00 */
[----:B------:R-:W0:Y:S02]  /*21800*/  LDSM.16.M88.4 R4, [R0+UR7+0x21000] ;  /* 0x021000070004783b */ /* 0x000e240008000200 */
[----:B0-----:R-:W-:Y:S02]  /*21810*/  IMAD.MOV.U32 R23, RZ, RZ, R4 ;  /* 0x000000ffff177224 */ /* 0x001fe400078e0004 */
[----:B------:R-:W-:Y:S01]  /*21820*/  STL.64 [R1+0xd8], R6 ;  /* 0x0000d80601007387 */ /* 0x000fe20000100a00 */
[----:B------:R-:W-:-:S03]  /*21830*/  MOV R22, R5 ;  /* 0x0000000500167202 */ /* 0x000fc60000000f00 */
[----:B------:R-:W0:Y:S02]  /*21840*/  LDSM.16.M88.4 R4, [R0+UR7+0x21800] ;  /* 0x021800070004783b */ /* 0x000e240008000200 */
[----:B0-----:R-:W-:Y:S02]  /*21850*/  IMAD.MOV.U32 R29, RZ, RZ, R4 ;  /* 0x000000ffff1d7224 */ /* 0x001fe400078e0004 */
[----:B------:R-:W-:Y:S01]  /*21860*/  STL.64 [R1+0xc8], R6 ;  /* 0x0000c80601007387 */ /* 0x000fe20000100a00 */
[----:B------:R-:W-:Y:S01]  /*21870*/  MOV R28, R5 ;  /* 0x00000005001c7202 */ /* 0x000fe20000000f00 */
[----:B------:R-:W-:Y:S02]  /*21880*/  IMAD.MOV.U32 R5, RZ, RZ, R8 ;  /* 0x000000ffff057224 */ /* 0x000fe400078e0008 */
[----:B------:R-:W-:Y:S01]  /*21890*/  STL.64 [R1+0xb8], R10 ;  /* 0x0000b80a01007387 */ /* 0x000fe20000100a00 */
[----:B------:R-:W-:-:S03]  /*218a0*/  MOV R4, R9 ;  /* 0x0000000900047202 */ /* 0x000fc60000000f00 */
[----:B------:R-:W0:Y:S02]  /*218b0*/  LDSM.16.M88.4 R8, [R0+UR7+0x23000] ;  /* 0x023000070008783b */ /* 0x000e240008000200 */
[----:B0-----:R-:W-:Y:S02]  /*218c0*/  IMAD.MOV.U32 R20, RZ, RZ, R8 ;  /* 0x000000ffff147224 */ /* 0x001fe400078e0008 */
[----:B------:R-:W-:Y:S01]  /*218d0*/  STL.64 [R1+0x98], R10 ;  /* 0x0000980a01007387 */ /* 0x000fe20000100a00 */
[----:B------:R-:W-:-:S03]  /*218e0*/  MOV R3, R9 ;  /* 0x0000000900037202 */ /* 0x000fc60000000f00 */
[----:B------:R-:W0:Y:S04]  /*218f0*/  LDSM.16.M88.4 R8, [R0+UR7+0x23800] ;  /* 0x023800070008783b */ /* 0x000e280008000200 */
[----:B------:R1:W-:Y:S02]  /*21900*/  STL.64 [R1+0xa8], R26 ;  /* 0x0000a81a01007387 */ /* 0x0003e40000100a00 */
[----:B-1----:R-:W-:Y:S01]  /*21910*/  IMAD.MOV.U32 R26, RZ, RZ, R5 ;  /* 0x000000ffff1a7224 */ /* 0x002fe200078e0005 */
[----:B------:R-:W-:Y:S02]  /*21920*/  MOV R27, R4 ;  /* 0x00000004001b7202 */ /* 0x000fe40000000f00 */
[----:B------:R-:W1:Y:S04]  /*21930*/  LDSM.16.M88.4 R4, [R0+UR7+0x25000] ;  /* 0x025000070004783b */ /* 0x000e680008000200 */
[----:B------:R-:W-:Y:S04]  /*21940*/  STL.64 [R1+0x1850], R24 ;  /* 0x0018501801007387 */ /* 0x000fe80000100a00 */
[----:B0-----:R-:W-:Y:S04]  /*21950*/  STL.64 [R1+0x88], R10 ;  /* 0x0000880a01007387 */ /* 0x001fe80000100a00 */
[----:B------:R-:W-:Y:S04]  /*21960*/  STL.64 [R1+0x1838], R8 ;  /* 0x0018380801007387 */ /* 0x000fe80000100a00 */
[----:B-1----:R-:W-:Y:S04]  /*21970*/  STL.64 [R1+0x100], R4 ;  /* 0x0001000401007387 */ /* 0x002fe80000100a00 */
[----:B------:R-:W-:Y:S04]  /*21980*/  STL.64 [R1+0x108], R6 ;  /* 0x0001080601007387 */ /* 0x000fe80000100a00 */
[----:B------:R-:W0:Y:S02]  /*21990*/  LDSM.16.M88.4 R4, [R0+UR7+0x25800] ;  /* 0x025800070004783b */ /* 0x000e240008000200 */
[----:B0-----:R-:W-:-:S02]  /*219a0*/  IMAD.MOV.U32 R11, RZ, RZ, R4 ;  /* 0x000000ffff0b7224 */ /* 0x001fc400078e0004 */
[----:B------:R0:W-:Y:S01]  /*219b0*/  STL.64 [R1+0x138], R6 ;  /* 0x0001380601007387 */ /* 0x0001e20000100a00 */
[----:B------:R-:W-:-:S03]  /*219c0*/  MOV R10, R5 ;  /* 0x00000005000a7202 */ /* 0x000fc60000000f00 */
[----:B------:R-:W2:Y:S04]  /*219d0*/  LDL.LU R4, [R1+0x340] ;  /* 0x0003400001047983 */ /* 0x000ea80000300800 */
[----:B------:R-:W2:Y:S04]  /*219e0*/  LDL.LU R5, [R1+0x344] ;  /* 0x0003440001057983 */ /* 0x000ea80000300800 */
[----:B0-----:R-:W3:Y:S04]  /*219f0*/  LDL.LU R6, [R1+0x348] ;  /* 0x0003480001067983 */ /* 0x001ee80000300800 */
[----:B------:R-:W3:Y:S01]  /*21a00*/  LDL.LU R7, [R1+0x34c] ;  /* 0x00034c0001077983 */ /* 0x000ee20000300800 */
[----:B------:R-:W-:Y:S01]  /*21a10*/  IMAD.MOV.U32 R24, RZ, RZ, R26 ;  /* 0x000000ffff187224 */ /* 0x000fe200078e001a */
[----:B------:R-:W-:-:S02]  /*21a20*/  MOV R25, R27 ;  /* 0x0000001b00197202 */ /* 0x000fc40000000f00 */
[----:B---3--:R-:W-:Y:S04]  /*21a30*/  STL.64 [R1+0x1860], R6 ;  /* 0x0018600601007387 */ /* 0x008fe80000100a00 */
[----:B--2---:R-:W-:Y:S04]  /*21a40*/  STL.64 [R1+0x1858], R4 ;  /* 0x0018580401007387 */ /* 0x004fe80000100a00 */
[----:B------:R0:W-:Y:S02]  /*21a50*/  STL.64 [R1+0x1868], R24 ;  /* 0x0018681801007387 */ /* 0x0001e40000100a00 */
[----:B0-----:R-:W-:Y:S01]  /*21a60*/  IMAD.MOV.U32 R24, RZ, RZ, R29 ;  /* 0x000000ffff187224 */ /* 0x001fe200078e001d */
[----:B------:R-:W-:-:S05]  /*21a70*/  MOV R25, R28 ;  /* 0x0000001c00197202 */ /* 0x000fca0000000f00 */
[----:B------:R0:W-:Y:S04]  /*21a80*/  STL.64 [R1+0x1880], R24 ;  /* 0x0018801801007387 */ /* 0x0001e80000100a00 */
[----:B------:R-:W2:Y:S04]  /*21a90*/  LDL.LU R4, [R1+0x370] ;  /* 0x0003700001047983 */ /* 0x000ea80000300800 */
[----:B------:R-:W2:Y:S04]  /*21aa0*/  LDL.LU R5, [R1+0x374] ;  /* 0x0003740001057983 */ /* 0x000ea80000300800 */
[----:B------:R-:W3:Y:S04]  /*21ab0*/  LDL.LU R6, [R1+0x378] ;  /* 0x0003780001067983 */ /* 0x000ee80000300800 */
[----:B------:R-:W3:Y:S01]  /*21ac0*/  LDL.LU R7, [R1+0x37c] ;  /* 0x00037c0001077983 */ /* 0x000ee20000300800 */
[----:B0-----:R-:W-:Y:S01]  /*21ad0*/  IMAD.MOV.U32 R24, RZ, RZ, R23 ;  /* 0x000000ffff187224 */ /* 0x001fe200078e0017 */
[----:B------:R-:W-:-:S05]  /*21ae0*/  MOV R25, R22 ;  /* 0x0000001600197202 */ /* 0x000fca0000000f00 */
[----:B------:R-:W-:Y:S04]  /*21af0*/  STL.64 [R1+0x1898], R24 ;  /* 0x0018981801007387 */ /* 0x000fe80000100a00 */
[----:B---3--:R-:W-:Y:S04]  /*21b00*/  STL.64 [R1+0x1878], R6 ;  /* 0x0018780601007387 */ /* 0x008fe80000100a00 */
[----:B--2---:R0:W-:Y:S04]  /*21b10*/  STL.64 [R1+0x1870], R4 ;  /* 0x0018700401007387 */ /* 0x0041e80000100a00 */
        /* <DEDUP_REMOVED lines=12> */
[----:B------:R-:W-:Y:S02]  /*21be0*/  IMAD.MOV.U32 R8, RZ, RZ, R20 ;  /* 0x000000ffff087224 */ /* 0x000fe400078e0014 */
[----:B------:R-:W-:Y:S01]  /*21bf0*/  LDSM.16.M88.4 R20, [R0+UR7+0x28000] ;  /* 0x028000070014783b */ /* 0x000fe20008000200 */
[----:B------:R-:W-:-:S03]  /*21c00*/  MOV R9, R3 ;  /* 0x0000000300097202 */ /* 0x000fc60000000f00 */
[----:B---3--:R-:W-:Y:S04]  /*21c10*/  STL.64 [R1+0x18a8], R6 ;  /* 0x0018a80601007387 */ /* 0x008fe80000100a00 */
[----:B--2---:R0:W-:Y:S04]  /*21c20*/  STL.64 [R1+0x18a0], R4 ;  /* 0x0018a00401007387 */ /* 0x0041e80000100a00 */
[----:B0-----:R-:W2:Y:S04]  /*21c30*/  LDL.LU R4, [R1+0x3a0] ;  /* 0x0003a00001047983 */ /* 0x001ea80000300800 */
[----:B------:R-:W2:Y:S04]  /*21c40*/  LDL.LU R5, [R1+0x3a4] ;  /* 0x0003a40001057983 */ /* 0x000ea80000300800 */
[----:B------:R-:W2:Y:S04]  /*21c50*/  LDL.LU R6, [R1+0x3a8] ;  /* 0x0003a80001067983 */ /* 0x000ea80000300800 */
[----:B------:R-:W2:Y:S04]  /*21c60*/  LDL.LU R7, [R1+0x3ac] ;  /* 0x0003ac0001077983 */ /* 0x000ea80000300800 */
        /* <DEDUP_REMOVED lines=8> */
[----:B------:R-:W0:Y:S02]  /*21cf0*/  LDSM.16.M88.4 R12, [R0+UR7+0x26800] ;  /* 0x02680007000c783b */ /* 0x000e240008000200 */
[----:B0-----:R-:W-:Y:S01]  /*21d00*/  MOV R29, R13 ;  /* 0x0000000d001d7202 */ /* 0x001fe20000000f00 */
[----:B------:R-:W-:Y:S01]  /*21d10*/  IMAD.MOV.U32 R2, RZ, RZ, R12 ;  /* 0x000000ffff027224 */ /* 0x000fe200078e000c */
[----:B------:R0:W-:Y:S04]  /*21d20*/  STL.64 [R1+0x3f8], R14 ;  /* 0x0003f80e01007387 */ /* 0x0001e80000100a00 */
[----:B------:R1:W-:Y:S04]  /*21d30*/  STL [R1+0x181c], R29 ;  /* 0x00181c1d01007387 */ /* 0x0003e80000100800 */
[----:B------:R3:W-:Y:S04]  /*21d40*/  STL [R1+0x1818], R2 ;  /* 0x0018180201007387 */ /* 0x0007e80000100800 */
[----:B------:R-:W4:Y:S04]  /*21d50*/  LDL.LU R12, [R1+0x320] ;  /* 0x00032000010c7983 */ /* 0x000f280000300800 */
[----:B------:R-:W-:Y:S04]  /*21d60*/  STL.64 [R1+0x400], R16 ;  /* 0x0004001001007387 */ /* 0x000fe80000100a00 */
[----:B------:R-:W-:Y:S04]  /*21d70*/  STL.64 [R1+0x408], R18 ;  /* 0x0004081201007387 */ /* 0x000fe80000100a00 */
[----:B------:R-:W5:Y:S04]  /*21d80*/  LDSM.16.M88.4 R16, [R0+UR7+0x27800] ;  /* 0x027800070010783b */ /* 0x000f680008000200 */
[----:B------:R-:W4:Y:S04]  /*21d90*/  LDL.LU R13, [R1+0x324] ;  /* 0x00032400010d7983 */ /* 0x000f280000300800 */
[----:B0-----:R-:W4:Y:S04]  /*21da0*/  LDL.LU R14, [R1+0x328] ;  /* 0x00032800010e7983 */ /* 0x001f280000300800 */
[----:B------:R-:W4:Y:S01]  /*21db0*/  LDL.LU R15, [R1+0x32c] ;  /* 0x00032c00010f7983 */ /* 0x000f220000300800 */
[----:B-1----:R-:W-:Y:S01]  /*21dc0*/  IMAD.MOV.U32 R29, RZ, RZ, R20 ;  /* 0x000000ffff1d7224 */ /* 0x002fe200078e0014 */
[----:B---3--:R-:W-:Y:S01]  /*21dd0*/  MOV R2, R21 ;  /* 0x0000001500027202 */ /* 0x008fe20000000f00 */
[----:B-----5:R-:W-:Y:S01]  /*21de0*/  IMAD.MOV.U32 R28, RZ, RZ, R16 ;  /* 0x000000ffff1c7224 */ /* 0x020fe200078e0010 */
[----:B------:R0:W-:Y:S01]  /*21df0*/  STL.64 [R1+0x418], R18 ;  /* 0x0004181201007387 */ /* 0x0001e20000100a00 */
[----:B------:R-:W-:-:S03]  /*21e00*/  MOV R3, R17 ;  /* 0x0000001100037202 */ /* 0x000fc60000000f00 */
[----:B------:R-:W3:Y:S04]  /*21e10*/  LDL.LU R16, [R1+0x300] ;  /* 0x0003000001107983 */ /* 0x000ee80000300800 */
[----:B------:R-:W3:Y:S04]  /*21e20*/  LDL.LU R17, [R1+0x304] ;  /* 0x0003040001117983 */ /* 0x000ee80000300800 */
[----:B0-----:R-:W3:Y:S04]  /*21e30*/  LDL.LU R18, [R1+0x308] ;  /* 0x0003080001127983 */ /* 0x001ee80000300800 */
[----:B------:R-:W3:Y:S04]  /*21e40*/  LDL.LU R19, [R1+0x30c] ;  /* 0x00030c0001137983 */ /* 0x000ee80000300800 */
[----:B------:R0:W-:Y:S04]  /*21e50*/  STL.64 [R1+0x428], R22 ;  /* 0x0004281601007387 */ /* 0x0001e80000100a00 */
[----:B0-----:R-:W2:Y:S04]  /*21e60*/  LDL.LU.64 R22, [R1+0x18b8] ;  /* 0x0018b80001167983 */ /* 0x001ea80000300a00 */
        /* <DEDUP_REMOVED lines=22> */
[----:B------:R0:W-:Y:S04]  /*21fd0*/  STL.64 [R1], R24 ;  /* 0x0000001801007387 */ /* 0x0001e80000100a00 */
[----:B------:R2:W-:Y:S04]  /*21fe0*/  STL.64 [R1+0x8], R26 ;  /* 0x0000081a01007387 */ /* 0x0005e80000100a00 */
[----:B0-----:R-:W2:Y:S02]  /*21ff0*/  LDL.LU.64 R24, [R1+0x1850] ;  /* 0x0018500001187983 */ /* 0x001ea40000300a00 */
[----:B--2---:R-:W-:Y:S02]  /*22000*/  HMMA.16816.F32 R24, R20, R24, R4 ;  /* 0x000000181418723c */ /* 0x004fe40000001804 */
[----:B------:R-:W2:Y:S04]  /*22010*/  LDL.LU.64 R6, [R1+0x1848] ;  /* 0x0018480001067983 */ /* 0x000ea80000300a00 */
[----:B------:R-:W2:-:S13]  /*22020*/  LDL.LU.64 R4, [R1+0x1840] ;  /* 0x0018400001047983 */ /* 0x000e9a0000300a00 */
[----:B------:R-:W-:Y:S04]  /*22030*/  STL.64 [R1+0x1698], R26 ;  /* 0x0016981a01007387 */ /* 0x000fe80000100a00 */
[----:B------:R0:W-:Y:S02]  /*22040*/  STL.64 [R1+0x1690], R24 ;  /* 0x0016901801007387 */ /* 0x0001e40000100a00 */
[----:B0-----:R-:W-:Y:S01]  /*22050*/  IMAD.MOV.U32 R24, RZ, RZ, R11 ;  /* 0x000000ffff187224 */ /* 0x001fe200078e000b */
[----:B------:R-:W-:-:S05]  /*22060*/  MOV R25, R10 ;  /* 0x0000000a00197202 */ /* 0x000fca0000000f00 */
[----:B------:R0:W-:Y:S04]  /*22070*/  STL.64 [R1+0x1820], R24 ;  /* 0x0018201801007387 */ /* 0x0001e80000100a00 */
[----:B0-----:R-:W5:Y:S04]  /*22080*/  LDL.LU R24, [R1+0x2c0] ;  /* 0x0002c00001187983 */ /* 0x001f680000300800 */
[----:B------:R-:W5:Y:S04]  /*22090*/  LDL.LU R25, [R1+0x2c4] ;  /* 0x0002c40001197983 */ /* 0x000f680000300800 */
[----:B------:R-:W5:Y:S04]  /*220a0*/  LDL.LU R26, [R1+0x2c8] ;  /* 0x0002c800011a7983 */ /* 0x000f680000300800 */
[----:B------:R-:W5:Y:S01]  /*220b0*/  LDL.LU R27, [R1+0x2cc] ;  /* 0x0002cc00011b7983 */ /* 0x000f620000300800 */
[----:B--2---:R-:W-:Y:S03]  /*220c0*/  HMMA.16816.F32 R4, R20, R8, R4 ;  /* 0x000000081404723c */ /* 0x004fe60000001804 */
[----:B------:R-:W4:-:S15]  /*220d0*/  LDL.LU.64 R8, [R1+0x1838] ;  /* 0x0018380001087983 */ /* 0x000f1e0000300a00 */
[----:B------:R-:W-:Y:S01]  /*220e0*/  NOP ;  /* 0x0000000000007918 */ /* 0x000fe20000000000 */
[----:B------:R-:W-:Y:S04]  /*220f0*/  STL [R1+0x167c], R6 ;  /* 0x00167c0601007387 */ /* 0x000fe80000100800 */
[----:B------:R-:W-:Y:S04]  /*22100*/  STL [R1+0x1678], R7 ;  /* 0x0016780701007387 */ /* 0x000fe80000100800 */
[----:B------:R0:W-:Y:S04]  /*22110*/  STL.64 [R1+0x1800], R4 ;  /* 0x0018000401007387 */ /* 0x0001e80000100a00 */
[----:B0-----:R-:W2:Y:S04]  /*22120*/  LDL.LU R4, [R1+0x2e0] ;  /* 0x0002e00001047983 */ /* 0x001ea80000300800 */
[----:B------:R-:W2:Y:S04]  /*22130*/  LDL.LU R5, [R1+0x2e4] ;  /* 0x0002e40001057983 */ /* 0x000ea80000300800 */
[----:B------:R-:W2:Y:S04]  /*22140*/  LDL.LU R6, [R1+0x2e8] ;  /* 0x0002e80001067983 */ /* 0x000ea80000300800 */
[----:B------:R-:W2:Y:S01]  /*22150*/  LDL.LU R7, [R1+0x2ec] ;  /* 0x0002ec0001077983 */ /* 0x000ea20000300800 */
[----:B----4-:R-:W-:Y:S03]  /*22160*/  HMMA.16816.F32 R8, R20, R8, R12 ;  /* 0x000000081408723c */ /* 0x010fe6000000180c */
[----:B------:R-:W3:-:S15]  /*22170*/  LDL.LU.64 R12, [R1+0x1830] ;  /* 0x00183000010c7983 */ /* 0x000ede0000300a00 */
[----:B------:R-:W-:Y:S01]  /*22180*/  NOP ;  /* 0x0000000000007918 */ /* 0x000fe20000000000 */
[----:B------:R-:W-:Y:S04]  /*22190*/  STL.64 [R1+0x1670], R10 ;  /* 0x0016700a01007387 */ /* 0x000fe80000100a00 */
[----:B------:R0:W-:Y:S04]  /*221a0*/  STL.64 [R1+0x1668], R8 ;  /* 0x0016680801007387 */ /* 0x0001e80000100a00 */
[----:B0-----:R-:W4:Y:S04]  /*221b0*/  LDL.LU R8, [R1+0x2a0] ;  /* 0x0002a00001087983 */ /* 0x001f280000300800 */
[----:B------:R-:W4:Y:S04]  /*221c0*/  LDL.LU R9, [R1+0x2a4] ;  /* 0x0002a40001097983 */ /* 0x000f280000300800 */
[----:B------:R-:W4:Y:S04]  /*221d0*/  LDL.LU R10, [R1+0x2a8] ;  /* 0x0002a800010a7983 */ /* 0x000f280000300800 */
[----:B------:R-:W4:Y:S01]  /*221e0*/  LDL.LU R11, [R1+0x2ac] ;  /* 0x0002ac00010b7983 */ /* 0x000f220000300800 */
[----:B---3--:R-:W-:Y:S03]  /*221f0*/  HMMA.16816.F32 R12, R20, R12, R16 ;  /* 0x0000000c140c723c */ /* 0x008fe60000001810 */
[----:B------:R-:W2:-:S15]  /*22200*/  LDL.LU.64 R16, [R1+0x1828] ;  /* 0x0018280001107983 */ /* 0x000e9e0000300a00 */
[----:B------:R-:W-:Y:S01]  /*22210*/  NOP ;  /* 0x0000000000007918 */ /* 0x000fe20000000000 */
[----:B------:R0:W-:Y:S04]  /*22220*/  STL [R1+0x1614], R12 ;  /* 0x0016140c01007387 */ /* 0x0001e80000100800 */
[----:B------:R1:W-:Y:S04]  /*22230*/  STL [R1+0x1610], R13 ;  /* 0x0016100d01007387 */ /* 0x0003e80000100800 */
[----:B------:R-:W-:Y:S04]  /*22240*/  STL [R1+0x160c], R14 ;  /* 0x00160c0e01007387 */ /* 0x000fe80000100800 */
[----:B------:R-:W-:Y:S04]  /*22250*/  STL [R1+0x1608], R15 ;  /* 0x0016080f01007387 */ /* 0x000fe80000100800 */
[----:B0-----:R-:W3:Y:S04]  /*22260*/  LDL.LU R12, [R1+0x3e0] ;  /* 0x0003e000010c7983 */ /* 0x001ee80000300800 */
[----:B-1----:R-:W3:Y:S01]  /*22270*/  LDL.LU R13, [R1+0x3e4] ;  /* 0x0003e400010d7983 */ /* 0x002ee20000300800 */
[C---:B--2---:R-:W-:Y:S03]  /*22280*/  HMMA.16816.F32 R16, R20.reuse, R16, R4 ;  /* 0x000000101410723c */ /* 0x044fe60000001804 */
[----:B------:R-:W2:Y:S04]  /*22290*/  LDL.LU R4, [R1+0x400] ;  /* 0x0004000001047983 */ /* 0x000ea80000300800 */
[----:B------:R-:W2:Y:S04]  /*222a0*/  LDL.LU R5, [R1+0x404] ;  /* 0x0004040001057983 */ /* 0x000ea80000300800 */
[----:B--2---:R0:W-:Y:S04]  /*222b0*/  STL.64 [R1+0x1808], R4 ;  /* 0x0018080401007387 */ /* 0x0041e80000100a00 */
[----:B0-----:R-:W3:Y:S04]  /*222c0*/  LDL.LU R4, [R1+0x280] ;  /* 0x0002800001047983 */ /* 0x001ee80000300800 */
[----:B------:R-:W3:Y:S04]  /*222d0*/  LDL.LU R5, [R1+0x284] ;  /* 0x0002840001057983 */ /* 0x000ee80000300800 */
[----:B------:R-:W3:Y:S04]  /*222e0*/  LDL.LU R6, [R1+0x288] ;  /* 0x0002880001067983 */ /* 0x000ee80000300800 */
[----:B------:R-:W3:Y:S04]  /*222f0*/  LDL.LU R7, [R1+0x28c] ;  /* 0x00028c0001077983 */ /* 0x000ee80000300800 */
[----:B------:R-:W-:Y:S04]  /*22300*/  STL.64 [R1+0x1600], R18 ;  /* 0x0016001201007387 */ /* 0x000fe80000100a00 */
[----:B------:R0:W-:Y:S04]  /*22310*/  STL.64 [R1+0x15f8], R16 ;  /* 0x0015f81001007387 */ /* 0x0001e80000100a00 */
[----:B0-----:R-:W5:Y:S04]  /*22320*/  LDL.LU R16, [R1+0x100] ;  /* 0x0001000001107983 */ /* 0x001f680000300800 */
[----:B------:R-:W5:Y:S02]  /*22330*/  LDL.LU R17, [R1+0x104] ;  /* 0x0001040001117983 */ /* 0x000f640000300800 */
[----:B-----5:R-:W-:Y:S02]  /*22340*/  HMMA.16816.F32 R16, R20, R16, R24 ;  /* 0x000000101410723c */ /* 0x020fe40000001818 */
[----:B------:R-:W4:-:S15]  /*22350*/  LDL.LU.64 R24, [R1+0x1820] ;  /* 0x0018200001187983 */ /* 0x000f1e0000300a00 */
[----:B------:R-:W-:Y:S02]  /*22360*/  NOP ;  /* 0x0000000000007918 */ /* 0x000fe40000000000 */
[----:B------:R0:W-:Y:S04]  /*22370*/  STL.64 [R1+0xf0], R16 ;  /* 0x0000f01001007387 */ /* 0x0001e80000100a00 */
[----:B------:R-:W-:Y:S01]  /*22380*/  STL.64 [R1+0xf8], R18 ;  /* 0x0000f81201007387 */ /* 0x000fe20000100a00 */
[----:B----4-:R-:W-:Y:S01]  /*22390*/  HMMA.16816.F32 R8, R20, R24, R8 ;  /* 0x000000181408723c */ /* 0x010fe20000001808 */
[----:B------:R-:W-:Y:S01]  /*223a0*/  IMAD.MOV.U32 R24, RZ, RZ, R29 ;  /* 0x000000ffff187224 */ /* 0x000fe200078e001d */
[----:B------:R-:W-:-:S15]  /*223b0*/  MOV R25, R2 ;  /* 0x0000000200197202 */ /* 0x000fde0000000f00 */
[----:B------:R-:W-:Y:S02]  /*223c0*/  NOP ;  /* 0x0000000000007918 */ /* 0x000fe40000000000 */
[----:B------:R1:W-:Y:S04]  /*223d0*/  STL.64 [R1+0x110], R8 ;  /* 0x0001100801007387 */ /* 0x0003e80000100a00 */
[----:B------:R-:W2:Y:S04]  /*223e0*/  LDL.LU R29, [R1+0x181c] ;  /* 0x00181c00011d7983 */ /* 0x000ea80000300800 */
[----:B------:R-:W4:Y:S01]  /*223f0*/  LDL.LU R2, [R1+0x1818] ;  /* 0x0018180001027983 */ /* 0x000f220000300800 */
[----:B---3--:R-:W-:Y:S01]  /*22400*/  HMMA.16816.F32 R4, R20, R12, R4 ;  /* 0x0000000c1404723c */ /* 0x008fe20000001804 */
[----:B0-----:R-:W-:Y:S01]  /*22410*/  MOV R16, R11 ;  /* 0x0000000b00107202 */ /* 0x001fe20000000f00 */
[----:B------:R-:W-:Y:S01]  /*22420*/  IMAD.MOV.U32 R17, RZ, RZ, R10 ;  /* 0x000000ffff117224 */ /* 0x000fe200078e000a */
[----:B-1----:R-:W3:Y:S04]  /*22430*/  LDL.LU R8, [R1+0x240] ;  /* 0x0002400001087983 */ /* 0x002ee80000300800 */
[----:B------:R-:W3:Y:S04]  /*22440*/  LDL.LU R9, [R1+0x244] ;  /* 0x0002440001097983 */ /* 0x000ee80000300800 */
[----:B------:R-:W3:Y:S04]  /*22450*/  LDL.LU R10, [R1+0x248] ;  /* 0x00024800010a7983 */ /* 0x000ee80000300800 */
[----:B------:R-:W3:Y:S04]  /*22460*/  LDL.LU R11, [R1+0x24c] ;  /* 0x00024c00010b7983 */ /* 0x000ee80000300800 */
[----:B------:R-:W-:Y:S04]  /*22470*/  STL [R1+0x161c], R16 ;  /* 0x00161c1001007387 */ /* 0x000fe80000100800 */
[----:B------:R2:W-:Y:S01]  /*22480*/  STL [R1+0x1618], R17 ;  /* 0x0016181101007387 */ /* 0x0005e20000100800 */
[----:B------:R-:W-:Y:S01]  /*22490*/  IMAD.MOV.U32 R15, RZ, RZ, R6 ;  /* 0x000000ffff0f7224 */ /* 0x000fe200078e0006 */
[----:B------:R-:W-:Y:S01]  /*224a0*/  MOV R14, R5 ;  /* 0x00000005000e7202 */ /* 0x000fe20000000f00 */
[----:B------:R-:W-:Y:S01]  /*224b0*/  IMAD.MOV.U32 R13, RZ, RZ, R4 ;  /* 0x000000ffff0d7224 */ /* 0x000fe200078e0004 */
[----:B--2---:R-:W-:Y:S01]  /*224c0*/  MOV R17, R29 ;  /* 0x0000001d00117202 */ /* 0x004fe20000000f00 */
[----:B----4-:R-:W-:-:S02]  /*224d0*/  IMAD.MOV.U32 R16, RZ, RZ, R2 ;  /* 0x000000ffff107224 */ /* 0x010fc400078e0002 */
[----:B------:R-:W2:Y:S04]  /*224e0*/  LDL.LU R2, [R1+0x1814] ;  /* 0x0018140001027983 */ /* 0x000ea80000300800 */
[----:B------:R-:W4:Y:S04]  /*224f0*/  LDL.LU R29, [R1+0x1810] ;  /* 0x00181000011d7983 */ /* 0x000f280000300800 */
[----:B------:R-:W-:Y:S04]  /*22500*/  STL [R1+0x14c], R7 ;  /* 0x00014c0701007387 */ /* 0x000fe80000100800 */
[----:B------:R-:W5:Y:S04]  /*22510*/  LDL.LU.64 R4, [R1+0x1808] ;  /* 0x0018080001047983 */ /* 0x000f680000300a00 */
[----:B------:R-:W-:Y:S04]  /*22520*/  STL [R1+0x1628], R15 ;  /* 0x0016280f01007387 */ /* 0x000fe80000100800 */
[----:B------:R-:W-:Y:S04]  /*22530*/  STL [R1+0x1624], R14 ;  /* 0x0016240e01007387 */ /* 0x000fe80000100800 */
[----:B------:R0:W-:Y:S04]  /*22540*/  STL [R1+0x1620], R13 ;  /* 0x0016200d01007387 */ /* 0x0001e80000100800 */
[----:B------:R-:W2:Y:S04]  /*22550*/  LDL.LU R12, [R1+0x270] ;  /* 0x00027000010c7983 */ /* 0x000ea80000300800 */
[----:B0-----:R-:W2:Y:S04]  /*22560*/  LDL.LU R13, [R1+0x274] ;  /* 0x00027400010d7983 */ /* 0x001ea80000300800 */
[----:B------:R-:W2:Y:S04]  /*22570*/  LDL.LU R14, [R1+0x278] ;  /* 0x00027800010e7983 */ /* 0x000ea80000300800 */
[----:B------:R-:W2:Y:S02]  /*22580*/  LDL.LU R15, [R1+0x27c] ;  /* 0x00027c00010f7983 */ /* 0x000ea40000300800 */
[----:B--2---:R-:W-:-:S15]  /*22590*/  HMMA.16816.F32 R12, R20, R16, R12 ;  /* 0x00000010140c723c */ /* 0x004fde000000180c */
[----:B------:R-:W-:-:S04]  /*225a0*/  NOP ;  /* 0x0000000000007918 */ /* 0x000fc80000000000 */
[----:B------:R0:W-:Y:S01]  /*225b0*/  STL [R1+0x160], R12 ;  /* 0x0001600c01007387 */ /* 0x0001e20000100800 */
[----:B------:R-:W-:Y:S01]  /*225c0*/  MOV R16, R13 ;  /* 0x0000000d00107202 */ /* 0x000fe20000000f00 */
[----:B------:R-:W-:Y:S01]  /*225d0*/  IMAD.MOV.U32 R17, RZ, RZ, R14 ;  /* 0x000000ffff117224 */ /* 0x000fe200078e000e */
[----:B0-----:R-:W-:-:S05]  /*225e0*/  MOV R12, R15 ;  /* 0x0000000f000c7202 */ /* 0x001fca0000000f00 */
[----:B------:R0:W-:Y:S04]  /*225f0*/  STL [R1+0x1634], R12 ;  /* 0x0016340c01007387 */ /* 0x0001e80000100800 */
[----:B0-----:R-:W5:Y:S04]  /*22600*/  LDL.LU R12, [R1+0x260] ;  /* 0x00026000010c7983 */ /* 0x001f680000300800 */
[----:B------:R-:W5:Y:S04]  /*22610*/  LDL.LU R13, [R1+0x264] ;  /* 0x00026400010d7983 */ /* 0x000f680000300800 */
[----:B------:R-:W5:Y:S04]  /*22620*/  LDL.LU R14, [R1+0x268] ;  /* 0x00026800010e7983 */ /* 0x000f680000300800 */
[----:B------:R-:W5:Y:S04]  /*22630*/  LDL.LU R15, [R1+0x26c] ;  /* 0x00026c00010f7983 */ /* 0x000f680000300800 */
[----:B------:R-:W-:Y:S04]  /*22640*/  STL [R1+0x1630], R17 ;  /* 0x0016301101007387 */ /* 0x000fe80000100800 */
[----:B------:R-:W-:Y:S01]  /*22650*/  STL [R1+0x162c], R16 ;  /* 0x00162c1001007387 */ /* 0x000fe20000100800 */
[----:B-----5:R-:W-:-:S15]  /*22660*/  HMMA.16816.F32 R4, R20, R4, R12 ;  /* 0x000000041404723c */ /* 0x020fde000000180c */
[----:B------:R-:W-:-:S04]  /*22670*/  NOP ;  /* 0x0000000000007918 */ /* 0x000fc80000000000 */
[----:B------:R-:W-:Y:S01]  /*22680*/  IMAD.MOV.U32 R13, RZ, RZ, R7 ;  /* 0x000000ffff0d7224 */ /* 0x000fe200078e0007 */
[----:B------:R-:W-:Y:S01]  /*22690*/  MOV R14, R6 ;  /* 0x00000006000e7202 */ /* 0x000fe20000000f00 */
[----:B------:R-:W-:Y:S01]  /*226a0*/  IMAD.MOV.U32 R15, RZ, RZ, R5 ;  /* 0x000000ffff0f7224 */ /* 0x000fe200078e0005 */
[----:B------:R0:W-:Y:S04]  /*226b0*/  STL [R1+0x180], R4 ;  /* 0x0001800401007387 */ /* 0x0001e80000100800 */
[----:B0-----:R-:W2:Y:S04]  /*226c0*/  LDL.LU.64 R4, [R1+0x1800] ;  /* 0x0018000001047983 */ /* 0x001ea80000300a00 */
[----:B------:R0:W-:Y:S04]  /*226d0*/  STL [R1+0x1640], R13 ;  /* 0x0016400d01007387 */ /* 0x0001e80000100800 */
[----:B------:R1:W-:Y:S04]  /*226e0*/  STL [R1+0x163c], R14 ;  /* 0x00163c0e01007387 */ /* 0x0003e80000100800 */
[----:B------:R5:W-:Y:S04]  /*226f0*/  STL [R1+0x1638], R15 ;  /* 0x0016380f01007387 */ /* 0x000be80000100800 */
[----:B------:R-:W2:Y:S04]  /*22700*/  LDL.LU R12, [R1+0x250] ;  /* 0x00025000010c7983 */ /* 0x000ea80000300800 */
[----:B0-----:R-:W2:Y:S04]  /*22710*/  LDL.LU R13, [R1+0x254] ;  /* 0x00025400010d7983 */ /* 0x001ea80000300800 */
[----:B-1----:R-:W2:Y:S04]  /*22720*/  LDL.LU R14, [R1+0x258] ;  /* 0x00025800010e7983 */ /* 0x002ea80000300800 */
[----:B-----5:R-:W2:Y:S01]  /*22730*/  LDL.LU R15, [R1+0x25c] ;  /* 0x00025c00010f7983 */ /* 0x020ea20000300800 */
[----:B------:R-:W-:Y:S01]  /*22740*/  IMAD.MOV.U32 R16, RZ, RZ, R28 ;  /* 0x000000ffff107224 */ /* 0x000fe200078e001c */
[----:B------:R-:W-:Y:S01]  /*22750*/  MOV R17, R3 ;  /* 0x0000000300117202 */ /* 0x000fe20000000f00 */
[C---:B---3--:R-:W-:Y:S01]  /*22760*/  HMMA.16816.F32 R8, R20.reuse, R24, R8 ;  /* 0x000000181408723c */ /* 0x048fe20000001808 */
[----:B------:R-:W-:Y:S07]  /*22770*/  LDSM.16.M88.4 R24, [R0+UR7+0x2a000] ;  /* 0x02a000070018783b */ /* 0x000fee0008000200 */
[----:B--2---:R-:W-:-:S15]  /*22780*/  HMMA.16816.F32 R12, R20, R16, R12 ;  /* 0x00000010140c723c */ /* 0x004fde000000180c */
[----:B------:R-:W-:-:S04]  /*22790*/  NOP ;  /* 0x0000000000007918 */ /* 0x000fc80000000000 */
[----:B------:R-:W-:Y:S01]  /*227a0*/  IMAD.MOV.U32 R18, RZ, RZ, R15 ;  /* 0x000000ffff127224 */ /* 0x000fe200078e000f */
[----:B------:R-:W-:Y:S01]  /*227b0*/  MOV R19, R14 ;  /* 0x0000000e00137202 */ /* 0x000fe20000000f00 */
[----:B------:R-:W-:Y:S01]  /*227c0*/  IMAD.MOV.U32 R16, RZ, RZ, R13 ;  /* 0x000000ffff107224 */ /* 0x000fe200078e000d */
[----:B------:R-:W-:Y:S02]  /*227d0*/  MOV R17, R12 ;  /* 0x0000000c00117202 */ /* 0x000fe40000000f00 */
[----:B------:R-:W-:Y:S04]  /*227e0*/  STL [R1+0x1650], R18 ;  /* 0x0016501201007387 */ /* 0x000fe80000100800 */
[----:B------:R-:W-:Y:S04]  /*227f0*/  STL [R1+0x164c], R19 ;  /* 0x00164c1301007387 */ /* 0x000fe80000100800 */
[----:B------:R-:W-:Y:S04]  /*22800*/  STL [R1+0x1648], R16 ;  /* 0x0016481001007387 */ /* 0x000fe80000100800 */
[----:B------:R-:W-:Y:S04]  /*22810*/  STL [R1+0x1644], R17 ;  /* 0x0016441101007387 */ /* 0x000fe80000100800 */
[----:B------:R-:W0:Y:S01]  /*22820*/  LDSM.16.M88.4 R16, [R0+UR7+0x28800] ;  /* 0x028800070010783b */ /* 0x000e220008000200 */
[----:B------:R-:W-:Y:S01]  /*22830*/  IMAD.MOV.U32 R12, RZ, RZ, R11 ;  /* 0x000000ffff0c7224 */ /* 0x000fe200078e000b */
[----:B------:R-:W-:Y:S01]  /*22840*/  MOV R15, R10 ;  /* 0x0000000a000f7202 */ /* 0x000fe20000000f00 */
[----:B------:R-:W-:Y:S01]  /*22850*/  IMAD.MOV.U32 R14, RZ, RZ, R9 ;  /* 0x000000ffff0e7224 */ /* 0x000fe200078e0009 */
[----:B------:R-:W-:-:S02]  /*22860*/  MOV R13, R8 ;  /* 0x00000008000d7202 */ /* 0x000fc40000000f00 */
[----:B------:R-:W-:Y:S04]  /*22870*/  STL [R1+0x1660], R12 ;  /* 0x0016600c01007387 */ /* 0x000fe80000100800 */
[----:B------:R-:W-:Y:S04]  /*22880*/  STL [R1+0x165c], R15 ;  /* 0x00165c0f01007387 */ /* 0x000fe80000100800 */
[----:B------:R-:W-:Y:S04]  /*22890*/  STL [R1+0x1658], R14 ;  /* 0x0016580e01007387 */ /* 0x000fe80000100800 */
[----:B------:R-:W-:Y:S04]  /*228a0*/  STL [R1+0x1654], R13 ;  /* 0x0016540d01007387 */ /* 0x000fe80000100800 */
[----:B------:R-:W-:Y:S01]  /*228b0*/  LDSM.16.M88.4 R12, [R0+UR7+0x29800] ;  /* 0x02980007000c783b */ /* 0x000fe20008000200 */
[----:B0-----:R-:W-:Y:S01]  /*228c0*/  IMAD.MOV.U32 R8, RZ, RZ, R19 ;  /* 0x000000ffff087224 */ /* 0x001fe200078e0013 */
[----:B------:R-:W-:-:S04]  /*228d0*/  MOV R9, R18 ;  /* 0x0000001200097202 */ /* 0x000fc80000000f00 */
[----:B------:R-:W-:Y:S04]  /*228e0*/  STL [R1+0x170c], R8 ;  /* 0x00170c0801007387 */ /* 0x000fe80000100800 */
[----:B------:R-:W-:Y:S04]  /*228f0*/  STL [R1+0x1708], R9 ;  /* 0x0017080901007387 */ /* 0x000fe80000100800 */
[----:B------:R-:W0:Y:S04]  /*22900*/  LDSM.16.M88.4 R8, [R0+UR7+0x29000] ;  /* 0x029000070008783b */ /* 0x000e280008000200 */
[----:B0-----:R-:W-:Y:S04]  /*22910*/  STL.64 [R1+0x358], R10 ;  /* 0x0003580a01007387 */ /* 0x001fe80000100a00 */
[----:B------:R0:W-:Y:S04]  /*22920*/  STL.64 [R1+0x17f8], R8 ;  /* 0x0017f80801007387 */ /* 0x0001e80000100a00 */
[----:B0-----:R-:W2:Y:S04]  /*22930*/  LDL.LU R8, [R1+0x230] ;  /* 0x0002300001087983 */ /* 0x001ea80000300800 */
[----:B------:R-:W2:Y:S04]  /*22940*/  LDL.LU R9, [R1+0x234] ;  /* 0x0002340001097983 */ /* 0x000ea80000300800 */
[----:B------:R-:W2:Y:S01]  /*22950*/  LDL.LU R10, [R1+0x238] ;  /* 0x00023800010a7983 */ /* 0x000ea20000300800 */
[----:B------:R-:W-:Y:S01]  /*22960*/  MOV R6, R14 ;  /* 0x0000000e00067202 */ /* 0x000fe20000000f00 */
[----:B------:R-:W-:-:S05]  /*22970*/  IMAD.MOV.U32 R7, RZ, RZ, R15 ;  /* 0x000000ffff077224 */ /* 0x000fca00078e000f */
[----:B------:R-:W-:Y:S04]  /*22980*/  STL.64 [R1+0x1688], R6 ;  /* 0x0016880601007387 */ /* 0x000fe80000100a00 */
[----:B------:R-:W-:Y:S04]  /*22990*/  STL.64 [R1+0x1680], R4 ;  /* 0x0016800401007387 */ /* 0x000fe80000100a00 */
[----:B------:R-:W0:Y:S01]  /*229a0*/  LDSM.16.M88.4 R4, [R0+UR7+0x2a800] ;  /* 0x02a800070004783b */ /* 0x000e220008000200 */
[----:B------:R-:W-:-:S03]  /*229b0*/  IMAD.MOV.U32 R14, RZ, RZ, R24 ;  /* 0x000000ffff0e7224 */ /* 0x000fc600078e0018 */
[----:B------:R-:W-:Y:S01]  /*229c0*/  STL.64 [R1+0x398], R26 ;  /* 0x0003981a01007387 */ /* 0x000fe20000100a00 */
[----:B0-----:R-:W-:-:S03]  /*229d0*/  IMAD.MOV.U32 R24, RZ, RZ, R4 ;  /* 0x000000ffff187224 */ /* 0x001fc600078e0004 */
[----:B------:R-:W-:Y:S01]  /*229e0*/  STL.64 [R1+0x3a8], R6 ;  /* 0x0003a80601007387 */ /* 0x000fe20000100a00 */
[----:B------:R-:W-:-:S03]  /*229f0*/  MOV R15, R5 ;  /* 0x00000005000f7202 */ /* 0x000fc60000000f00 */
[----:B------:R-:W0:Y:S01]  /*22a00*/  LDSM.16.M88.4 R4, [R0+UR7+0x2b000] ;  /* 0x02b000070004783b */ /* 0x000e220008000200 */
[----:B----4-:R-:W-:Y:S02]  /*22a10*/  MOV R11, R29 ;  /* 0x0000001d000b7202 */ /* 0x010fe40000000f00 */
[----:B------:R-:W-:Y:S01]  /*22a20*/  MOV R3, R25 ;  /* 0x0000001900037202 */ /* 0x000fe20000000f00 */
[----:B0-----:R-:W-:Y:S01]  /*22a30*/  IMAD.MOV.U32 R27, RZ, RZ, R4 ;  /* 0x000000ffff1b7224 */ /* 0x001fe200078e0004 */
[----:B------:R-:W-:Y:S01]  /*22a40*/  MOV R25, R5 ;  /* 0x0000000500197202 */ /* 0x000fe20000000f00 */
[----:B------:R-:W-:Y:S01]  /*22a50*/  STL [R1+0x3b8], R6 ;  /* 0x0003b80601007387 */ /* 0x000fe20000100800 */
[----:B------:R-:W-:-:S03]  /*22a60*/  IMAD.MOV.U32 R29, RZ, RZ, R7 ;  /* 0x000000ffff1d7224 */ /* 0x000fc600078e0007 */
[----:B------:R-:W0:Y:S04]  /*22a70*/  LDSM.16.M88.4 R4, [R0+UR7+0x2b800] ;  /* 0x02b800070004783b */ /* 0x000e280008000200 */
[----:B------:R0:W-:Y:S02]  /*22a80*/  STL [R1+0x1534], R29 ;  /* 0x0015341d01007387 */ /* 0x0001e40000100800 */
[----:B0-----:R-:W-:Y:S02]  /*22a90*/  MOV R29, R4 ;  /* 0x00000004001d7202 */ /* 0x001fe40000000f00 */
[----:B------:R-:W-:Y:S01]  /*22aa0*/  STL.64 [R1+0x3c8], R6 ;  /* 0x0003c80601007387 */ /* 0x000fe20000100a00 */
[----:B------:R-:W-:-:S03]  /*22ab0*/  IMAD.MOV.U32 R28, RZ, RZ, R5 ;  /* 0x000000ffff1c7224 */ /* 0x000fc600078e0005 */
[----:B------:R-:W0:Y:S01]  /*22ac0*/  LDSM.16.M88.4 R4, [R0+UR7+0x2c000] ;  /* 0x02c000070004783b */ /* 0x000e220008000200 */
[----:B--2---:R-:W-:-:S15]  /*22ad0*/  HMMA.16816.F32 R8, R20, R16, R8 ;  /* 0x000000101408723c */ /* 0x004fde0000001808 */
[----:B------:R-:W-:-:S04]  /*22ae0*/  NOP ;  /* 0x0000000000007918 */ /* 0x000fc80000000000 */
[----:B------:R-:W-:Y:S01]  /*22af0*/  MOV R18, R8 ;  /* 0x0000000800127202 */ /* 0x000fe20000000f00 */
[----:B------:R-:W-:Y:S02]  /*22b00*/  IMAD.MOV.U32 R19, RZ, RZ, R9 ;  /* 0x000000ffff137224 */ /* 0x000fe400078e0009 */
[----:B------:R-:W2:Y:S04]  /*22b10*/  LDL.LU.64 R8, [R1+0x17f8] ;  /* 0x0017f80001087983 */ /* 0x000ea80000300a00 */
[----:B0-----:R-:W-:Y:S04]  /*22b20*/  STL.64 [R1+0x3d8], R6 ;  /* 0x0003d80601007387 */ /* 0x001fe80000100a00 */
[----:B------:R0:W-:Y:S04]  /*22b30*/  STL.64 [R1+0x1798], R4 ;  /* 0x0017980401007387 */ /* 0x0001e80000100a00 */
[----:B0-----:R-:W2:Y:S04]  /*22b40*/  LDL.LU R4, [R1+0x220] ;  /* 0x0002200001047983 */ /* 0x001ea80000300800 */
[----:B------:R-:W2:Y:S04]  /*22b50*/  LDL.LU R5, [R1+0x224] ;  /* 0x0002240001057983 */ /* 0x000ea80000300800 */
[----:B------:R-:W2:Y:S04]  /*22b60*/  LDL.LU R6, [R1+0x228] ;  /* 0x0002280001067983 */ /* 0x000ea80000300800 */
[----:B------:R-:W2:Y:S01]  /*22b70*/  LDL.LU R7, [R1+0x22c] ;  /* 0x00022c0001077983 */ /* 0x000ea20000300800 */
[----:B------:R-:W-:Y:S01]  /*22b80*/  MOV R16, R10 ;  /* 0x0000000a00107202 */ /* 0x000fe20000000f00 */
[----:B------:R-:W-:-:S02]  /*22b90*/  IMAD.MOV.U32 R17, RZ, RZ, R11 ;  /* 0x000000ffff117224 */ /* 0x000fc400078e000b */
[----:B------:R-:W3:Y:S04]  /*22ba0*/  LDL R26, [R1+0x4b4] ;  /* 0x0004b400011a7983 */ /* 0x000ee80000100800 */
[----:B------:R-:W-:Y:S04]  /*22bb0*/  STL.64 [R1+0x16a8], R18 ;  /* 0x0016a81201007387 */ /* 0x000fe80000100a00 */
[----:B------:R0:W-:Y:S01]  /*22bc0*/  STL.64 [R1+0x16a0], R16 ;  /* 0x0016a01001007387 */ /* 0x0001e20000100a00 */
[----:B--2---:R-:W-:Y:S03]  /*22bd0*/  HMMA.16816.F32 R4, R20, R8, R4 ;  /* 0x000000081404723c */ /* 0x004fe60000001804 */
[----:B------:R-:W2:-:S15]  /*22be0*/  LDL.LU R8, [R1+0x120] ;  /* 0x0001200001087983 */ /* 0x000e9e0000300800 */
[----:B------:R-:W-:Y:S01]  /*22bf0*/  NOP ;  /* 0x0000000000007918 */ /* 0x000fe20000000000 */
[----:B------:R-:W-:Y:S04]  /*22c00*/  STL.64 [R1+0x2c0], R4 ;  /* 0x0002c00401007387 */ /* 0x000fe80000100a00 */
[----:B------:R-:W-:Y:S04]  /*22c10*/  STL.64 [R1+0x2c8], R6 ;  /* 0x0002c80601007387 */ /* 0x000fe80000100a00 */
[----:B------:R-:W2:Y:S04]  /*22c20*/  LDL.LU R9, [R1+0x124] ;  /* 0x0001240001097983 */ /* 0x000ea80000300800 */
[----:B------:R-:W4:Y:S01]  /*22c30*/  LDL.LU R10, [R1+0x128] ;  /* 0x00012800010a7983 */ /* 0x000f220000300800 */
[----:B------:R-:W-:-:S03]  /*22c40*/  MOV R11, R2 ;  /* 0x00000002000b7202 */ /* 0x000fc60000000f00 */
[----:B------:R-:W5:Y:S04]  /*22c50*/  LDL.LU R2, [R1+0x17f0] ;  /* 0x0017f00001027983 */ /* 0x000f680000300800 */
[----:B----4-:R-:W-:Y:S04]  /*22c60*/  STL.64 [R1+0x1740], R10 ;  /* 0x0017400a01007387 */ /* 0x010fe80000100a00 */
[----:B--2---:R-:W-:Y:S04]  /*22c70*/  STL.64 [R1+0x1738], R8 ;  /* 0x0017380801007387 */ /* 0x004fe80000100a00 */
[----:B0-----:R-:W2:Y:S04]  /*22c80*/  LDL.LU R16, [R1+0x150] ;  /* 0x0001500001107983 */ /* 0x001ea80000300800 */
[----:B------:R-:W2:Y:S04]  /*22c90*/  LDL.LU R17, [R1+0x154] ;  /* 0x0001540001117983 */ /* 0x000ea80000300800 */
[----:B------:R-:W4:Y:S04]  /*22ca0*/  LDL.LU R18, [R1+0x158] ;  /* 0x0001580001127983 */ /* 0x000f280000300800 */
[----:B------:R-:W4:Y:S04]  /*22cb0*/  LDL.LU R19, [R1+0x15c] ;  /* 0x00015c0001137983 */ /* 0x000f280000300800 */
[----:B----4-:R-:W-:Y:S04]  /*22cc0*/  STL.64 [R1+0x1750], R18 ;  /* 0x0017501201007387 */ /* 0x010fe80000100a00 */
[----:B--2---:R0:W-:Y:S04]  /*22cd0*/  STL.64 [R1+0x1748], R16 ;  /* 0x0017481001007387 */ /* 0x0041e80000100a00 */
[----:B0-----:R-:W2:Y:S04]  /*22ce0*/  LDL.LU R16, [R1+0x190] ;  /* 0x0001900001107983 */ /* 0x001ea80000300800 */
[----:B------:R-:W2:Y:S04]  /*22cf0*/  LDL.LU R17, [R1+0x194] ;  /* 0x0001940001117983 */ /* 0x000ea80000300800 */
[----:B------:R-:W4:Y:S04]  /*22d00*/  LDL.LU R18, [R1+0x198] ;  /* 0x0001980001127983 */ /* 0x000f280000300800 */
[----:B------:R-:W4:Y:S04]  /*22d10*/  LDL.LU R19, [R1+0x19c] ;  /* 0x00019c0001137983 */ /* 0x000f280000300800 */
[----:B------:R-:W2:Y:S04]  /*22d20*/  LDL.LU R8, [R1+0x1c0] ;  /* 0x0001c00001087983 */ /* 0x000ea80000300800 */
[----:B------:R-:W2:Y:S04]  /*22d30*/  LDL.LU R9, [R1+0x1c4] ;  /* 0x0001c40001097983 */ /* 0x000ea80000300800 */
[----:B------:R-:W2:Y:S04]  /*22d40*/  LDL.LU R10, [R1+0x1c8] ;  /* 0x0001c800010a7983 */ /* 0x000ea80000300800 */
[----:B------:R-:W2:Y:S01]  /*22d50*/  LDL.LU R11, [R1+0x1cc] ;  /* 0x0001cc00010b7983 */ /* 0x000ea20000300800 */
[----:B------:R-:W-:Y:S01]  /*22d60*/  IMAD.MOV.U32 R4, RZ, RZ, R27 ;  /* 0x000000ffff047224 */ /* 0x000fe200078e001b */
[----:B------:R-:W-:-:S02]  /*22d70*/  MOV R5, R25 ;  /* 0x0000001900057202 */ /* 0x000fc40000000f00 */
[----:B--2---:R-:W-:Y:S04]  /*22d80*/  STL.64 [R1+0x17a8], R10 ;  /* 0x0017a80a01007387 */ /* 0x004fe80000100a00 */
[----:B------:R-:W-:Y:S04]  /*22d90*/  STL.64 [R1+0x17a0], R8 ;  /* 0x0017a00801007387 */ /* 0x000fe80000100a00 */
[----:B----4-:R-:W-:Y:S04]  /*22da0*/  STL.64 [R1+0x1760], R18 ;  /* 0x0017601201007387 */ /* 0x010fe80000100a00 */
[----:B------:R0:W-:Y:S02]  /*22db0*/  STL.64 [R1+0x1758], R16 ;  /* 0x0017581001007387 */ /* 0x0001e40000100a00 */
[----:B0-----:R-:W-:Y:S01]  /*22dc0*/  IMAD.MOV.U32 R16, RZ, RZ, R29 ;  /* 0x000000ffff107224 */ /* 0x001fe200078e001d */
[----:B------:R-:W-:-:S05]  /*22dd0*/  MOV R17, R28 ;  /* 0x0000001c00117202 */ /* 0x000fca0000000f00 */
[----:B------:R0:W-:Y:S04]  /*22de0*/  STL.64 [R1+0x17b0], R16 ;  /* 0x0017b01001007387 */ /* 0x0001e80000100a00 */
[----:B------:R1:W-:Y:S04]  /*22df0*/  STL.64 [R1+0x17b8], R4 ;  /* 0x0017b80401007387 */ /* 0x0003e80000100a00 */
[----:B------:R-:W2:Y:S04]  /*22e00*/  LDL.LU R8, [R1+0x1e0] ;  /* 0x0001e00001087983 */ /* 0x000ea80000300800 */
[----:B------:R-:W2:Y:S04]  /*22e10*/  LDL.LU R9, [R1+0x1e4] ;  /* 0x0001e40001097983 */ /* 0x000ea80000300800 */
[----:B------:R-:W4:Y:S04]  /*22e20*/  LDL.LU R10, [R1+0x1e8] ;  /* 0x0001e800010a7983 */ /* 0x000f280000300800 */
[----:B------:R-:W4:Y:S01]  /*22e30*/  LDL.LU R11, [R1+0x1ec] ;  /* 0x0001ec00010b7983 */ /* 0x000f220000300800 */
[----:B0-----:R-:W-:Y:S01]  /*22e40*/  IMAD.MOV.U32 R16, RZ, RZ, R24 ;  /* 0x000000ffff107224 */ /* 0x001fe200078e0018 */
[----:B------:R-:W-:-:S02]  /*22e50*/  MOV R17, R15 ;  /* 0x0000000f00117202 */ /* 0x000fc40000000f00 */
[----:B----4-:R-:W-:Y:S04]  /*22e60*/  STL.64 [R1+0x17c8], R10 ;  /* 0x0017c80a01007387 */ /* 0x010fe80000100a00 */
[----:B--2---:R-:W-:Y:S04]  /*22e70*/  STL.64 [R1+0x17c0], R8 ;  /* 0x0017c00801007387 */ /* 0x004fe80000100a00 */
[----:B------:R-:W-:Y:S04]  /*22e80*/  STL.64 [R1+0x17d0], R16 ;  /* 0x0017d01001007387 */ /* 0x000fe80000100a00 */
[----:B-1----:R-:W2:Y:S04]  /*22e90*/  LDL.LU R4, [R1+0x1f0] ;  /* 0x0001f00001047983 */ /* 0x002ea80000300800 */
[----:B------:R-:W2:Y:S04]  /*22ea0*/  LDL.LU R5, [R1+0x1f4] ;  /* 0x0001f40001057983 */ /* 0x000ea80000300800 */
[----:B------:R-:W4:Y:S04]  /*22eb0*/  LDL.LU R6, [R1+0x1f8] ;  /* 0x0001f80001067983 */ /* 0x000f280000300800 */
        /* <DEDUP_REMOVED lines=9> */
[----:B------:R-:W4:Y:S01]  /*22f50*/  LDL.LU R18, [R1+0x208] ;  /* 0x0002080001127983 */ /* 0x000f220000300800 */
[----:B------:R-:W-:-:S03]  /*22f60*/  MOV R9, R3 ;  /* 0x0000000300097202 */ /* 0x000fc60000000f00 */
[----:B------:R-:W4:Y:S04]  /*22f70*/  LDL.LU R19, [R1+0x20c] ;  /* 0x00020c0001137983 */ /* 0x000f280000300800 */
[----:B------:R-:W3:Y:S01]  /*22f80*/  LDL.LU R3, [R1+0x5c0] ;  /* 0x0005c00001037983 */ /* 0x000ee20000300800 */
[----:B------:R-:W-:-:S03]  /*22f90*/  IMAD.MOV.U32 R8, RZ, RZ, R14 ;  /* 0x000000ffff087224 */ /* 0x000fc600078e000e */
[----:B------:R-:W3:Y:S04]  /*22fa0*/  LDL.LU R28, [R1+0x5bc] ;  /* 0x0005bc00011c7983 */ /* 0x000ee80000300800 */
[----:B------:R-:W3:Y:S01]  /*22fb0*/  LDL.LU R25, [R1+0x5d4] ;  /* 0x0005d40001197983 */ /* 0x000ee20000300800 */
[----:B--2---:R-:W-:-:S15]  /*22fc0*/  HMMA.16816.F32 R4, R20, R12, R4 ;  /* 0x0000000c1404723c */ /* 0x004fde0000001804 */
[----:B------:R-:W-:-:S04]  /*22fd0*/  NOP ;  /* 0x0000000000007918 */ /* 0x000fc80000000000 */
[----:B------:R-:W-:Y:S01]  /*22fe0*/  IMAD.MOV.U32 R14, RZ, RZ, R6 ;  /* 0x000000ffff0e7224 */ /* 0x000fe200078e0006 */
[----:B------:R-:W-:Y:S01]  /*22ff0*/  MOV R13, R7 ;  /* 0x00000007000d7202 */ /* 0x000fe20000000f00 */
[----:B------:R-:W-:Y:S01]  /*23000*/  IMAD.MOV.U32 R12, RZ, RZ, R4 ;  /* 0x000000ffff0c7224 */ /* 0x000fe200078e0004 */
[----:B------:R-:W-:Y:S01]  /*23010*/  MOV R15, R5 ;  /* 0x00000005000f7202 */ /* 0x000fe20000000f00 */
[----:B------:R-:W2:Y:S04]  /*23020*/  LDL.LU.64 R6, [R1+0x17e8] ;  /* 0x0017e80001067983 */ /* 0x000ea80000300a00 */
[----:B------:R-:W2:Y:S04]  /*23030*/  LDL.LU.64 R4, [R1+0x17e0] ;  /* 0x0017e00001047983 */ /* 0x000ea80000300a00 */
[----:B------:R-:W3:Y:S04]  /*23040*/  LDL.LU R27, [R1+0x5b8] ;  /* 0x0005b800011b7983 */ /* 0x000ee80000300800 */
[----:B---3--:R-:W-:Y:S04]  /*23050*/  STL.64 [R1+0x1770], R26 ;  /* 0x0017701a01007387 */ /* 0x008fe80000100a00 */
[----:B------:R0:W-:Y:S04]  /*23060*/  STL [R1+0x1768], R25 ;  /* 0x0017681901007387 */ /* 0x0001e80000100800 */
[----:B------:R-:W3:Y:S04]  /*23070*/  LDL.LU R24, [R1+0x1a0] ;  /* 0x0001a00001187983 */ /* 0x000ee80000300800 */
[----:B0-----:R-:W3:Y:S04]  /*23080*/  LDL.LU R25, [R1+0x1a4] ;  /* 0x0001a40001197983 */ /* 0x001ee80000300800 */
[----:B------:R-:W2:Y:S04]  /*23090*/  LDL.LU R26, [R1+0x1a8] ;  /* 0x0001a800011a7983 */ /* 0x000ea80000300800 */
[----:B------:R-:W2:Y:S04]  /*230a0*/  LDL.LU R27, [R1+0x1ac] ;  /* 0x0001ac00011b7983 */ /* 0x000ea80000300800 */
[----:B--2---:R-:W-:Y:S04]  /*230b0*/  STL.64 [R1+0x1780], R26 ;  /* 0x0017801a01007387 */ /* 0x004fe80000100a00 */
[----:B---3--:R0:W-:Y:S04]  /*230c0*/  STL.64 [R1+0x1778], R24 ;  /* 0x0017781801007387 */ /* 0x0081e80000100a00 */
[----:B0-----:R-:W2:Y:S04]  /*230d0*/  LDL.LU R24, [R1+0x1d0] ;  /* 0x0001d00001187983 */ /* 0x001ea80000300800 */
[----:B------:R-:W2:Y:S04]  /*230e0*/  LDL.LU R25, [R1+0x1d4] ;  /* 0x0001d40001197983 */ /* 0x000ea80000300800 */
[----:B------:R-:W2:Y:S04]  /*230f0*/  LDL.LU R26, [R1+0x1d8] ;  /* 0x0001d800011a7983 */ /* 0x000ea80000300800 */
[----:B------:R-:W2:Y:S04]  /*23100*/  LDL.LU R27, [R1+0x1dc] ;  /* 0x0001dc00011b7983 */ /* 0x000ea80000300800 */
[----:B------:R5:W-:Y:S04]  /*23110*/  STL.64 [R1+0x16b8], R14 ;  /* 0x0016b80e01007387 */ /* 0x000be80000100a00 */
[----:B------:R0:W-:Y:S01]  /*23120*/  STL.64 [R1+0x16b0], R12 ;  /* 0x0016b00c01007387 */ /* 0x0001e20000100a00 */
[----:B-----5:R-:W-:-:S03]  /*23130*/  IMAD.MOV.U32 R14, RZ, RZ, R2 ;  /* 0x000000ffff0e7224 */ /* 0x020fc600078e0002 */
[----:B0-----:R-:W3:Y:S04]  /*23140*/  LDL.LU R12, [R1+0x170] ;  /* 0x00017000010c7983 */ /* 0x001ee80000300800 */
[----:B------:R-:W3:Y:S04]  /*23150*/  LDL.LU R13, [R1+0x174] ;  /* 0x00017400010d7983 */ /* 0x000ee80000300800 */
[----:B------:R-:W5:Y:S04]  /*23160*/  LDL.LU R2, [R1+0x17d8] ;  /* 0x0017d80001027983 */ /* 0x000f680000300800 */
[----:B------:R-:W2:Y:S01]  /*23170*/  LDL.LU R15, [R1+0x17c] ;  /* 0x00017c00010f7983 */ /* 0x000ea20000300800 */
[----:B----4-:R-:W-:Y:S03]  /*23180*/  HMMA.16816.F32 R8, R20, R8, R16 ;  /* 0x000000081408723c */ /* 0x010fe60000001810 */
[----:B--2---:R-:W-:Y:S04]  /*23190*/  STL.64 [R1+0x1790], R14 ;  /* 0x0017900e01007387 */ /* 0x004fe80000100a00 */
[----:B---3--:R0:W-:Y:S04]  /*231a0*/  STL.64 [R1+0x1788], R12 ;  /* 0x0017880c01007387 */ /* 0x0081e80000100a00 */
[----:B0-----:R-:W2:Y:S04]  /*231b0*/  LDL.LU R12, [R1+0x1b0] ;  /* 0x0001b000010c7983 */ /* 0x001ea80000300800 */
[----:B------:R-:W2:Y:S04]  /*231c0*/  LDL.LU R13, [R1+0x1b4] ;  /* 0x0001b400010d7983 */ /* 0x000ea80000300800 */
[----:B------:R-:W2:Y:S04]  /*231d0*/  LDL.LU R14, [R1+0x1b8] ;  /* 0x0001b800010e7983 */ /* 0x000ea80000300800 */
[----:B------:R-:W3:Y:S01]  /*231e0*/  LDL.LU.64 R16, [R1+0x17d0] ;  /* 0x0017d00001107983 */ /* 0x000ee20000300a00 */
[----:B------:R-:W-:-:S03]  /*231f0*/  IMAD.MOV.U32 R29, RZ, RZ, R11 ;  /* 0x000000ffff1d7224 */ /* 0x000fc600078e000b */
[----:B------:R-:W-:Y:S04]  /*23200*/  STL.64 [R1+0x2a0], R8 ;  /* 0x0002a00801007387 */ /* 0x000fe80000100a00 */
[----:B------:R0:W-:Y:S04]  /*23210*/  STL [R1+0x2a8], R10 ;  /* 0x0002a80a01007387 */ /* 0x0001e80000100800 */
[----:B0-----:R-:W4:Y:S04]  /*23220*/  LDL.LU.64 R10, [R1+0x17c8] ;  /* 0x0017c800010a7983 */ /* 0x001f280000300a00 */
[----:B------:R-:W4:Y:S04]  /*23230*/  LDL.LU.64 R8, [R1+0x17c0] ;  /* 0x0017c00001087983 */ /* 0x000f280000300a00 */
[----:B------:R-:W-:Y:S01]  /*23240*/  STL [R1+0x1710], R29 ;  /* 0x0017101d01007387 */ /* 0x000fe20000100800 */
[----:B---3--:R-:W-:Y:S03]  /*23250*/  HMMA.16816.F32 R16, R20, R16, R4 ;  /* 0x000000101410723c */ /* 0x008fe60000001804 */
[----:B------:R-:W4:-:S15]  /*23260*/  LDL.LU.64 R4, [R1+0x17b8] ;  /* 0x0017b80001047983 */ /* 0x000f1e0000300a00 */
[----:B------:R-:W-:Y:S01]  /*23270*/  NOP ;  /* 0x0000000000007918 */ /* 0x000fe20000000000 */
[----:B------:R0:W-:Y:S04]  /*23280*/  STL.64 [R1+0x290], R16 ;  /* 0x0002901001007387 */ /* 0x0001e80000100a00 */
[----:B------:R-:W-:Y:S04]  /*23290*/  STL.64 [R1+0x298], R18 ;  /* 0x0002981201007387 */ /* 0x000fe80000100a00 */
[----:B0-----:R-:W3:Y:S01]  /*232a0*/  LDL.LU.64 R16, [R1+0x17b0] ;  /* 0x0017b00001107983 */ /* 0x001ee20000300a00 */
[----:B----4-:R-:W-:Y:S03]  /*232b0*/  HMMA.16816.F32 R4, R20, R4, R8 ;  /* 0x000000041404723c */ /* 0x010fe60000001808 */
[----:B------:R-:W4:Y:S04]  /*232c0*/  LDL.LU.64 R10, [R1+0x17a8] ;  /* 0x0017a800010a7983 */ /* 0x000f280000300a00 */
[----:B------:R-:W4:-:S12]  /*232d0*/  LDL.LU.64 R8, [R1+0x17a0] ;  /* 0x0017a00001087983 */ /* 0x000f180000300a00 */
[----:B------:R0:W-:Y:S04]  /*232e0*/  STL.64 [R1+0x280], R4 ;  /* 0x0002800401007387 */ /* 0x0001e80000100a00 */
[----:B------:R4:W-:Y:S04]  /*232f0*/  STL.64 [R1+0x288], R6 ;  /* 0x0002880601007387 */ /* 0x0009e80000100a00 */
[----:B0-----:R-:W4:Y:S01]  /*23300*/  LDL.LU.64 R4, [R1+0x1798] ;  /* 0x0017980001047983 */ /* 0x001f220000300a00 */
[----:B---3--:R-:W-:Y:S03]  /*23310*/  HMMA.16816.F32 R16, R20, R16, R24 ;  /* 0x000000101410723c */ /* 0x008fe60000001818 */
[----:B------:R-:W0:Y:S01]  /*23320*/  LDSM.16.M88.4 R24, [R0+UR7+0x2c800] ;  /* 0x02c800070018783b */ /* 0x000e220008000200 */
[----:B-----5:R-:W-:-:S04]  /*23330*/  MOV R15, R2 ;  /* 0x00000002000f7202 */ /* 0x020fc80000000f00 */
[----:B----4-:R-:W-:Y:S01]  /*23340*/  HMMA.16816.F32 R4, R20, R4, R8 ;  /* 0x000000041404723c */ /* 0x010fe20000001808 */
[----:B------:R-:W-:-:S15]  /*23350*/  LDSM.16.M88.4 R8, [R0+UR7+0x2d800] ;  /* 0x02d800070008783b */ /* 0x000fde0008000200 */
[----:B------:R-:W-:-:S03]  /*23360*/  NOP ;  /* 0x0000000000007918 */ /* 0x000fc60000000000 */
[----:B------:R-:W-:Y:S01]  /*23370*/  MOV R2, R7 ;  /* 0x0000000700027202 */ /* 0x000fe20000000f00 */
[----:B------:R-:W-:Y:S04]  /*23380*/  STL.64 [R1+0x260], R4 ;  /* 0x0002600401007387 */ /* 0x000fe80000100a00 */
[----:B------:R-:W-:Y:S04]  /*23390*/  STL.64 [R1+0x270], R16 ;  /* 0x0002701001007387 */ /* 0x000fe80000100a00 */
[----:B------:R-:W-:Y:S04]  /*233a0*/  STL.64 [R1+0x278], R18 ;  /* 0x0002781201007387 */ /* 0x000fe80000100a00 */
[----:B------:R-:W-:Y:S04]  /*233b0*/  STL [R1+0x268], R6 ;  /* 0x0002680601007387 */ /* 0x000fe80000100800 */
[----:B------:R-:W-:Y:S04]  /*233c0*/  STL [R1+0x1714], R2 ;  /* 0x0017140201007387 */ /* 0x000fe80000100800 */
[----:B0-----:R2:W-:Y:S04]  /*233d0*/  STL.64 [R1+0x318], R26 ;  /* 0x0003181a01007387 */ /* 0x0015e80000100a00 */
[----:B------:R-:W0:Y:S04]  /*233e0*/  LDSM.16.M88.4 R16, [R0+UR7+0x2d000] ;  /* 0x02d000070010783b */ /* 0x000e280008000200 */
[----:B------:R-:W1:Y:S01]  /*233f0*/  LDSM.16.M88.4 R4, [R0+UR7+0x2e000] ;  /* 0x02e000070004783b */ /* 0x000e620008000200 */
[----:B--2---:R-:W-:Y:S03]  /*23400*/  HMMA.16816.F32 R24, R20, R24, R12 ;  /* 0x000000181418723c */ /* 0x004fe6000000180c */
[----:B------:R-:W2:Y:S04]  /*23410*/  LDL.LU.64 R14, [R1+0x1790] ;  /* 0x00179000010e7983 */ /* 0x000ea80000300a00 */
[----:B------:R-:W2:-:S12]  /*23420*/  LDL.LU.64 R12, [R1+0x1788] ;  /* 0x00178800010c7983 */ /* 0x000e980000300a00 */
[----:B------:R-:W-:Y:S04]  /*23430*/  STL.64 [R1+0x250], R24 ;  /* 0x0002501801007387 */ /* 0x000fe80000100a00 */
[----:B------:R3:W-:Y:S04]  /*23440*/  STL.64 [R1+0x258], R26 ;  /* 0x0002581a01007387 */ /* 0x0007e80000100a00 */
[----:B---3--:R-:W3:Y:S04]  /*23450*/  LDL.LU.64 R26, [R1+0x1780] ;  /* 0x00178000011a7983 */ /* 0x008ee80000300a00 */
[----:B------:R-:W3:Y:S04]  /*23460*/  LDL.LU.64 R24, [R1+0x1778] ;  /* 0x0017780001187983 */ /* 0x000ee80000300a00 */
[----:B0-----:R3:W-:Y:S02]  /*23470*/  STL.64 [R1+0x348], R18 ;  /* 0x0003481201007387 */ /* 0x0017e40000100a00 */
[----:B---3--:R-:W-:Y:S02]  /*23480*/  HMMA.16816.F32 R16, R20, R16, R24 ;  /* 0x000000101410723c */ /* 0x008fe40000001818 */
[----:B------:R-:W3:Y:S04]  /*23490*/  LDL.LU.64 R26, [R1+0x1770] ;  /* 0x00177000011a7983 */ /* 0x000ee80000300a00 */
[----:B------:R-:W4:-:S13]  /*234a0*/  LDL.LU R25, [R1+0x1768] ;  /* 0x0017680001197983 */ /* 0x000f1a0000300800 */
[----:B------:R-:W-:Y:S04]  /*234b0*/  STL.64 [R1+0x240], R16 ;  /* 0x0002401001007387 */ /* 0x000fe80000100a00 */
[----:B------:R0:W-:Y:S04]  /*234c0*/  STL.64 [R1+0x248], R18 ;  /* 0x0002481201007387 */ /* 0x0001e80000100a00 */
[----:B0-----:R-:W5:Y:S04]  /*234d0*/  LDL.LU.64 R18, [R1+0x1760] ;  /* 0x0017600001127983 */ /* 0x001f680000300a00 */
[----:B------:R-:W5:Y:S04]  /*234e0*/  LDL.LU.64 R16, [R1+0x1758] ;  /* 0x0017580001107983 */ /* 0x000f680000300a00 */
[----:B------:R5:W-:Y:S02]  /*234f0*/  STL.64 [R1+0x368], R10 ;  /* 0x0003680a01007387 */ /* 0x000be40000100a00 */
[----:B-----5:R-:W-:Y:S02]  /*23500*/  HMMA.16816.F32 R8, R20, R8, R16 ;  /* 0x000000081408723c */ /* 0x020fe40000001810 */
[----:B------:R-:W5:Y:S04]  /*23510*/  LDL.LU.64 R18, [R1+0x1750] ;  /* 0x0017500001127983 */ /* 0x000f680000300a00 */
[----:B------:R-:W5:-:S13]  /*23520*/  LDL.LU.64 R16, [R1+0x1748] ;  /* 0x0017480001107983 */ /* 0x000f5a0000300a00 */
[----:B------:R-:W-:Y:S04]  /*23530*/  STL.64 [R1+0x230], R8 ;  /* 0x0002300801007387 */ /* 0x000fe80000100a00 */
[----:B------:R0:W-:Y:S04]  /*23540*/  STL.64 [R1+0x238], R10 ;  /* 0x0002380a01007387 */ /* 0x0001e80000100a00 */
[----:B0-----:R-:W4:Y:S04]  /*23550*/  LDL.LU.64 R10, [R1+0x1740] ;  /* 0x00174000010a7983 */ /* 0x001f280000300a00 */
[----:B------:R-:W4:Y:S04]  /*23560*/  LDL.LU.64 R8, [R1+0x1738] ;  /* 0x0017380001087983 */ /* 0x000f280000300a00 */
[----:B-1----:R2:W-:Y:S02]  /*23570*/  STL.64 [R1+0x388], R6 ;  /* 0x0003880601007387 */ /* 0x0025e40000100a00 */
[----:B--2---:R-:W-:Y:S02]  /*23580*/  HMMA.16816.F32 R4, R20, R4, R12 ;  /* 0x000000041404723c */ /* 0x004fe4000000180c */
[----:B------:R-:W0:-:S15]  /*23590*/  LDSM.16.M88.4 R12, [R0+UR7+0x2e800] ;  /* 0x02e80007000c783b */ /* 0x000e1e0008000200 */
[----:B------:R-:W-:Y:S02]  /*235a0*/  NOP ;  /* 0x0000000000007918 */ /* 0x000fe40000000000 */
[----:B------:R-:W-:Y:S04]  /*235b0*/  STL.64 [R1+0x220], R4 ;  /* 0x0002200401007387 */ /* 0x000fe80000100a00 */
[----:B------:R-:W-:Y:S04]  /*235c0*/  STL.64 [R1+0x228], R6 ;  /* 0x0002280601007387 */ /* 0x000fe80000100a00 */
[----:B------:R-:W1:Y:S01]  /*235d0*/  LDSM.16.M88.4 R4, [R0+UR7+0x2f000] ;  /* 0x02f000070004783b */ /* 0x000e620008000200 */
[----:B---3--:R-:W-:-:S04]  /*235e0*/  FADD R3, R3, -R26 ;  /* 0x8000001a03037221 */ /* 0x008fc80000000000 */
[----:B------:R-:W-:-:S04]  /*235f0*/  FMUL R3, R3, 1.4426950216293334961 ;  /* 0x3fb8aa3b03037820 */ /* 0x000fc80000400000 */
[----:B------:R2:W3:Y:S01]  /*23600*/  MUFU.EX2 R2, R3 ;  /* 0x0000000300027308 */ /* 0x0004e20000000800 */
[----:B0-----:R5:W-:Y:S01]  /*23610*/  STL.64 [R1+0x308], R14 ;  /* 0x0003080e01007387 */ /* 0x001be20000100a00 */
[----:B------:R-:W-:-:S03]  /*23620*/  FADD R28, R28, -R26 ;  /* 0x8000001a1c1c7221 */ /* 0x000fc60000000000 */
[----:B-1----:R4:W-:Y:S01]  /*23630*/  STL.64 [R1+0x338], R6 ;  /* 0x0003380601007387 */ /* 0x0029e20000100a00 */
[----:B--2---:R-:W-:Y:S01]  /*23640*/  FMUL R3, R28, 1.4426950216293334961 ;  /* 0x3fb8aa3b1c037820 */ /* 0x004fe20000400000 */
[C---:B-----5:R-:W-:Y:S08]  /*23650*/  HMMA.16816.F32 R12, R20.reuse, R12, R16 ;  /* 0x0000000c140c723c */ /* 0x060ff00000001810 */
[----:B----4-:R-:W-:Y:S11]  /*23660*/  HMMA.16816.F32 R4, R20, R4, R8 ;  /* 0x000000041404723c */ /* 0x010ff60000001808 */
[----:B------:R-:W-:Y:S04]  /*23670*/  STL.64 [R1+0x210], R12 ;  /* 0x0002100c01007387 */ /* 0x000fe80000100a00 */
[----:B------:R-:W-:Y:S04]  /*23680*/  STL.64 [R1+0x218], R14 ;  /* 0x0002180e01007387 */ /* 0x000fe80000100a00 */
[----:B------:R-:W-:Y:S04]  /*23690*/  STL.64 [R1+0x1f0], R4 ;  /* 0x0001f00401007387 */ /* 0x000fe80000100a00 */
[----:B------:R-:W-:Y:S04]  /*236a0*/  STL.64 [R1+0x1f8], R6 ;  /* 0x0001f80601007387 */ /* 0x000fe80000100a00 */
[----:B---3--:R0:W-:Y:S02]  /*236b0*/  STL [R1+0x52c], R2 ;  /* 0x00052c0201007387 */ /* 0x0081e40000100800 */
[----:B0-----:R-:W0:Y:S02]  /*236c0*/  MUFU.EX2 R2, R3 ;  /* 0x0000000300027308 */ /* 0x001e240000000800 */
[----:B0-----:R-:W-:Y:S04]  /*236d0*/  STL [R1+0x528], R2 ;  /* 0x0005280201007387 */ /* 0x001fe80000100800 */
[----:B------:R-:W2:Y:S04]  /*236e0*/  LDL.LU R6, [R1+0xa8] ;  /* 0x0000a80001067983 */ /* 0x000ea80000300800 */
[----:B------:R-:W2:Y:S01]  /*236f0*/  LDL.LU R7, [R1+0xac] ;  /* 0x0000ac0001077983 */ /* 0x000ea20000300800 */
[----:B------:R-:W-:-:S04]  /*23700*/  FADD R28, R25, -R26 ;  /* 0x8000001a191c7221 */ /* 0x000fc80000000000 */
[----:B------:R-:W-:Y:S01]  /*23710*/  FMUL R3, R28, 1.4426950216293334961 ;  /* 0x3fb8aa3b1c037820 */ /* 0x000fe20000400000 */
[----:B------:R-:W-:Y:S01]  /*23720*/  FADD R28, R27, -R26 ;  /* 0x8000001a1b1c7221 */ /* 0x000fe20000000000 */
[----:B--2---:R-:W-:Y:S04]  /*23730*/  STL.64 [R1+0x16c0], R6 ;  /* 0x0016c00601007387 */ /* 0x004fe80000100a00 */
[----:B------:R-:W2:Y:S04]  /*23740*/  LDL.LU R26, [R1+0xb8] ;  /* 0x0000b800011a7983 */ /* 0x000ea80000300800 */
[----:B------:R-:W2:Y:S04]  /*23750*/  LDL.LU R27, [R1+0xbc] ;  /* 0x0000bc00011b7983 */ /* 0x000ea80000300800 */
[----:B--2---:R0:W-:Y:S04]  /*23760*/  STL.64 [R1+0x16c8], R26 ;  /* 0x0016c81a01007387 */ /* 0x0041e80000100a00 */
[----:B------:R-:W2:Y:S04]  /*23770*/  LDL.LU R16, [R1] ;  /* 0x0000000001107983 */ /* 0x000ea80000300800 */
[----:B------:R-:W2:Y:S04]  /*23780*/  LDL.LU R17, [R1+0x4] ;  /* 0x0000040001117983 */ /* 0x000ea80000300800 */
[----:B------:R-:W3:Y:S04]  /*23790*/  LDL.LU R18, [R1+0x8] ;  /* 0x0000080001127983 */ /* 0x000ee80000300800 */
[----:B------:R-:W3:Y:S04]  /*237a0*/  LDL.LU R19, [R1+0xc] ;  /* 0x00000c0001137983 */ /* 0x000ee80000300800 */
[----:B---3--:R-:W-:Y:S04]  /*237b0*/  STL.64 [R1+0x16d8], R18 ;  /* 0x0016d81201007387 */ /* 0x008fe80000100a00 */
[----:B--2---:R1:W-:Y:S04]  /*237c0*/  STL.64 [R1+0x16d0], R16 ;  /* 0x0016d01001007387 */ /* 0x0043e80000100a00 */
[----:B------:R-:W2:Y:S04]  /*237d0*/  LDL.LU R14, [R1+0xc8] ;  /* 0x0000c800010e7983 */ /* 0x000ea80000300800 */
[----:B------:R-:W2:Y:S04]  /*237e0*/  LDL.LU R15, [R1+0xcc] ;  /* 0x0000cc00010f7983 */ /* 0x000ea80000300800 */
[----:B--2---:R-:W-:Y:S04]  /*237f0*/  STL.64 [R1+0x16e0], R14 ;  /* 0x0016e00e01007387 */ /* 0x004fe80000100a00 */
[----:B0-----:R-:W2:Y:S04]  /*23800*/  LDL.LU R26, [R1+0xd8] ;  /* 0x0000d800011a7983 */ /* 0x001ea80000300800 */
[----:B------:R-:W2:Y:S04]  /*23810*/  LDL.LU R27, [R1+0xdc] ;  /* 0x0000dc00011b7983 */ /* 0x000ea80000300800 */
[----:B--2---:R-:W-:Y:S04]  /*23820*/  STL.64 [R1+0x16e8], R26 ;  /* 0x0016e81a01007387 */ /* 0x004fe80000100a00 */
[----:B-1----:R-:W2:Y:S04]  /*23830*/  LDL.LU R16, [R1+0x20] ;  /* 0x0000200001107983 */ /* 0x002ea80000300800 */
[----:B------:R-:W2:Y:S04]  /*23840*/  LDL.LU R17, [R1+0x24] ;  /* 0x0000240001117983 */ /* 0x000ea80000300800 */
[----:B------:R-:W3:Y:S04]  /*23850*/  LDL.LU R18, [R1+0x28] ;  /* 0x0000280001127983 */ /* 0x000ee80000300800 */
[----:B------:R-:W3:Y:S04]  /*23860*/  LDL.LU R19, [R1+0x2c] ;  /* 0x00002c0001137983 */ /* 0x000ee80000300800 */
[----:B------:R-:W4:Y:S04]  /*23870*/  LDL.LU R8, [R1+0x5c4] ;  /* 0x0005c40001087983 */ /* 0x000f280000300800 */
[----:B---3--:R-:W-:Y:S04]  /*23880*/  STL.64 [R1+0x16f8], R18 ;  /* 0x0016f81201007387 */ /* 0x008fe80000100a00 */
[----:B--2---:R0:W-:Y:S04]  /*23890*/  STL.64 [R1+0x16f0], R16 ;  /* 0x0016f01001007387 */ /* 0x0041e80000100a00 */
[----:B0-----:R-:W4:Y:S04]  /*238a0*/  LDL R16, [R1+0x4b0] ;  /* 0x0004b00001107983 */ /* 0x001f280000100800 */
[----:B------:R-:W2:Y:S04]  /*238b0*/  LDL.LU R14, [R1+0xe8] ;  /* 0x0000e800010e7983 */ /* 0x000ea80000300800 */
[----:B------:R-:W2:Y:S04]  /*238c0*/  LDL.LU R15, [R1+0xec] ;  /* 0x0000ec00010f7983 */ /* 0x000ea80000300800 */
[----:B--2---:R0:W-:Y:S04]  /*238d0*/  STL.64 [R1+0x1700], R14 ;  /* 0x0017000e01007387 */ /* 0x0041e80000100a00 */
[----:B------:R-:W2:Y:S04]  /*238e0*/  LDL.LU R24, [R1+0x30] ;  /* 0x0000300001187983 */ /* 0x000ea80000300800 */
[----:B------:R-:W2:Y:S04]  /*238f0*/  LDL.LU R25, [R1+0x34] ;  /* 0x0000340001197983 */ /* 0x000ea80000300800 */
[----:B------:R-:W3:Y:S04]  /*23900*/  LDL.LU R26, [R1+0x38] ;  /* 0x00003800011a7983 */ /* 0x000ee80000300800 */
[----:B------:R-:W3:Y:S04]  /*23910*/  LDL.LU R27, [R1+0x3c] ;  /* 0x00003c00011b7983 */ /* 0x000ee80000300800 */
[----:B------:R-:W5:Y:S04]  /*23920*/  LDL.LU R10, [R1+0x5cc] ;  /* 0x0005cc00010a7983 */ /* 0x000f680000300800 */
[----:B------:R-:W4:Y:S04]  /*23930*/  LDL.LU R11, [R1+0x5d8] ;  /* 0x0005d800010b7983 */ /* 0x000f280000300800 */
[----:B---3--:R-:W-:Y:S04]  /*23940*/  STL.64 [R1+0x1720], R26 ;  /* 0x0017201a01007387 */ /* 0x008fe80000100a00 */
[----:B--2---:R-:W-:Y:S04]  /*23950*/  STL.64 [R1+0x1718], R24 ;  /* 0x0017181801007387 */ /* 0x004fe80000100a00 */
[----:B------:R-:W2:Y:S04]  /*23960*/  LDL.LU R18, [R1+0x438] ;  /* 0x0004380001127983 */ /* 0x000ea80000300800 */
[----:B------:R-:W2:Y:S04]  /*23970*/  LDL.LU R19, [R1+0x43c] ;  /* 0x00043c0001137983 */ /* 0x000ea80000300800 */
[----:B------:R-:W3:Y:S04]  /*23980*/  LDL.LU R12, [R1+0x40] ;  /* 0x00004000010c7983 */ /* 0x000ee80000300800 */
[----:B------:R-:W3:Y:S04]  /*23990*/  LDL.LU R13, [R1+0x44] ;  /* 0x00004400010d7983 */ /* 0x000ee80000300800 */
[----:B0-----:R-:W2:Y:S04]  /*239a0*/  LDL.LU R14, [R1+0x48] ;  /* 0x00004800010e7983 */ /* 0x001ea80000300800 */
[----:B------:R-:W2:Y:S04]  /*239b0*/  LDL.LU R15, [R1+0x4c] ;  /* 0x00004c00010f7983 */ /* 0x000ea80000300800 */
[----:B------:R-:W3:Y:S04]  /*239c0*/  LDL.LU R17, [R1+0x5c8] ;  /* 0x0005c80001117983 */ /* 0x000ee80000300800 */
[----:B------:R-:W0:Y:S01]  /*239d0*/  LDSM.16.M88.4 R24, [R0+UR7+0x2f800] ;  /* 0x02f800070018783b */ /* 0x000e220008000200 */
[----:B------:R1:W0:Y:S02]  /*239e0*/  MUFU.EX2 R9, R3 ;  /* 0x0000000300097308 */ /* 0x0002240000000800 */
[----:B-1----:R-:W-:Y:S01]  /*239f0*/  FMUL R3, R28, 1.4426950216293334961 ;  /* 0x3fb8aa3b1c037820 */ /* 0x002fe20000400000 */
[----:B--2---:R-:W-:Y:S04]  /*23a00*/  STL.64 [R1+0x1730], R14 ;  /* 0x0017300e01007387 */ /* 0x004fe80000100a00 */
[----:B---3--:R1:W-:Y:S04]  /*23a10*/  STL.64 [R1+0x1728], R12 ;  /* 0x0017280c01007387 */ /* 0x0083e80000100a00 */
[----:B-1----:R-:W2:Y:S04]  /*23a20*/  LDL.LU R12, [R1+0x50] ;  /* 0x00005000010c7983 */ /* 0x002ea80000300800 */
[----:B------:R-:W2:Y:S04]  /*23a30*/  LDL.LU R13, [R1+0x54] ;  /* 0x00005400010d7983 */ /* 0x000ea80000300800 */
[----:B------:R-:W2:Y:S04]  /*23a40*/  LDL.LU R14, [R1+0x58] ;  /* 0x00005800010e7983 */ /* 0x000ea80000300800 */
[----:B------:R-:W2:Y:S01]  /*23a50*/  LDL.LU R15, [R1+0x5c] ;  /* 0x00005c00010f7983 */ /* 0x000ea20000300800 */
[----:B----4-:R-:W-:-:S03]  /*23a60*/  FADD R28, R8, -R16 ;  /* 0x80000010081c7221 */ /* 0x010fc60000000000 */
[----:B------:R-:W3:Y:S01]  /*23a70*/  LDL.LU R4, [R1+0x10] ;  /* 0x0000100001047983 */ /* 0x000ee20000300800 */
[----:B------:R1:W4:Y:S03]  /*23a80*/  MUFU.EX2 R8, R3 ;  /* 0x0000000300087308 */ /* 0x0003260000000800 */
[----:B------:R-:W3:Y:S04]  /*23a90*/  LDL.LU R5, [R1+0x14] ;  /* 0x0000140001057983 */ /* 0x000ee80000300800 */
[----:B------:R-:W3:Y:S04]  /*23aa0*/  LDL.LU R6, [R1+0x18] ;  /* 0x0000180001067983 */ /* 0x000ee80000300800 */
[----:B------:R-:W3:Y:S01]  /*23ab0*/  LDL.LU R7, [R1+0x1c] ;  /* 0x00001c0001077983 */ /* 0x000ee20000300800 */
[----:B-1----:R-:W-:Y:S01]  /*23ac0*/  FMUL R3, R28, 1.4426950216293334961 ;  /* 0x3fb8aa3b1c037820 */ /* 0x002fe20000400000 */
[----:B-----5:R-:W-:-:S03]  /*23ad0*/  FADD R28, R10, -R16 ;  /* 0x800000100a1c7221 */ /* 0x020fc60000000000 */
[----:B------:R1:W5:Y:S02]  /*23ae0*/  MUFU.EX2 R29, R3 ;  /* 0x00000003001d7308 */ /* 0x0003640000000800 */
[----:B-1----:R-:W-:Y:S01]  /*23af0*/  FMUL R3, R28, 1.4426950216293334961 ;  /* 0x3fb8aa3b1c037820 */ /* 0x002fe20000400000 */
[----:B------:R-:W-:-:S05]  /*23b00*/  FADD R28, R11, -R16 ;  /* 0x800000100b1c7221 */ /* 0x000fca0000000000 */
[----:B------:R1:W5:Y:S01]  /*23b10*/  MUFU.EX2 R2, R3 ;  /* 0x0000000300027308 */ /* 0x0003620000000800 */
[----:B0-----:R-:W-:Y:S04]  /*23b20*/  STL [R1+0x524], R9 ;  /* 0x0005240901007387 */ /* 0x001fe80000100800 */
[----:B------:R0:W-:Y:S04]  /*23b30*/  STL [R1+0x1000], R0 ;  /* 0x0010000001007387 */ /* 0x0001e80000100800 */
[----:B----4-:R-:W-:Y:S04]  /*23b40*/  STL [R1+0x530], R8 ;  /* 0x0005300801007387 */ /* 0x010fe80000100800 */
[----:B------:R4:W-:Y:S01]  /*23b50*/  STL.64 [R1+0x208], R26 ;  /* 0x0002081a01007387 */ /* 0x0009e20000100a00 */
[----:B-1----:R-:W-:Y:S01]  /*23b60*/  FMUL R3, R28, 1.4426950216293334961 ;  /* 0x3fb8aa3b1c037820 */ /* 0x002fe20000400000 */
[----:B------:R-:W-:-:S02]  /*23b70*/  FADD R28, R17, -R16 ;  /* 0x80000010111c7221 */ /* 0x000fc40000000000 */
[----:B0-----:R-:W3:Y:S01]  /*23b80*/  LDL R0, [R1+0x4b4] ;  /* 0x0004b40001007983 */ /* 0x001ee20000100800 */
[----:B------:R0:W1:Y:S03]  /*23b90*/  MUFU.EX2 R16, R3 ;  /* 0x0000000300107308 */ /* 0x0000660000000800 */
[----:B------:R-:W3:Y:S04]  /*23ba0*/  LDL.LU R10, [R1+0x98] ;  /* 0x00009800010a7983 */ /* 0x000ee80000300800 */
[----:B-----5:R-:W-:Y:S04]  /*23bb0*/  STL [R1+0x518], R29 ;  /* 0x0005181d01007387 */ /* 0x020fe80000100800 */
[----:B------:R-:W5:Y:S04]  /*23bc0*/  LDL.LU R11, [R1+0x9c] ;  /* 0x00009c00010b7983 */ /* 0x000f680000300800 */
[----:B------:R-:W-:Y:S01]  /*23bd0*/  STL [R1+0x514], R2 ;  /* 0x0005140201007387 */ /* 0x000fe20000100800 */
[----:B0-----:R-:W-:-:S04]  /*23be0*/  FMUL R3, R28, 1.4426950216293334961 ;  /* 0x3fb8aa3b1c037820 */ /* 0x001fc80000400000 */
[----:B------:R0:W1:Y:S02]  /*23bf0*/  MUFU.EX2 R17, R3 ;  /* 0x0000000300117308 */ /* 0x0000640000000800 */
[----:B0-----:R-:W3:Y:S01]  /*23c00*/  LDL R3, [R1+0x52c] ;  /* 0x00052c0001037983 */ /* 0x001ee20000100800 */
[----:B--2---:R-:W-:Y:S03]  /*23c10*/  HMMA.16816.F32 R20, R20, R24, R12 ;  /* 0x000000181414723c */ /* 0x004fe6000000180c */
[----:B------:R-:W2:Y:S04]  /*23c20*/  LDL.LU.64 R14, [R1+0x1730] ;  /* 0x00173000010e7983 */ /* 0x000ea80000300a00 */
[----:B------:R-:W2:Y:S04]  /*23c30*/  LDL.LU.64 R12, [R1+0x1728] ;  /* 0x00172800010c7983 */ /* 0x000ea80000300a00 */
[----:B----4-:R-:W4:Y:S04]  /*23c40*/  LDL.LU.64 R26, [R1+0x1720] ;  /* 0x00172000011a7983 */ /* 0x010f280000300a00 */
[----:B------:R-:W4:Y:S04]  /*23c50*/  LDL.LU.64 R24, [R1+0x1718] ;  /* 0x0017180001187983 */ /* 0x000f280000300a00 */
[----:B------:R-:W-:Y:S04]  /*23c60*/  STL.64 [R1+0x1e0], R20 ;  /* 0x0001e01401007387 */ /* 0x000fe80000100a00 */
[----:B------:R0:W-:Y:S04]  /*23c70*/  STL.64 [R1+0x1e8], R22 ;  /* 0x0001e81601007387 */ /* 0x0001e80000100a00 */
[----:B0-----:R-:W3:Y:S01]  /*23c80*/  LDL R23, [R1+0x528] ;  /* 0x0005280001177983 */ /* 0x001ee20000100800 */
[----:B------:R-:W-:-:S02]  /*23c90*/  F2FP.F16.F32.PACK_AB R21, R2, R29 ;  /* 0x0000001d0215723e */ /* 0x000fc400000000ff */
[----:B------:R-:W-:Y:S01]  /*23ca0*/  F2FP.F16.F32.PACK_AB R22, R8, R9 ;  /* 0x000000090816723e */ /* 0x000fe200000000ff */
[----:B-1----:R-:W-:Y:S04]  /*23cb0*/  STL [R1+0x520], R16 ;  /* 0x0005201001007387 */ /* 0x002fe80000100800 */
[----:B------:R-:W2:Y:S04]  /*23cc0*/  LDL.LU R28, [R1+0x5a4] ;  /* 0x0005a400011c7983 */ /* 0x000ea80000300800 */
[----:B------:R2:W-:Y:S04]  /*23cd0*/  STL [R1+0x51c], R17 ;  /* 0x00051c1101007387 */ /* 0x0005e80000100800 */
[----:B------:R-:W4:Y:S04]  /*23ce0*/  LDL.LU R2, [R1+0x1714] ;  /* 0x0017140001027983 */ /* 0x000f280000300800 */
[----:B------:R-:W4:Y:S04]  /*23cf0*/  LDL.LU R29, [R1+0x1710] ;  /* 0x00171000011d7983 */ /* 0x000f280000300800 */
[----:B------:R-:W4:Y:S04]  /*23d00*/  LDL.LU R8, [R1+0x170c] ;  /* 0x00170c0001087983 */ /* 0x000f280000300800 */
[----:B------:R-:W4:Y:S01]  /*23d10*/  LDL.LU R9, [R1+0x1708] ;  /* 0x0017080001097983 */ /* 0x000f220000300800 */
[----:B---3--:R-:W-:-:S02]  /*23d20*/  F2FP.F16.F32.PACK_AB R20, R23, R3 ;  /* 0x000000031714723e */ /* 0x008fc400000000ff */
[----:B------:R-:W-:-:S07]  /*23d30*/  F2FP.F16.F32.PACK_AB R23, R17, R16 ;  /* 0x000000101117723e */ /* 0x000fce00000000ff */
[----:B--2---:R-:W-:Y:S01]  /*23d40*/  HMMA.16816.F32 R16, R20, R18, R12 ;  /* 0x000000121410723c */ /* 0x004fe2000000180c */
[----:B------:R-:W4:-:S15]  /*23d50*/  LDL.LU.64 R14, [R1+0x1700] ;  /* 0x00170000010e7983 */ /* 0x000f1e0000300a00 */
[----:B------:R-:W-:-:S03]  /*23d60*/  NOP ;  /* 0x0000000000007918 */ /* 0x000fc60000000000 */
[----:B------:R-:W-:Y:S04]  /*23d70*/  STL.64 [R1+0x1d0], R16 ;  /* 0x0001d01001007387 */ /* 0x000fe80000100a00 */
[----:B------:R0:W-:Y:S04]  /*23d80*/  STL.64 [R1+0x1d8], R18 ;  /* 0x0001d81201007387 */ /* 0x0001e80000100a00 */
[----:B0-----:R-:W2:Y:S04]  /*23d90*/  LDL.LU.64 R18, [R1+0x16f8] ;  /* 0x0016f80001127983 */ /* 0x001ea80000300a00 */
[----:B------:R-:W2:Y:S01]  /*23da0*/  LDL.LU.64 R16, [R1+0x16f0] ;  /* 0x0016f00001107983 */ /* 0x000ea20000300a00 */
[----:B----4-:R-:W-:Y:S03]  /*23db0*/  HMMA.16816.F32 R12, R20, R14, R24 ;  /* 0x0000000e140c723c */ /* 0x010fe60000001818 */
[----:B------:R-:W2:-:S15]  /*23dc0*/  LDL.LU.64 R26, [R1+0x16e8] ;  /* 0x0016e800011a7983 */ /* 0x000e9e0000300a00 */
[----:B------:R-:W-:Y:S01]  /*23dd0*/  NOP ;  /* 0x0000000000007918 */ /* 0x000fe20000000000 */
[----:B------:R-:W-:Y:S04]  /*23de0*/  STL.64 [R1+0x1c0], R12 ;  /* 0x0001c00c01007387 */ /* 0x000fe80000100a00 */
[----:B------:R0:W-:Y:S04]  /*23df0*/  STL.64 [R1+0x1c8], R14 ;  /* 0x0001c80e01007387 */ /* 0x0001e80000100a00 */
[----:B0-----:R-:W3:Y:S04]  /*23e00*/  LDL.LU.64 R14, [R1+0x16e0] ;  /* 0x0016e000010e7983 */ /* 0x001ee80000300a00 */
[----:B------:R-:W4:Y:S01]  /*23e10*/  LDL.LU R3, [R1+0x59c] ;  /* 0x00059c0001037983 */ /* 0x000f220000300800 */
[----:B--2---:R-:W-:Y:S03]  /*23e20*/  HMMA.16816.F32 R24, R20, R26, R16 ;  /* 0x0000001a1418723c */ /* 0x004fe60000001810 */
[----:B------:R-:W2:Y:S04]  /*23e30*/  LDL.LU.64 R18, [R1+0x16d8] ;  /* 0x0016d80001127983 */ /* 0x000ea80000300a00 */
[----:B------:R-:W2:-:S12]  /*23e40*/  LDL.LU.64 R16, [R1+0x16d0] ;  /* 0x0016d00001107983 */ /* 0x000e980000300a00 */
[----:B------:R-:W-:Y:S04]  /*23e50*/  STL.64 [R1+0x1b0], R24 ;  /* 0x0001b01801007387 */ /* 0x000fe80000100a00 */
[----:B------:R0:W-:Y:S04]  /*23e60*/  STL.64 [R1+0x1b8], R26 ;  /* 0x0001b81a01007387 */ /* 0x0001e80000100a00 */
[----:B0-----:R-:W2:Y:S01]  /*23e70*/  LDL.LU.64 R26, [R1+0x16c8] ;  /* 0x0016c800011a7983 */ /* 0x001ea20000300a00 */
[----:B---3--:R-:W-:Y:S03]  /*23e80*/  HMMA.16816.F32 R12, R20, R14, R4 ;  /* 0x0000000e140c723c */ /* 0x008fe60000001804 */
[----:B------:R-:W3:-:S15]  /*23e90*/  LDL.LU.64 R6, [R1+0x16c0] ;  /* 0x0016c00001067983 */ /* 0x000ede0000300a00 */
[----:B------:R-:W-:Y:S01]  /*23ea0*/  NOP ;  /* 0x0000000000007918 */ /* 0x000fe20000000000 */
[----:B------:R-:W-:Y:S04]  /*23eb0*/  STL.64 [R1+0x1a0], R12 ;  /* 0x0001a00c01007387 */ /* 0x000fe80000100a00 */
[----:B------:R0:W-:Y:S04]  /*23ec0*/  STL.64 [R1+0x1a8], R14 ;  /* 0x0001a80e01007387 */ /* 0x0001e80000100a00 */
[----:B0-----:R-:W3:Y:S04]  /*23ed0*/  LDL.LU.64 R14, [R1+0x16b8] ;  /* 0x0016b800010e7983 */ /* 0x001ee80000300a00 */
[----:B------:R-:W3:Y:S01]  /*23ee0*/  LDL.LU.64 R12, [R1+0x16b0] ;  /* 0x0016b000010c7983 */ /* 0x000ee20000300a00 */
[----:B--2---:R-:W-:Y:S03]  /*23ef0*/  HMMA.16816.F32 R24, R20, R26, R16 ;  /* 0x0000001a1418723c */ /* 0x004fe60000001810 */
[----:B------:R-:W2:Y:S04]  /*23f00*/  LDL.LU.64 R18, [R1+0x16a8] ;  /* 0x0016a80001127983 */ /* 0x000ea80000300a00 */
[----:B------:R-:W2:-:S12]  /*23f10*/  LDL.LU.64 R16, [R1+0x16a0] ;  /* 0x0016a00001107983 */ /* 0x000e980000300a00 */
[----:B------:R-:W-:Y:S04]  /*23f20*/  STL.64 [R1+0x190], R24 ;  /* 0x0001901801007387 */ /* 0x000fe80000100a00 */
[----:B------:R0:W-:Y:S04]  /*23f30*/  STL.64 [R1+0x198], R26 ;  /* 0x0001981a01007387 */ /* 0x0001e80000100a00 */
[----:B0-----:R-:W3:Y:S04]  /*23f40*/  LDL.LU.64 R26, [R1+0x1698] ;  /* 0x00169800011a7983 */ /* 0x001ee80000300a00 */
[----:B------:R-:W3:Y:S02]  /*23f50*/  LDL.LU.64 R24, [R1+0x1690] ;  /* 0x0016900001187983 */ /* 0x000ee40000300a00 */
[----:B---3--:R-:W-:Y:S02]  /*23f60*/  HMMA.16816.F32 R24, R20, R6, R24 ;  /* 0x000000061418723c */ /* 0x008fe40000001818 */
[----:B------:R-:W3:Y:S04]  /*23f70*/  LDL.LU.64 R6, [R1+0x1688] ;  /* 0x0016880001067983 */ /* 0x000ee80000300a00 */
[----:B------:R-:W5:-:S13]  /*23f80*/  LDL.LU.64 R4, [R1+0x1680] ;  /* 0x0016800001047983 */ /* 0x000f5a0000300a00 */
[----:B------:R0:W-:Y:S04]  /*23f90*/  STL.64 [R1+0x170], R24 ;  /* 0x0001701801007387 */ /* 0x0001e80000100a00 */
[----:B------:R3:W-:Y:S04]  /*23fa0*/  STL.64 [R1+0x178], R26 ;  /* 0x0001781a01007387 */ /* 0x0007e80000100a00 */
[----:B0-----:R-:W2:Y:S01]  /*23fb0*/  LDL.LU R25, [R1+0x5a0] ;  /* 0x0005a00001197983 */ /* 0x001ea20000300800 */
[----:B---3--:R-:W-:Y:S01]  /*23fc0*/  IMAD.MOV.U32 R26, RZ, RZ, R6 ;  /* 0x000000ffff1a7224 */ /* 0x008fe200078e0006 */
[----:B------:R-:W-:-:S02]  /*23fd0*/  MOV R27, R7 ;  /* 0x00000007001b7202 */ /* 0x000fc40000000f00 */
[----:B------:R-:W5:Y:S04]  /*23fe0*/  LDL.LU R6, [R1+0x167c] ;  /* 0x00167c0001067983 */ /* 0x000f680000300800 */
[----:B------:R-:W5:Y:S04]  /*23ff0*/  LDL.LU R7, [R1+0x1678] ;  /* 0x0016780001077983 */ /* 0x000f680000300800 */
[----:B------:R0:W-:Y:S02]  /*24000*/  STL.64 [R1+0x1540], R26 ;  /* 0x0015401a01007387 */ /* 0x0001e40000100a00 */
[----:B0-----:R-:W-:Y:S01]  /*24010*/  IMAD.MOV.U32 R26, RZ, RZ, R9 ;  /* 0x000000ffff1a7224 */ /* 0x001fe200078e0009 */
[----:B------:R-:W-:Y:S01]  /*24020*/  MOV R27, R8 ;  /* 0x00000008001b7202 */ /* 0x000fe20000000f00 */
[----:B--2---:R-:W-:Y:S04]  /*24030*/  STL [R1+0x1538], R25 ;  /* 0x0015381901007387 */ /* 0x004fe80000100800 */
[----:B------:R0:W-:Y:S04]  /*24040*/  STL.64 [R1+0x1558], R26 ;  /* 0x0015581a01007387 */ /* 0x0001e80000100a00 */
[----:B0-----:R-:W2:Y:S04]  /*24050*/  LDL.LU R26, [R1+0x428] ;  /* 0x00042800011a7983 */ /* 0x001ea80000300800 */
[----:B------:R-:W2:Y:S01]  /*24060*/  LDL.LU R27, [R1+0x42c] ;  /* 0x00042c00011b7983 */ /* 0x000ea20000300800 */
[C---:B-----5:R-:W-:Y:S03]  /*24070*/  HMMA.16816.F32 R4, R20.reuse, R10, R4 ;  /* 0x0000000a1404723c */ /* 0x060fe60000001804 */
[----:B--2---:R0:W-:Y:S04]  /*24080*/  STL.64 [R1+0x1570], R26 ;  /* 0x0015701a01007387 */ /* 0x0041e80000100a00 */
[----:B0-----:R-:W2:Y:S04]  /*24090*/  LDL.LU R26, [R1+0x88] ;  /* 0x00008800011a7983 */ /* 0x001ea80000300800 */
[----:B------:R-:W2:Y:S04]  /*240a0*/  LDL.LU R27, [R1+0x8c] ;  /* 0x00008c00011b7983 */ /* 0x000ea80000300800 */
[----:B------:R-:W2:Y:S04]  /*240b0*/  LDL.LU.64 R10, [R1+0x1670] ;  /* 0x00167000010a7983 */ /* 0x000ea80000300a00 */
[----:B------:R-:W2:Y:S04]  /*240c0*/  LDL.LU.64 R8, [R1+0x1668] ;  /* 0x0016680001087983 */ /* 0x000ea80000300a00 */
[----:B------:R-:W-:Y:S04]  /*240d0*/  STL.64 [R1+0x150], R4 ;  /* 0x0001500401007387 */ /* 0x000fe80000100a00 */
[----:B------:R2:W-:Y:S02]  /*240e0*/  STL.64 [R1+0x158], R6 ;  /* 0x0001580601007387 */ /* 0x0005e40000100a00 */
[----:B--2---:R-:W-:Y:S02]  /*240f0*/  HMMA.16816.F32 R4, R20, R26, R8 ;  /* 0x0000001a1404723c */ /* 0x004fe40000001808 */
[----:B------:R-:W2:-:S15]  /*24100*/  LDL.LU R26, [R1+0x418] ;  /* 0x00041800011a7983 */ /* 0x000e9e0000300800 */
[----:B------:R-:W-:Y:S02]  /*24110*/  NOP ;  /* 0x0000000000007918 */ /* 0x000fe40000000000 */
[----:B------:R-:W-:Y:S04]  /*24120*/  STL.64 [R1+0x120], R4 ;  /* 0x0001200401007387 */ /* 0x000fe80000100a00 */
[----:B------:R-:W-:Y:S04]  /*24130*/  STL.64 [R1+0x128], R6 ;  /* 0x0001280601007387 */ /* 0x000fe80000100a00 */
[----:B------:R-:W2:Y:S01]  /*24140*/  LDL.LU R27, [R1+0x41c] ;  /* 0x00041c00011b7983 */ /* 0x000ea20000300800 */
[----:B------:R-:W-:Y:S01]  /*24150*/  IMAD.MOV.U32 R8, RZ, RZ, R12 ;  /* 0x000000ffff087224 */ /* 0x000fe200078e000c */
[----:B------:R-:W-:Y:S01]  /*24160*/  MOV R9, R15 ;  /* 0x0000000f00097202 */ /* 0x000fe20000000f00 */
[----:B------:R-:W-:Y:S01]  /*24170*/  IMAD.MOV.U32 R10, RZ, RZ, R14 ;  /* 0x000000ffff0a7224 */ /* 0x000fe200078e000e */
[----:B------:R-:W-:Y:S01]  /*24180*/  MOV R11, R13 ;  /* 0x0000000d000b7202 */ /* 0x000fe20000000f00 */
[----:B--2---:R0:W-:Y:S04]  /*24190*/  STL.64 [R1+0x1588], R26 ;  /* 0x0015881a01007387 */ /* 0x0041e80000100a00 */
[----:B------:R-:W2:Y:S04]  /*241a0*/  LDL.LU R12, [R1+0x1660] ;  /* 0x00166000010c7983 */ /* 0x000ea80000300800 */
[----:B------:R-:W3:Y:S04]  /*241b0*/  LDL.LU R15, [R1+0x165c] ;  /* 0x00165c00010f7983 */ /* 0x000ee80000300800 */
[----:B------:R-:W5:Y:S04]  /*241c0*/  LDL.LU R14, [R1+0x1658] ;  /* 0x00165800010e7983 */ /* 0x000f680000300800 */
[----:B------:R-:W2:Y:S04]  /*241d0*/  LDL.LU R13, [R1+0x1654] ;  /* 0x00165400010d7983 */ /* 0x000ea80000300800 */
[----:B0-----:R-:W2:Y:S04]  /*241e0*/  LDL.LU R26, [R1+0x408] ;  /* 0x00040800011a7983 */ /* 0x001ea80000300800 */
[----:B------:R-:W2:Y:S04]  /*241f0*/  LDL.LU R27, [R1+0x40c] ;  /* 0x00040c00011b7983 */ /* 0x000ea80000300800 */
[----:B--2---:R-:W-:Y:S04]  /*24200*/  STL.64 [R1+0x15a0], R26 ;  /* 0x0015a01a01007387 */ /* 0x004fe80000100a00 */
[----:B------:R-:W-:Y:S04]  /*24210*/  STL.64 [R1+0x1550], R10 ;  /* 0x0015500a01007387 */ /* 0x000fe80000100a00 */
[----:B------:R0:W-:Y:S02]  /*24220*/  STL.64 [R1+0x1548], R8 ;  /* 0x0015480801007387 */ /* 0x0001e40000100a00 */
[----:B0-----:R-:W-:Y:S01]  /*24230*/  IMAD.MOV.U32 R8, RZ, RZ, R18 ;  /* 0x000000ffff087224 */ /* 0x001fe200078e0012 */
[----:B------:R-:W-:Y:S01]  /*24240*/  MOV R9, R19 ;  /* 0x0000001300097202 */ /* 0x000fe20000000f00 */
[----:B------:R-:W2:Y:S04]  /*24250*/  LDL.LU R18, [R1+0x1650] ;  /* 0x0016500001127983 */ /* 0x000ea80000300800 */
[----:B------:R-:W2:Y:S01]  /*24260*/  LDL.LU R19, [R1+0x164c] ;  /* 0x00164c0001137983 */ /* 0x000ea20000300800 */
[----:B------:R-:W-:Y:S01]  /*24270*/  IMAD.MOV.U32 R10, RZ, RZ, R16 ;  /* 0x000000ffff0a7224 */ /* 0x000fe200078e0010 */
[----:B------:R-:W-:-:S02]  /*24280*/  MOV R11, R17 ;  /* 0x00000011000b7202 */ /* 0x000fc40000000f00 */
        /* <DEDUP_REMOVED lines=9> */
[----:B------:R0:W-:Y:S02]  /*24320*/  STL.64 [R1+0x1560], R8 ;  /* 0x0015600801007387 */ /* 0x0001e40000100a00 */
[----:B0-----:R-:W-:Y:S01]  /*24330*/  IMAD.MOV.U32 R8, RZ, RZ, R13 ;  /* 0x000000ffff087224 */ /* 0x001fe200078e000d */
[----:B-----5:R-:W-:Y:S01]  /*24340*/  MOV R9, R14 ;  /* 0x0000000e00097202 */ /* 0x020fe20000000f00 */
[----:B------:R-:W2:Y:S04]  /*24350*/  LDL.LU R13, [R1+0x1640] ;  /* 0x00164000010d7983 */ /* 0x000ea80000300800 */
[----:B------:R-:W5:Y:S01]  /*24360*/  LDL.LU R14, [R1+0x163c] ;  /* 0x00163c00010e7983 */ /* 0x000f620000300800 */
[----:B---3--:R-:W-:Y:S01]  /*24370*/  IMAD.MOV.U32 R10, RZ, RZ, R15 ;  /* 0x000000ffff0a7224 */ /* 0x008fe200078e000f */
[----:B------:R-:W-:-:S02]  /*24380*/  MOV R11, R12 ;  /* 0x0000000c000b7202 */ /* 0x000fc40000000f00 */
[----:B------:R-:W3:Y:S04]  /*24390*/  LDL.LU R15, [R1+0x1638] ;  /* 0x00163800010f7983 */ /* 0x000ee80000300800 */
[----:B------:R-:W2:Y:S04]  /*243a0*/  LDL.LU R12, [R1+0x1634] ;  /* 0x00163400010c7983 */ /* 0x000ea80000300800 */
[----:B------:R-:W2:Y:S04]  /*243b0*/  LDL.LU R26, [R1+0x138] ;  /* 0x00013800011a7983 */ /* 0x000ea80000300800 */
[----:B------:R-:W2:Y:S04]  /*243c0*/  LDL.LU R27, [R1+0x13c] ;  /* 0x00013c00011b7983 */ /* 0x000ea80000300800 */
[----:B--2---:R-:W-:Y:S04]  /*243d0*/  STL.64 [R1+0x15e8], R26 ;  /* 0x0015e81a01007387 */ /* 0x004fe80000100a00 */
[----:B------:R-:W-:Y:S04]  /*243e0*/  STL.64 [R1+0x1580], R10 ;  /* 0x0015800a01007387 */ /* 0x000fe80000100a00 */
[----:B------:R0:W-:Y:S02]  /*243f0*/  STL.64 [R1+0x1578], R8 ;  /* 0x0015780801007387 */ /* 0x0001e40000100a00 */
[----:B0-----:R-:W-:Y:S01]  /*24400*/  IMAD.MOV.U32 R8, RZ, RZ, R17 ;  /* 0x000000ffff087224 */ /* 0x001fe200078e0011 */
[----:B------:R-:W-:Y:S01]  /*24410*/  MOV R9, R16 ;  /* 0x0000001000097202 */ /* 0x000fe20000000f00 */
[----:B------:R-:W2:Y:S04]  /*24420*/  LDL.LU R17, [R1+0x1630] ;  /* 0x0016300001117983 */ /* 0x000ea80000300800 */
[----:B------:R-:W2:Y:S04]  /*24430*/  LDL.LU R16, [R1+0x162c] ;  /* 0x00162c0001107983 */ /* 0x000ea80000300800 */
[----:B------:R-:W2:Y:S04]  /*24440*/  LDL.LU R6, [R1+0x108] ;  /* 0x0001080001067983 */ /* 0x000ea80000300800 */
[----:B------:R-:W2:Y:S01]  /*24450*/  LDL.LU R7, [R1+0x10c] ;  /* 0x00010c0001077983 */ /* 0x000ea20000300800 */
[----:B------:R-:W-:Y:S01]  /*24460*/  MOV R11, R18 ;  /* 0x00000012000b7202 */ /* 0x000fe20000000f00 */
[----:B------:R-:W-:-:S02]  /*24470*/  IMAD.MOV.U32 R10, RZ, RZ, R19 ;  /* 0x000000ffff0a7224 */ /* 0x000fc400078e0013 */
[----:B------:R-:W3:Y:S04]  /*24480*/  LDL.LU R18, [R1+0x78] ;  /* 0x0000780001127983 */ /* 0x000ee80000300800 */
[----:B------:R-:W3:Y:S04]  /*24490*/  LDL.LU R19, [R1+0x7c] ;  /* 0x00007c0001137983 */ /* 0x000ee80000300800 */
[----:B--2---:R0:W-:Y:S04]  /*244a0*/  STL.64 [R1+0x15f0], R6 ;  /* 0x0015f00601007387 */ /* 0x0041e80000100a00 */
[----:B0-----:R-:W2:Y:S04]  /*244b0*/  LDL.LU R6, [R1+0x68] ;  /* 0x0000680001067983 */ /* 0x001ea80000300800 */
[----:B------:R-:W2:Y:S04]  /*244c0*/  LDL.LU R7, [R1+0x6c] ;  /* 0x00006c0001077983 */ /* 0x000ea80000300800 */
[----:B------:R-:W2:Y:S04]  /*244d0*/  LDL.LU R24, [R1+0xf0] ;  /* 0x0000f00001187983 */ /* 0x000ea80000300800 */
[----:B------:R-:W2:Y:S04]  /*244e0*/  LDL.LU R25, [R1+0xf4] ;  /* 0x0000f40001197983 */ /* 0x000ea80000300800 */
[----:B------:R-:W2:Y:S04]  /*244f0*/  LDL.LU R26, [R1+0xf8] ;  /* 0x0000f800011a7983 */ /* 0x000ea80000300800 */
[----:B------:R-:W2:Y:S04]  /*24500*/  LDL.LU R27, [R1+0xfc] ;  /* 0x0000fc00011b7983 */ /* 0x000ea80000300800 */
[----:B------:R-:W-:Y:S04]  /*24510*/  STL.64 [R1+0x1598], R10 ;  /* 0x0015980a01007387 */ /* 0x000fe80000100a00 */
[----:B------:R0:W-:Y:S04]  /*24520*/  STL.64 [R1+0x1590], R8 ;  /* 0x0015900801007387 */ /* 0x0001e80000100a00 */
[----:B0-----:R-:W2:Y:S01]  /*24530*/  LDL.LU R8, [R1+0x180] ;  /* 0x0001800001087983 */ /* 0x001ea20000300800 */
[----:B-----5:R-:W-:Y:S01]  /*24540*/  MOV R10, R14 ;  /* 0x0000000e000a7202 */ /* 0x020fe20000000f00 */
[----:B------:R-:W-:-:S02]  /*24550*/  IMAD.MOV.U32 R11, RZ, RZ, R13 ;  /* 0x000000ffff0b7224 */ /* 0x000fc400078e000d */
[----:B---3--:R-:W-:Y:S02]  /*24560*/  IMAD.MOV.U32 R9, RZ, RZ, R15 ;  /* 0x000000ffff097224 */ /* 0x008fe400078e000f */
[----:B------:R-:W3:Y:S04]  /*24570*/  LDL.LU R15, [R1+0x1628] ;  /* 0x00162800010f7983 */ /* 0x000ee80000300800 */
[----:B------:R-:W5:Y:S04]  /*24580*/  LDL.LU R14, [R1+0x1624] ;  /* 0x00162400010e7983 */ /* 0x000f680000300800 */
[----:B------:R-:W3:Y:S04]  /*24590*/  LDL.LU R13, [R1+0x1620] ;  /* 0x00162000010d7983 */ /* 0x000ee80000300800 */
[----:B------:R-:W-:Y:S04]  /*245a0*/  STL.64 [R1+0x15b0], R10 ;  /* 0x0015b00a01007387 */ /* 0x000fe80000100a00 */
[----:B--2---:R0:W-:Y:S04]  /*245b0*/  STL.64 [R1+0x15a8], R8 ;  /* 0x0015a80801007387 */ /* 0x0041e80000100a00 */
[----:B0-----:R-:W2:Y:S01]  /*245c0*/  LDL.LU R8, [R1+0x160] ;  /* 0x0001600001087983 */ /* 0x001ea20000300800 */
[----:B------:R-:W-:Y:S01]  /*245d0*/  IMAD.MOV.U32 R10, RZ, RZ, R17 ;  /* 0x000000ffff0a7224 */ /* 0x000fe200078e0011 */
[----:B------:R-:W-:-:S02]  /*245e0*/  MOV R11, R12 ;  /* 0x0000000c000b7202 */ /* 0x000fc40000000f00 */
[----:B------:R-:W-:Y:S02]  /*245f0*/  MOV R9, R16 ;  /* 0x0000001000097202 */ /* 0x000fe40000000f00 */
[----:B------:R-:W4:Y:S04]  /*24600*/  LDL.LU R16, [R1+0x161c] ;  /* 0x00161c0001107983 */ /* 0x000f280000300800 */
[----:B------:R-:W4:Y:S04]  /*24610*/  LDL.LU R17, [R1+0x1618] ;  /* 0x0016180001117983 */ /* 0x000f280000300800 */
[----:B------:R-:W4:Y:S04]  /*24620*/  LDL.LU R12, [R1+0x1614] ;  /* 0x00161400010c7983 */ /* 0x000f280000300800 */
[----:B------:R3:W-:Y:S02]  /*24630*/  STL.64 [R1+0x15c8], R10 ;  /* 0x0015c80a01007387 */ /* 0x0007e40000100a00 */
[----:B---3--:R-:W-:-:S02]  /*24640*/  IMAD.MOV.U32 R10, RZ, RZ, R15 ;  /* 0x000000ffff0a7224 */ /* 0x008fc400078e000f */
[----:B--2---:R0:W-:Y:S02]  /*24650*/  STL.64 [R1+0x15c0], R8 ;  /* 0x0015c00801007387 */ /* 0x0041e40000100a00 */
[----:B0-----:R-:W-:Y:S01]  /*24660*/  IMAD.MOV.U32 R8, RZ, RZ, R13 ;  /* 0x000000ffff087224 */ /* 0x001fe200078e000d */
[----:B-----5:R-:W-:Y:S01]  /*24670*/  MOV R9, R14 ;  /* 0x0000000e00097202 */ /* 0x020fe20000000f00 */
[----:B------:R-:W4:Y:S04]  /*24680*/  LDL.LU R13, [R1+0x1610] ;  /* 0x00161000010d7983 */ /* 0x000f280000300800 */
[----:B------:R-:W4:Y:S04]  /*24690*/  LDL.LU R14, [R1+0x160c] ;  /* 0x00160c00010e7983 */ /* 0x000f280000300800 */
[----:B------:R-:W4:Y:S04]  /*246a0*/  LDL.LU R15, [R1+0x1608] ;  /* 0x00160800010f7983 */ /* 0x000f280000300800 */
[----:B------:R-:W2:Y:S04]  /*246b0*/  LDL.LU R11, [R1+0x14c] ;  /* 0x00014c00010b7983 */ /* 0x000ea80000300800 */
[----:B--2---:R-:W-:Y:S04]  /*246c0*/  STL.64 [R1+0x15e0], R10 ;  /* 0x0015e00a01007387 */ /* 0x004fe80000100a00 */
[----:B------:R0:W-:Y:S01]  /*246d0*/  STL.64 [R1+0x15d8], R8 ;  /* 0x0015d80801007387 */ /* 0x0001e20000100a00 */
[----:B----4-:R-:W-:Y:S03]  /*246e0*/  HMMA.16816.F32 R12, R20, R18, R12 ;  /* 0x00000012140c723c */ /* 0x010fe6000000180c */
[----:B0-----:R-:W2:Y:S04]  /*246f0*/  LDL.LU R8, [R1+0x110] ;  /* 0x0001100001087983 */ /* 0x001ea80000300800 */
[----:B------:R-:W2:Y:S01]  /*24700*/  LDL.LU R9, [R1+0x114] ;  /* 0x0001140001097983 */ /* 0x000ea20000300800 */
[----:B------:R-:W-:Y:S01]  /*24710*/  MOV R10, R17 ;  /* 0x00000011000a7202 */ /* 0x000fe20000000f00 */
[----:B------:R-:W-:-:S02]  /*24720*/  IMAD.MOV.U32 R11, RZ, RZ, R16 ;  /* 0x000000ffff0b7224 */ /* 0x000fc400078e0010 */
[----:B------:R-:W3:Y:S04]  /*24730*/  LDL.LU.64 R18, [R1+0x1600] ;  /* 0x0016000001127983 */ /* 0x000ee80000300a00 */
[----:B------:R-:W3:Y:S04]  /*24740*/  LDL.LU.64 R16, [R1+0x15f8] ;  /* 0x0015f80001107983 */ /* 0x000ee80000300a00 */
[----:B------:R-:W-:Y:S04]  /*24750*/  STL.64 [R1+0xe0], R12 ;  /* 0x0000e00c01007387 */ /* 0x000fe80000100a00 */
[----:B------:R0:W-:Y:S04]  /*24760*/  STL.64 [R1+0xe8], R14 ;  /* 0x0000e80e01007387 */ /* 0x0001e80000100a00 */
[----:B0-----:R-:W4:Y:S04]  /*24770*/  LDL.LU R14, [R1+0x358] ;  /* 0x00035800010e7983 */ /* 0x001f280000300800 */
[----:B------:R-:W4:Y:S01]  /*24780*/  LDL.LU R15, [R1+0x35c] ;  /* 0x00035c00010f7983 */ /* 0x000f220000300800 */
[----:B---3--:R-:W-:Y:S03]  /*24790*/  HMMA.16816.F32 R16, R20, R6, R16 ;  /* 0x000000061410723c */ /* 0x008fe60000001810 */
[----:B------:R-:W3:-:S15]  /*247a0*/  LDL.LU.64 R6, [R1+0x15f0] ;  /* 0x0015f00001067983 */ /* 0x000ede0000300a00 */
[----:B------:R-:W-:Y:S01]  /*247b0*/  NOP ;  /* 0x0000000000007918 */ /* 0x000fe20000000000 */
[----:B------:R0:W-:Y:S04]  /*247c0*/  STL.64 [R1+0xd0], R16 ;  /* 0x0000d01001007387 */ /* 0x0001e80000100a00 */
[----:B------:R1:W-:Y:S04]  /*247d0*/  STL.64 [R1+0xd8], R18 ;  /* 0x0000d81201007387 */ /* 0x0003e80000100a00 */
[----:B0-----:R-:W4:Y:S04]  /*247e0*/  LDL.LU R16, [R1+0x2c0] ;  /* 0x0002c00001107983 */ /* 0x001f280000300800 */
[----:B------:R-:W4:Y:S04]  /*247f0*/  LDL.LU R17, [R1+0x2c4] ;  /* 0x0002c40001117983 */ /* 0x000f280000300800 */
[----:B-1----:R-:W4:Y:S04]  /*24800*/  LDL.LU R18, [R1+0x2c8] ;  /* 0x0002c80001127983 */ /* 0x002f280000300800 */
[----:B------:R-:W4:Y:S01]  /*24810*/  LDL.LU R19, [R1+0x2cc] ;  /* 0x0002cc0001137983 */ /* 0x000f220000300800 */
[----:B---3--:R-:W-:Y:S03]  /*24820*/  HMMA.16816.F32 R4, R20, R6, R24 ;  /* 0x000000061404723c */ /* 0x008fe60000001818 */
[----:B------:R-:W2:-:S15]  /*24830*/  LDL.LU.64 R26, [R1+0x15e8] ;  /* 0x0015e800011a7983 */ /* 0x000e9e0000300a00 */
[----:B------:R-:W-:Y:S01]  /*24840*/  NOP ;  /* 0x0000000000007918 */ /* 0x000fe20000000000 */
[----:B------:R-:W-:Y:S04]  /*24850*/  STL.64 [R1+0xc0], R4 ;  /* 0x0000c00401007387 */ /* 0x000fe80000100a00 */
[----:B------:R0:W-:Y:S04]  /*24860*/  STL.64 [R1+0xc8], R6 ;  /* 0x0000c80601007387 */ /* 0x0001e80000100a00 */
[----:B0-----:R-:W3:Y:S01]  /*24870*/  LDL R6, [R1+0x4b0] ;  /* 0x0004b00001067983 */ /* 0x001ee20000100800 */
        /* <DEDUP_REMOVED lines=41> */
[----:B0-----:R-:W2:Y:S04]  /*24b10*/  LDL.LU.64 R26, [R1+0x1540] ;  /* 0x00154000011a7983 */ /* 0x001ea80000300a00 */
[----:B------:R-:W5:Y:S01]  /*24b20*/  LDL.LU R25, [R1+0x1538] ;  /* 0x0015380001197983 */ /* 0x000f620000300800 */
[----:B------:R-:W-:Y:S01]  /*24b30*/  FADD R3, R3, -R0 ;  /* 0x8000000003037221 */ /* 0x000fe20000000000 */
[----:B----4-:R-:W-:Y:S03]  /*24b40*/  HMMA.16816.F32 R12, R20, R14, R16 ;  /* 0x0000000e140c723c */ /* 0x010fe60000001810 */
[----:B------:R-:W-:-:S04]  /*24b50*/  FMUL R3, R3, 1.4426950216293334961 ;  /* 0x3fb8aa3b03037820 */ /* 0x000fc80000400000 */
[----:B------:R-:W0:-:S12]  /*24b60*/  MUFU.EX2 R5, R3 ;  /* 0x0000000300057308 */ /* 0x000e180000000800 */
[----:B------:R-:W-:Y:S04]  /*24b70*/  STL.64 [R1+0x40], R12 ;  /* 0x0000400c01007387 */ /* 0x000fe80000100a00 */
[----:B------:R1:W-:Y:S04]  /*24b80*/  STL.64 [R1+0x48], R14 ;  /* 0x0000480e01007387 */ /* 0x0003e80000100a00 */
[----:B0-----:R-:W-:Y:S01]  /*24b90*/  STL [R1+0x510], R5 ;  /* 0x0005100501007387 */ /* 0x001fe20000100800 */
[----:B-1----:R-:W-:Y:S01]  /*24ba0*/  MOV R15, R29 ;  /* 0x0000001d000f7202 */ /* 0x002fe20000000f00 */
[----:B--2---:R-:W-:Y:S01]  /*24bb0*/  HMMA.16816.F32 R8, R20, R26, R8 ;  /* 0x0000001a1408723c */ /* 0x004fe20000001808 */
[----:B-----5:R-:W-:-:S04]  /*24bc0*/  FADD R4, R25, -R0 ;  /* 0x8000000019047221 */ /* 0x020fc80000000000 */
[----:B------:R-:W-:-:S06]  /*24bd0*/  FMUL R3, R4, 1.4426950216293334961 ;  /* 0x3fb8aa3b04037820 */ /* 0x000fcc0000400000 */
[----:B------:R-:W0:Y:S08]  /*24be0*/  MUFU.EX2 R3, R3 ;  /* 0x0000000300037308 */ /* 0x000e300000000800 */
[----:B------:R-:W-:Y:S04]  /*24bf0*/  STL.64 [R1+0x30], R8 ;  /* 0x0000300801007387 */ /* 0x000fe80000100a00 */
[----:B------:R1:W-:Y:S04]  /*24c00*/  STL.64 [R1+0x38], R10 ;  /* 0x0000380a01007387 */ /* 0x0003e80000100a00 */
[----:B-1----:R-:W2:Y:S04]  /*24c10*/  LDL.LU R10, [R1+0x398] ;  /* 0x00039800010a7983 */ /* 0x002ea80000300800 */
[----:B------:R-:W2:Y:S04]  /*24c20*/  LDL.LU R11, [R1+0x39c] ;  /* 0x00039c00010b7983 */ /* 0x000ea80000300800 */
[----:B------:R-:W2:Y:S04]  /*24c30*/  LDL.LU R12, [R1+0x2a0] ;  /* 0x0002a000010c7983 */ /* 0x000ea80000300800 */
[----:B------:R-:W2:Y:S04]  /*24c40*/  LDL.LU R13, [R1+0x2a4] ;  /* 0x0002a400010d7983 */ /* 0x000ea80000300800 */
[----:B------:R-:W2:Y:S04]  /*24c50*/  LDL.LU R14, [R1+0x2a8] ;  /* 0x0002a800010e7983 */ /* 0x000ea80000300800 */
[----:B------:R-:W4:Y:S04]  /*24c60*/  LDL.LU R29, [R1+0x1534] ;  /* 0x00153400011d7983 */ /* 0x000f280000300800 */
[----:B------:R-:W5:Y:S04]  /*24c70*/  LDL.LU R26, [R1+0x3c8] ;  /* 0x0003c800011a7983 */ /* 0x000f680000300800 */
[----:B0-----:R-:W-:Y:S04]  /*24c80*/  STL [R1+0x50c], R3 ;  /* 0x00050c0301007387 */ /* 0x001fe80000100800 */
[----:B------:R-:W5:Y:S04]  /*24c90*/  LDL.LU R27, [R1+0x3cc] ;  /* 0x0003cc00011b7983 */ /* 0x000f680000300800 */
[----:B------:R-:W2:Y:S04]  /*24ca0*/  LDL.LU R25, [R1+0x5ac] ;  /* 0x0005ac0001197983 */ /* 0x000ea80000300800 */
[----:B-----5:R0:W-:Y:S04]  /*24cb0*/  STL.64 [R1+0x14f8], R26 ;  /* 0x0014f81a01007387 */ /* 0x0201e80000100a00 */
[----:B--2---:R-:W-:Y:S04]  /*24cc0*/  STL [R1+0x14f0], R25 ;  /* 0x0014f01901007387 */ /* 0x004fe80000100800 */
[----:B0-----:R-:W2:Y:S01]  /*24cd0*/  LDL.LU R26, [R1+0x3b8] ;  /* 0x0003b800011a7983 */ /* 0x001ea20000300800 */
[----:B----4-:R-:W-:-:S03]  /*24ce0*/  IMAD.MOV.U32 R27, RZ, RZ, R29 ;  /* 0x000000ffff1b7224 */ /* 0x010fc600078e001d */
[----:B------:R-:W4:Y:S04]  /*24cf0*/  LDL.LU R29, [R1+0x5d0] ;  /* 0x0005d000011d7983 */ /* 0x000f280000300800 */
[----:B------:R-:W5:Y:S04]  /*24d00*/  LDL.LU R24, [R1+0x5a8] ;  /* 0x0005a80001187983 */ /* 0x000f680000300800 */
[----:B--2---:R0:W-:Y:S04]  /*24d10*/  STL.64 [R1+0x1518], R26 ;  /* 0x0015181a01007387 */ /* 0x0041e80000100a00 */
[----:B-----5:R-:W-:Y:S04]  /*24d20*/  STL [R1+0x1510], R24 ;  /* 0x0015101801007387 */ /* 0x020fe80000100800 */
        /* <DEDUP_REMOVED lines=12> */
[----:B------:R-:W-:Y:S01]  /*24df0*/  HMMA.16816.F32 R8, R20, R10, R12 ;  /* 0x0000000a1408723c */ /* 0x000fe2000000180c */
[----:B------:R-:W-:-:S02]  /*24e00*/  FADD R4, R28, -R0 ;  /* 0x800000001c047221 */ /* 0x000fc40000000000 */
[----:B-----5:R-:W-:Y:S04]  /*24e10*/  STL.64 [R1+0x1528], R18 ;  /* 0x0015281201007387 */ /* 0x020fe80000100a00 */
[----:B--2---:R0:W-:Y:S04]  /*24e20*/  STL.64 [R1+0x1520], R16 ;  /* 0x0015201001007387 */ /* 0x0041e80000100a00 */
[----:B0-----:R-:W2:Y:S04]  /*24e30*/  LDL.LU R16, [R1+0x290] ;  /* 0x0002900001107983 */ /* 0x001ea80000300800 */
[----:B------:R-:W2:Y:S04]  /*24e40*/  LDL.LU R17, [R1+0x294] ;  /* 0x0002940001117983 */ /* 0x000ea80000300800 */
[----:B------:R-:W2:Y:S04]  /*24e50*/  LDL.LU R18, [R1+0x298] ;  /* 0x0002980001127983 */ /* 0x000ea80000300800 */
[----:B------:R-:W2:Y:S04]  /*24e60*/  LDL.LU R19, [R1+0x29c] ;  /* 0x00029c0001137983 */ /* 0x000ea80000300800 */
[----:B------:R-:W-:Y:S04]  /*24e70*/  STL.64 [R1+0x20], R8 ;  /* 0x0000200801007387 */ /* 0x000fe80000100a00 */
[----:B------:R0:W-:Y:S01]  /*24e80*/  STL [R1+0x28], R10 ;  /* 0x0000280a01007387 */ /* 0x0001e20000100800 */
[----:B------:R-:W-:Y:S01]  /*24e90*/  MOV R28, R11 ;  /* 0x0000000b001c7202 */ /* 0x000fe20000000f00 */
[----:B------:R-:W-:-:S02]  /*24ea0*/  IMAD.MOV.U32 R15, RZ, RZ, R2 ;  /* 0x000000ffff0f7224 */ /* 0x000fc400078e0002 */
[----:B------:R-:W-:Y:S01]  /*24eb0*/  FMUL R3, R4, 1.4426950216293334961 ;  /* 0x3fb8aa3b04037820 */ /* 0x000fe20000400000 */
[----:B0-----:R-:W5:Y:S04]  /*24ec0*/  LDL.LU R10, [R1+0x3d8] ;  /* 0x0003d800010a7983 */ /* 0x001f680000300800 */
[----:B------:R-:W5:Y:S04]  /*24ed0*/  LDL.LU R11, [R1+0x3dc] ;  /* 0x0003dc00010b7983 */ /* 0x000f680000300800 */
[----:B------:R-:W3:Y:S04]  /*24ee0*/  LDL.LU R5, [R1+0x5b0] ;  /* 0x0005b00001057983 */ /* 0x000ee80000300800 */
[----:B------:R-:W5:Y:S04]  /*24ef0*/  LDL.LU R12, [R1+0x260] ;  /* 0x00026000010c7983 */ /* 0x000f680000300800 */
[----:B------:R-:W5:Y:S04]  /*24f00*/  LDL.LU R13, [R1+0x264] ;  /* 0x00026400010d7983 */ /* 0x000f680000300800 */
[----:B------:R-:W5:Y:S04]  /*24f10*/  LDL.LU R14, [R1+0x268] ;  /* 0x00026800010e7983 */ /* 0x000f680000300800 */
[----:B------:R-:W3:Y:S04]  /*24f20*/  LDL.LU R2, [R1+0x1530] ;  /* 0x0015300001027983 */ /* 0x000ee80000300800 */
[----:B------:R-:W-:Y:S04]  /*24f30*/  STL [R1+0x1410], R28 ;  /* 0x0014101c01007387 */ /* 0x000fe80000100800 */
[----:B------:R-:W3:Y:S01]  /*24f40*/  LDL.LU R7, [R1+0x5b4] ;  /* 0x0005b40001077983 */ /* 0x000ee20000300800 */
[----:B----4-:R-:W-:-:S03]  /*24f50*/  FADD R4, R29, -R0 ;  /* 0x800000001d047221 */ /* 0x010fc60000000000 */
[----:B------:R0:W-:Y:S02]  /*24f60*/  STL [R1+0x1240], R0 ;  /* 0x0012400001007387 */ /* 0x0001e40000100800 */
[----:B0-----:R-:W0:Y:S01]  /*24f70*/  MUFU.EX2 R0, R3 ;  /* 0x0000000300007308 */ /* 0x001e220000000800 */
[----:B--2---:R-:W-:Y:S01]  /*24f80*/  HMMA.16816.F32 R24, R20, R26, R16 ;  /* 0x0000001a1418723c */ /* 0x004fe20000001810 */
[----:B------:R-:W2:Y:S04]  /*24f90*/  LDL.LU.64 R18, [R1+0x1528] ;  /* 0x0015280001127983 */ /* 0x000ea80000300a00 */
[----:B0-----:R-:W-:Y:S04]  /*24fa0*/  STL [R1+0x508], R0 ;  /* 0x0005080001007387 */ /* 0x001fe80000100800 */
[----:B------:R-:W2:Y:S10]  /*24fb0*/  LDL.LU.64 R16, [R1+0x1520] ;  /* 0x0015200001107983 */ /* 0x000eb40000300a00 */
[----:B------:R-:W-:Y:S01]  /*24fc0*/  MOV R28, R26 ;  /* 0x0000001a001c7202 */ /* 0x000fe20000000f00 */
[----:B------:R0:W-:Y:S01]  /*24fd0*/  STL.64 [R1+0x10], R24 ;  /* 0x0000101801007387 */ /* 0x0001e20000100a00 */
[----:B------:R-:W-:-:S03]  /*24fe0*/  IMAD.MOV.U32 R29, RZ, RZ, R27 ;  /* 0x000000ffff1d7224 */ /* 0x000fc600078e001b */
[----:B------:R-:W2:Y:S04]  /*24ff0*/  LDL.LU.64 R26, [R1+0x1518] ;  /* 0x00151800011a7983 */ /* 0x000ea80000300a00 */
[----:B0-----:R-:W3:Y:S01]  /*25000*/  LDL.LU R24, [R1+0x1510] ;  /* 0x0015100001187983 */ /* 0x001ee20000300800 */
[----:B------:R-:W-:-:S04]  /*25010*/  FMUL R3, R4, 1.4426950216293334961 ;  /* 0x3fb8aa3b04037820 */ /* 0x000fc80000400000 */
[----:B------:R-:W0:Y:S01]  /*25020*/  MUFU.EX2 R0, R3 ;  /* 0x0000000300007308 */ /* 0x000e220000000800 */
[----:B------:R-:W-:Y:S04]  /*25030*/  STL [R1+0x1418], R28 ;  /* 0x0014181c01007387 */ /* 0x000fe80000100800 */
[----:B------:R1:W-:Y:S01]  /*25040*/  STL [R1+0x1414], R29 ;  /* 0x0014141d01007387 */ /* 0x0003e20000100800 */
[----:B---3--:R-:W-:Y:S02]  /*25050*/  FADD R4, R24, -R6 ;  /* 0x8000000618047221 */ /* 0x008fe40000000000 */
[----:B--2---:R-:W-:Y:S01]  /*25060*/  HMMA.16816.F32 R24, R20, R26, R16 ;  /* 0x0000001a1418723c */ /* 0x004fe20000001810 */
[----:B------:R-:W2:Y:S04]  /*25070*/  LDL.LU.64 R18, [R1+0x1508] ;  /* 0x0015080001127983 */ /* 0x000ea80000300a00 */
[----:B0-----:R-:W-:Y:S04]  /*25080*/  STL [R1+0x504], R0 ;  /* 0x0005040001007387 */ /* 0x001fe80000100800 */
[----:B------:R-:W2:Y:S10]  /*25090*/  LDL.LU.64 R16, [R1+0x1500] ;  /* 0x0015000001107983 */ /* 0x000eb40000300a00 */
[----:B------:R-:W-:Y:S04]  /*250a0*/  STL [R1], R24 ;  /* 0x0000001801007387 */ /* 0x000fe80000100800 */
[----:B------:R0:W-:Y:S01]  /*250b0*/  STL [R1+0xc], R27 ;  /* 0x00000c1b01007387 */ /* 0x0001e20000100800 */
[----:B-1----:R-:W-:Y:S01]  /*250c0*/  IMAD.MOV.U32 R29, RZ, RZ, R26 ;  /* 0x000000ffff1d7224 */ /* 0x002fe200078e001a */
[----:B------:R-:W-:-:S02]  /*250d0*/  MOV R28, R25 ;  /* 0x00000019001c7202 */ /* 0x000fc40000000f00 */
[----:B0-----:R-:W2:Y:S04]  /*250e0*/  LDL.LU.64 R26, [R1+0x14f8] ;  /* 0x0014f800011a7983 */ /* 0x001ea80000300a00 */
[----:B------:R-:W3:Y:S01]  /*250f0*/  LDL.LU R25, [R1+0x14f0] ;  /* 0x0014f00001197983 */ /* 0x000ee20000300800 */
[----:B------:R-:W-:-:S04]  /*25100*/  FMUL R3, R4, 1.4426950216293334961 ;  /* 0x3fb8aa3b04037820 */ /* 0x000fc80000400000 */
[----:B------:R-:W0:Y:S01]  /*25110*/  MUFU.EX2 R0, R3 ;  /* 0x0000000300007308 */ /* 0x000e220000000800 */
[----:B------:R-:W-:Y:S04]  /*25120*/  STL [R1+0x1474], R29 ;  /* 0x0014741d01007387 */ /* 0x000fe80000100800 */
[----:B------:R-:W-:Y:S01]  /*25130*/  STL [R1+0x1470], R28 ;  /* 0x0014701c01007387 */ /* 0x000fe20000100800 */
[----:B-----5:R-:W-:Y:S01]  /*25140*/  HMMA.16816.F32 R8, R20, R10, R12 ;  /* 0x0000000a1408723c */ /* 0x020fe2000000180c */
[----:B---3--:R-:W-:-:S07]  /*25150*/  FADD R4, R25, -R6 ;  /* 0x8000000619047221 */ /* 0x008fce0000000000 */
[----:B--2---:R-:W-:-:S15]  /*25160*/  HMMA.16816.F32 R24, R20, R26, R16 ;  /* 0x0000001a1418723c */ /* 0x004fde0000001810 */
[----:B------:R-:W-:-:S04]  /*25170*/  NOP ;  /* 0x0000000000007918 */ /* 0x000fc80000000000 */
[----:B------:R-:W-:Y:S04]  /*25180*/  STL.64 [R1+0x1288], R26 ;  /* 0x0012881a01007387 */ /* 0x000fe80000100a00 */
[----:B0-----:R0:W-:Y:S04]  /*25190*/  STL [R1+0x500], R0 ;  /* 0x0005000001007387 */ /* 0x0011e80000100800 */
[----:B------:R-:W-:Y:S04]  /*251a0*/  STL.64 [R1+0x1280], R24 ;  /* 0x0012801801007387 */ /* 0x000fe80000100a00 */
[----:B------:R-:W1:Y:S01]  /*251b0*/  LDSM.16.M88.4 R24, [R2+UR7+0x20080] ;  /* 0x020080070218783b */ /* 0x000e620008000200 */
[----:B------:R-:W-:-:S04]  /*251c0*/  FMUL R3, R4, 1.4426950216293334961 ;  /* 0x3fb8aa3b04037820 */ /* 0x000fc80000400000 */
[----:B0-----:R-:W0:Y:S01]  /*251d0*/  MUFU.EX2 R0, R3 ;  /* 0x0000000300007308 */ /* 0x001e220000000800 */
[----:B-1----:R-:W-:Y:S04]  /*251e0*/  STL.64 [R1+0x478], R26 ;  /* 0x0004781a01007387 */ /* 0x002fe80000100a00 */
[----:B0-----:R-:W-:Y:S04]  /*251f0*/  STL [R1+0x4fc], R0 ;  /* 0x0004fc0001007387 */ /* 0x001fe80000100800 */
[----:B------:R-:W-:Y:S04]  /*25200*/  STL.64 [R1+0x1298], R10 ;  /* 0x0012980a01007387 */ /* 0x000fe80000100a00 */
[----:B------:R0:W-:Y:S04]  /*25210*/  STL.64 [R1+0x1290], R8 ;  /* 0x0012900801007387 */ /* 0x0001e80000100a00 */
[----:B0-----:R-:W2:Y:S04]  /*25220*/  LDL.LU R8, [R1+0x1d0] ;  /* 0x0001d00001087983 */ /* 0x001ea80000300800 */
[----:B------:R-:W2:Y:S04]  /*25230*/  LDL.LU R9, [R1+0x1d4] ;  /* 0x0001d40001097983 */ /* 0x000ea80000300800 */
[----:B------:R-:W3:Y:S04]  /*25240*/  LDL.LU R10, [R1+0x1d8] ;  /* 0x0001d800010a7983 */ /* 0x000ee80000300800 */
[----:B------:R-:W3:Y:S04]  /*25250*/  LDL.LU R11, [R1+0x1dc] ;  /* 0x0001dc00010b7983 */ /* 0x000ee80000300800 */
[----:B---3--:R0:W-:Y:S04]  /*25260*/  STL.64 [R1+0x14a0], R10 ;  /* 0x0014a00a01007387 */ /* 0x0081e80000100a00 */
[----:B--2---:R-:W-:Y:S04]  /*25270*/  STL.64 [R1+0x1498], R8 ;  /* 0x0014980801007387 */ /* 0x004fe80000100a00 */
[----:B0-----:R-:W2:Y:S04]  /*25280*/  LDL.LU R10, [R1+0x338] ;  /* 0x00033800010a7983 */ /* 0x001ea80000300800 */
[----:B------:R-:W2:Y:S04]  /*25290*/  LDL.LU R11, [R1+0x33c] ;  /* 0x00033c00010b7983 */ /* 0x000ea80000300800 */
[----:B--2---:R0:W-:Y:S04]  /*252a0*/  STL.64 [R1+0x14a8], R10 ;  /* 0x0014a80a01007387 */ /* 0x0041e80000100a00 */
[----:B0-----:R-:W2:Y:S04]  /*252b0*/  LDL.LU R10, [R1+0x308] ;  /* 0x00030800010a7983 */ /* 0x001ea80000300800 */
[----:B------:R-:W2:Y:S04]  /*252c0*/  LDL.LU R11, [R1+0x30c] ;  /* 0x00030c00010b7983 */ /* 0x000ea80000300800 */
[----:B--2---:R0:W-:Y:S04]  /*252d0*/  STL.64 [R1+0x14c0], R10 ;  /* 0x0014c00a01007387 */ /* 0x0041e80000100a00 */
[----:B0-----:R-:W2:Y:S04]  /*252e0*/  LDL.LU R10, [R1+0x388] ;  /* 0x00038800010a7983 */ /* 0x001ea80000300800 */
[----:B------:R-:W2:Y:S04]  /*252f0*/  LDL.LU R11, [R1+0x38c] ;  /* 0x00038c00010b7983 */ /* 0x000ea80000300800 */
[----:B------:R-:W3:Y:S04]  /*25300*/  LDL.LU R14, [R1+0x348] ;  /* 0x00034800010e7983 */ /* 0x000ee80000300800 */
[----:B------:R-:W3:Y:S04]  /*25310*/  LDL.LU R15, [R1+0x34c] ;  /* 0x00034c00010f7983 */ /* 0x000ee80000300800 */
[----:B---3--:R0:W-:Y:S04]  /*25320*/  STL.64 [R1+0x14e8], R14 ;  /* 0x0014e80e01007387 */ /* 0x0081e80000100a00 */
[----:B------:R-:W3:Y:S04]  /*25330*/  LDL.LU R12, [R1+0x250] ;  /* 0x00025000010c7983 */ /* 0x000ee80000300800 */
[----:B------:R-:W3:Y:S04]  /*25340*/  LDL.LU R13, [R1+0x254] ;  /* 0x00025400010d7983 */ /* 0x000ee80000300800 */
[----:B0-----:R-:W3:Y:S04]  /*25350*/  LDL.LU R14, [R1+0x258] ;  /* 0x00025800010e7983 */ /* 0x001ee80000300800 */
[----:B------:R-:W3:Y:S04]  /*25360*/  LDL.LU R15, [R1+0x25c] ;  /* 0x00025c00010f7983 */ /* 0x000ee80000300800 */
[----:B--2---:R-:W-:Y:S04]  /*25370*/  STL.64 [R1+0x14d8], R10 ;  /* 0x0014d80a01007387 */ /* 0x004fe80000100a00 */
[----:B------:R-:W2:Y:S04]  /*25380*/  LDL.LU R18, [R1+0x368] ;  /* 0x0003680001127983 */ /* 0x000ea80000300800 */
[----:B------:R-:W2:Y:S01]  /*25390*/  LDL.LU R19, [R1+0x36c] ;  /* 0x00036c0001137983 */ /* 0x000ea20000300800 */
[----:B------:R-:W-:-:S04]  /*253a0*/  FADD R4, R5, -R6 ;  /* 0x8000000605047221 */ /* 0x000fc80000000000 */
[----:B------:R-:W-:Y:S01]  /*253b0*/  FMUL R3, R4, 1.4426950216293334961 ;  /* 0x3fb8aa3b04037820 */ /* 0x000fe20000400000 */
[----:B------:R-:W-:Y:S01]  /*253c0*/  FADD R4, R7, -R6 ;  /* 0x8000000607047221 */ /* 0x000fe20000000000 */
[----:B--2---:R0:W-:Y:S04]  /*253d0*/  STL.64 [R1+0x14e0], R18 ;  /* 0x0014e01201007387 */ /* 0x0041e80000100a00 */
[----:B------:R-:W2:Y:S04]  /*253e0*/  LDL.LU R16, [R1+0x240] ;  /* 0x0002400001107983 */ /* 0x000ea80000300800 */
[----:B------:R-:W2:Y:S04]  /*253f0*/  LDL.LU R17, [R1+0x244] ;  /* 0x0002440001117983 */ /* 0x000ea80000300800 */
[----:B0-----:R-:W2:Y:S04]  /*25400*/  LDL.LU R18, [R1+0x248] ;  /* 0x0002480001127983 */ /* 0x001ea80000300800 */
[----:B------:R-:W2:Y:S04]  /*25410*/  LDL.LU R19, [R1+0x24c] ;  /* 0x00024c0001137983 */ /* 0x000ea80000300800 */
[----:B------:R-:W4:Y:S04]  /*25420*/  LDL.LU R8, [R1+0x230] ;  /* 0x0002300001087983 */ /* 0x000f280000300800 */
[----:B------:R-:W4:Y:S04]  /*25430*/  LDL.LU R9, [R1+0x234] ;  /* 0x0002340001097983 */ /* 0x000f280000300800 */
[----:B------:R-:W4:Y:S04]  /*25440*/  LDL.LU R10, [R1+0x238] ;  /* 0x00023800010a7983 */ /* 0x000f280000300800 */
[----:B------:R-:W4:Y:S04]  /*25450*/  LDL.LU R11, [R1+0x23c] ;  /* 0x00023c00010b7983 */ /* 0x000f280000300800 */
[----:B------:R-:W5:Y:S04]  /*25460*/  LDL R27, [R1+0x500] ;  /* 0x00050000011b7983 */ /* 0x000f680000100800 */
[----:B------:R-:W2:Y:S04]  /*25470*/  LDL R28, [R1+0x504] ;  /* 0x00050400011c7983 */ /* 0x000ea80000100800 */
[----:B------:R-:W2:Y:S04]  /*25480*/  LDL R29, [R1+0x508] ;  /* 0x00050800011d7983 */ /* 0x000ea80000100800 */
[----:B------:R-:W3:Y:S04]  /*25490*/  LDL.LU R6, [R1+0x318] ;  /* 0x0003180001067983 */ /* 0x000ee80000300800 */
[----:B------:R-:W3:Y:S01]  /*254a0*/  LDL.LU R7, [R1+0x31c] ;  /* 0x00031c0001077983 */ /* 0x000ee20000300800 */
[----:B------:R0:W1:Y:S02]  /*254b0*/  MUFU.EX2 R26, R3 ;  /* 0x00000003001a7308 */ /* 0x0000640000000800 */
[----:B0-----:R-:W-:-:S02]  /*254c0*/  FMUL R3, R4, 1.4426950216293334961 ;  /* 0x3fb8aa3b04037820 */ /* 0x001fc40000400000 */
[----:B---3--:R-:W-:Y:S01]  /*254d0*/  HMMA.16816.F32 R4, R20, R6, R12 ;  /* 0x000000061404723c */ /* 0x008fe2000000180c */
[----:B------:R-:W2:-:S15]  /*254e0*/  LDL.LU.64 R14, [R1+0x14e8] ;  /* 0x0014e800010e7983 */ /* 0x000e9e0000300a00 */
[----:B------:R-:W-:-:S03]  /*254f0*/  NOP ;  /* 0x0000000000007918 */ /* 0x000fc60000000000 */
[----:B------:R0:W-:Y:S04]  /*25500*/  STL.64 [R1+0x12a8], R6 ;  /* 0x0012a80601007387 */ /* 0x0001e80000100a00 */
[----:B0-----:R-:W3:Y:S04]  /*25510*/  LDL R6, [R1+0x510] ;  /* 0x0005100001067983 */ /* 0x001ee80000100800 */
[----:B------:R-:W3:Y:S04]  /*25520*/  LDL R7, [R1+0x4fc] ;  /* 0x0004fc0001077983 */ /* 0x000ee80000100800 */
[----:B-1----:R-:W-:Y:S04]  /*25530*/  STL [R1+0x4f8], R26 ;  /* 0x0004f81a01007387 */ /* 0x002fe80000100800 */
[----:B-----5:R-:W-:Y:S04]  /*25540*/  STL.64 [R1+0x14b8], R26 ;  /* 0x0014b81a01007387 */ /* 0x020fe80000100a00 */
[----:B------:R0:W-:Y:S04]  /*25550*/  STL.64 [R1+0x14b0], R24 ;  /* 0x0014b01801007387 */ /* 0x0001e80000100a00 */
[----:B0-----:R-:W5:Y:S04]  /*25560*/  LDL.LU R24, [R1+0x210] ;  /* 0x0002100001187983 */ /* 0x001f680000300800 */
[----:B------:R-:W5:Y:S04]  /*25570*/  LDL.LU R25, [R1+0x214] ;  /* 0x0002140001197983 */ /* 0x000f680000300800 */
[----:B------:R-:W3:Y:S04]  /*25580*/  LDL.LU R26, [R1+0x218] ;  /* 0x00021800011a7983 */ /* 0x000ee80000300800 */
[----:B------:R-:W3:Y:S01]  /*25590*/  LDL.LU R27, [R1+0x21c] ;  /* 0x00021c00011b7983 */ /* 0x000ee20000300800 */
[C---:B--2---:R-:W-:Y:S03]  /*255a0*/  HMMA.16816.F32 R12, R20.reuse, R14, R16 ;  /* 0x0000000e140c723c */ /* 0x044fe60000001810 */
[----:B---3--:R-:W-:Y:S04]  /*255b0*/  STL.64 [R1+0x14d0], R26 ;  /* 0x0014d01a01007387 */ /* 0x008fe80000100a00 */
[----:B-----5:R0:W-:Y:S04]  /*255c0*/  STL.64 [R1+0x14c8], R24 ;  /* 0x0014c81801007387 */ /* 0x0201e80000100a00 */
[----:B0-----:R-:W2:Y:S04]  /*255d0*/  LDL.LU R24, [R1+0x220] ;  /* 0x0002200001187983 */ /* 0x001ea80000300800 */
[----:B------:R-:W2:Y:S04]  /*255e0*/  LDL.LU R25, [R1+0x224] ;  /* 0x0002240001197983 */ /* 0x000ea80000300800 */
[----:B------:R-:W2:Y:S04]  /*255f0*/  LDL.LU R26, [R1+0x228] ;  /* 0x00022800011a7983 */ /* 0x000ea80000300800 */
[----:B------:R-:W2:Y:S04]  /*25600*/  LDL.LU R27, [R1+0x22c] ;  /* 0x00022c00011b7983 */ /* 0x000ea80000300800 */
[----:B------:R0:W-:Y:S04]  /*25610*/  STL.64 [R1+0x12a0], R4 ;  /* 0x0012a00401007387 */ /* 0x0001e80000100a00 */
[----:B0-----:R-:W3:Y:S04]  /*25620*/  LDL R5, [R1+0x50c] ;  /* 0x00050c0001057983 */ /* 0x001ee80000100800 */
[----:B------:R-:W4:Y:S01]  /*25630*/  LDL.LU.64 R18, [R1+0x14e0] ;  /* 0x0014e00001127983 */ /* 0x000f220000300a00 */
[----:B------:R-:W0:Y:S03]  /*25640*/  MUFU.EX2 R3, R3 ;  /* 0x0000000300037308 */ /* 0x000e260000000800 */
[----:B------:R1:W-:Y:S04]  /*25650*/  STL.64 [R1+0x1278], R14 ;  /* 0x0012780e01007387 */ /* 0x0003e80000100a00 */
[----:B------:R-:W-:Y:S04]  /*25660*/  STL.64 [R1+0x1270], R12 ;  /* 0x0012700c01007387 */ /* 0x000fe80000100a00 */
[----:B-1----:R-:W5:Y:S04]  /*25670*/  LDL.LU R14, [R1+0x208] ;  /* 0x00020800010e7983 */ /* 0x002f680000300800 */
[----:B------:R-:W5:Y:S04]  /*25680*/  LDL.LU R15, [R1+0x20c] ;  /* 0x00020c00010f7983 */ /* 0x000f680000300800 */
[----:B0-----:R-:W-:Y:S01]  /*25690*/  STL [R1+0x4f4], R3 ;  /* 0x0004f40301007387 */ /* 0x001fe20000100800 */
[----:B----4-:R-:W-:Y:S03]  /*256a0*/  HMMA.16816.F32 R16, R20, R18, R8 ;  /* 0x000000121410723c */ /* 0x010fe60000001808 */
[----:B------:R-:W2:-:S15]  /*256b0*/  LDL.LU.64 R10, [R1+0x14d8] ;  /* 0x0014d800010a7983 */ /* 0x000e9e0000300a00 */
[----:B------:R-:W-:Y:S01]  /*256c0*/  NOP ;  /* 0x0000000000007918 */ /* 0x000fe20000000000 */
[----:B------:R0:W-:Y:S04]  /*256d0*/  STL [R1+0x1250], R16 ;  /* 0x0012501001007387 */ /* 0x0001e80000100800 */
[----:B------:R1:W-:Y:S04]  /*256e0*/  STL [R1+0x124c], R17 ;  /* 0x00124c1101007387 */ /* 0x0003e80000100800 */
[----:B------:R4:W-:Y:S04]  /*256f0*/  STL [R1+0x1248], R18 ;  /* 0x0012481201007387 */ /* 0x0009e80000100800 */
[----:B------:R3:W-:Y:S04]  /*25700*/  STL [R1+0x1244], R19 ;  /* 0x0012441301007387 */ /* 0x0007e80000100800 */
[----:B0-----:R-:W5:Y:S04]  /*25710*/  LDL.LU R16, [R1+0x1f0] ;  /* 0x0001f00001107983 */ /* 0x001f680000300800 */
[----:B-1----:R-:W5:Y:S04]  /*25720*/  LDL.LU R17, [R1+0x1f4] ;  /* 0x0001f40001117983 */ /* 0x002f680000300800 */
[----:B----4-:R-:W5:Y:S04]  /*25730*/  LDL.LU R18, [R1+0x1f8] ;  /* 0x0001f80001127983 */ /* 0x010f680000300800 */
[----:B---3--:R-:W5:Y:S01]  /*25740*/  LDL.LU R19, [R1+0x1fc] ;  /* 0x0001fc0001137983 */ /* 0x008f620000300800 */
        /* <DEDUP_REMOVED lines=8> */
[----:B------:R-:W3:-:S13]  /*257d0*/  LDL.LU.64 R24, [R1+0x14b0] ;  /* 0x0014b00001187983 */ /* 0x000eda0000300a00 */
[----:B------:R-:W-:Y:S04]  /*257e0*/  STL.64 [R1+0x380], R8 ;  /* 0x0003800801007387 */ /* 0x000fe80000100a00 */
[----:B------:R0:W-:Y:S01]  /*257f0*/  STL [R1+0x388], R10 ;  /* 0x0003880a01007387 */ /* 0x0001e20000100800 */
[----:B------:R-:W-:-:S03]  /*25800*/  MOV R0, R11 ;  /* 0x0000000b00007202 */ /* 0x000fc60000000f00 */
[----:B0-----:R-:W5:Y:S04]  /*25810*/  LDL.LU.64 R10, [R1+0x14a8] ;  /* 0x0014a800010a7983 */ /* 0x001f680000300a00 */
[----:B------:R-:W-:Y:S01]  /*25820*/  STL [R1+0x1268], R0 ;  /* 0x0012680001007387 */ /* 0x000fe20000100800 */
[----:B-----5:R-:W-:-:S15]  /*25830*/  HMMA.16816.F32 R8, R20, R10, R16 ;  /* 0x0000000a1408723c */ /* 0x020fde0000001810 */
[----:B------:R-:W-:-:S04]  /*25840*/  NOP ;  /* 0x0000000000007918 */ /* 0x000fc80000000000 */
[----:B------:R-:W-:Y:S01]  /*25850*/  IMAD.MOV.U32 R18, RZ, RZ, R10 ;  /* 0x000000ffff127224 */ /* 0x000fe200078e000a */
[----:B------:R-:W-:Y:S01]  /*25860*/  MOV R19, R11 ;  /* 0x0000000b00137202 */ /* 0x000fe20000000f00 */
[----:B------:R-:W-:Y:S01]  /*25870*/  IMAD.MOV.U32 R16, RZ, RZ, R8 ;  /* 0x000000ffff107224 */ /* 0x000fe200078e0008 */
[----:B------:R-:W-:Y:S01]  /*25880*/  MOV R17, R9 ;  /* 0x0000000900117202 */ /* 0x000fe20000000f00 */
[----:B------:R-:W3:Y:S04]  /*25890*/  LDL.LU.64 R10, [R1+0x14a0] ;  /* 0x0014a000010a7983 */ /* 0x000ee80000300a00 */
[----:B------:R-:W3:Y:S04]  /*258a0*/  LDL.LU.64 R8, [R1+0x1498] ;  /* 0x0014980001087983 */ /* 0x000ee80000300a00 */
[----:B------:R-:W-:Y:S04]  /*258b0*/  STL.64 [R1+0x1260], R18 ;  /* 0x0012601201007387 */ /* 0x000fe80000100a00 */
[----:B------:R0:W-:Y:S04]  /*258c0*/  STL.64 [R1+0x1258], R16 ;  /* 0x0012581001007387 */ /* 0x0001e80000100a00 */
[----:B0-----:R-:W4:Y:S04]  /*258d0*/  LDL.LU R16, [R1+0x1e0] ;  /* 0x0001e00001107983 */ /* 0x001f280000300800 */
[----:B------:R-:W4:Y:S04]  /*258e0*/  LDL.LU R17, [R1+0x1e4] ;  /* 0x0001e40001117983 */ /* 0x000f280000300800 */
[----:B------:R-:W4:Y:S04]  /*258f0*/  LDL.LU R18, [R1+0x1e8] ;  /* 0x0001e80001127983 */ /* 0x000f280000300800 */
[----:B------:R-:W4:Y:S02]  /*25900*/  LDL.LU R19, [R1+0x1ec] ;  /* 0x0001ec0001137983 */ /* 0x000f240000300800 */
[----:B----4-:R-:W-:Y:S01]  /*25910*/  HMMA.16816.F32 R12, R20, R14, R16 ;  /* 0x0000000e140c723c */ /* 0x010fe20000001810 */
[----:B------:R-:W-:-:S02]  /*25920*/  F2FP.F16.F32.PACK_AB R20, R5, R6 ;  /* 0x000000060514723e */ /* 0x000fc400000000ff */
[----:B--2---:R-:W-:Y:S02]  /*25930*/  F2FP.F16.F32.PACK_AB R21, R7, R27 ;  /* 0x0000001b0715723e */ /* 0x004fe400000000ff */
[----:B------:R-:W-:Y:S02]  /*25940*/  F2FP.F16.F32.PACK_AB R22, R28, R29 ;  /* 0x0000001d1c16723e */ /* 0x000fe400000000ff */
[----:B------:R-:W-:-:S07]  /*25950*/  F2FP.F16.F32.PACK_AB R23, R3, R26 ;  /* 0x0000001a0317723e */ /* 0x000fce00000000ff */
[----:B---3--:R-:W-:Y:S01]  /*25960*/  HMMA.16816.F32 R4, R20, R24, R8 ;  /* 0x000000181404723c */ /* 0x008fe20000001808 */
[----:B------:R-:W-:Y:S04]  /*25970*/  LDSM.16.M88.4 R8, [R2+UR7+0x20880] ;  /* 0x020880070208783b */ /* 0x000fe80008000200 */
[----:B------:R-:W-:Y:S04]  /*25980*/  STL.64 [R1+0x2a0], R12 ;  /* 0x0002a00c01007387 */ /* 0x000fe80000100a00 */
[----:B------:R-:W-:Y:S04]  /*25990*/  STL.64 [R1+0x2a8], R14 ;  /* 0x0002a80e01007387 */ /* 0x000fe80000100a00 */
[----:B------:R-:W-:Y:S04]  /*259a0*/  STL [R1+0x1484], R20 ;  /* 0x0014841401007387 */ /* 0x000fe80000100800 */
[----:B------:R-:W-:Y:S04]  /*259b0*/  STL [R1+0x1480], R21 ;  /* 0x0014801501007387 */ /* 0x000fe80000100800 */
[----:B------:R-:W-:Y:S04]  /*259c0*/  LDSM.16.M88.4 R12, [R2+UR7+0x23880] ;  /* 0x02388007020c783b */ /* 0x000fe80008000200 */
[----:B------:R-:W-:Y:S04]  /*259d0*/  STL.64 [R1+0x360], R4 ;  /* 0x0003600401007387 */ /* 0x000fe80000100a00 */
[----:B------:R-:W-:Y:S04]  /*259e0*/  STL.64 [R1+0x368], R6 ;  /* 0x0003680601007387 */ /* 0x000fe80000100a00 */
[----:B------:R-:W-:Y:S04]  /*259f0*/  STL [R1+0x147c], R22 ;  /* 0x00147c1601007387 */ /* 0x000fe80000100800 */
[----:B------:R-:W-:Y:S04]  /*25a00*/  STL [R1+0x1478], R23 ;  /* 0x0014781701007387 */ /* 0x000fe80000100800 */
[----:B------:R-:W2:Y:S04]  /*25a10*/  LDL.LU R24, [R1+0x60] ;  /* 0x0000600001187983 */ /* 0x000ea80000300800 */
[----:B------:R-:W2:Y:S04]  /*25a20*/  LDL.LU R25, [R1+0x64] ;  /* 0x0000640001197983 */ /* 0x000ea80000300800 */
[----:B------:R-:W3:Y:S04]  /*25a30*/  LDL.LU R26, [R1+0x68] ;  /* 0x00006800011a7983 */ /* 0x000ee80000300800 */
[----:B------:R-:W3:Y:S04]  /*25a40*/  LDL.LU R27, [R1+0x6c] ;  /* 0x00006c00011b7983 */ /* 0x000ee80000300800 */
[----:B------:R-:W0:Y:S04]  /*25a50*/  LDSM.16.M88.4 R4, [R2+UR7+0x21080] ;  /* 0x021080070204783b */ /* 0x000e280008000200 */
[----:B---3--:R-:W-:Y:S04]  /*25a60*/  STL.64 [R1+0x1328], R26 ;  /* 0x0013281a01007387 */ /* 0x008fe80000100a00 */
[----:B--2---:R1:W-:Y:S04]  /*25a70*/  STL.64 [R1+0x1320], R24 ;  /* 0x0013201801007387 */ /* 0x0043e80000100a00 */
[----:B------:R-:W2:Y:S04]  /*25a80*/  LDL.LU R16, [R1+0x70] ;  /* 0x0000700001107983 */ /* 0x000ea80000300800 */
[----:B------:R-:W2:Y:S04]  /*25a90*/  LDL.LU R17, [R1+0x74] ;  /* 0x0000740001117983 */ /* 0x000ea80000300800 */
[----:B------:R-:W3:Y:S04]  /*25aa0*/  LDL.LU R18, [R1+0x78] ;  /* 0x0000780001127983 */ /* 0x000ee80000300800 */
[----:B------:R-:W3:Y:S04]  /*25ab0*/  LDL.LU R19, [R1+0x7c] ;  /* 0x00007c0001137983 */ /* 0x000ee80000300800 */
[----:B---3--:R-:W-:Y:S04]  /*25ac0*/  STL.64 [R1+0x1338], R18 ;  /* 0x0013381201007387 */ /* 0x008fe80000100a00 */
[----:B--2---:R-:W-:Y:S04]  /*25ad0*/  STL.64 [R1+0x1330], R16 ;  /* 0x0013301001007387 */ /* 0x004fe80000100a00 */
[----:B-1----:R-:W2:Y:S04]  /*25ae0*/  LDL.LU R24, [R1+0x80] ;  /* 0x0000800001187983 */ /* 0x002ea80000300800 */
[----:B------:R-:W2:Y:S04]  /*25af0*/  LDL.LU R25, [R1+0x84] ;  /* 0x0000840001197983 */ /* 0x000ea80000300800 */
[----:B------:R-:W3:Y:S04]  /*25b00*/  LDL.LU R26, [R1+0x88] ;  /* 0x00008800011a7983 */ /* 0x000ee80000300800 */
[----:B------:R-:W3:Y:S01]  /*25b10*/  LDL.LU R27, [R1+0x8c] ;  /* 0x00008c00011b7983 */ /* 0x000ee20000300800 */
[----:B0-----:R-:W-:Y:S01]  /*25b20*/  IMAD.MOV.U32 R22, RZ, RZ, R4 ;  /* 0x000000ffff167224 */ /* 0x001fe200078e0004 */
[----:B------:R-:W-:-:S02]  /*25b30*/  MOV R23, R5 ;  /* 0x0000000500177202 */ /* 0x000fc40000000f00 */
[----:B------:R-:W-:Y:S04]  /*25b40*/  LDSM.16.M88.4 R16, [R2+UR7+0x26880] ;  /* 0x026880070210783b */ /* 0x000fe80008000200 */
[----:B---3--:R-:W-:Y:S04]  /*25b50*/  STL.64 [R1+0x1348], R26 ;  /* 0x0013481a01007387 */ /* 0x008fe80000100a00 */
[----:B--2---:R0:W-:Y:S04]  /*25b60*/  STL.64 [R1+0x1340], R24 ;  /* 0x0013401801007387 */ /* 0x0041e80000100a00 */
[----:B0-----:R-:W2:Y:S04]  /*25b70*/  LDL.LU R24, [R1+0x90] ;  /* 0x0000900001187983 */ /* 0x001ea80000300800 */
[----:B------:R-:W2:Y:S04]  /*25b80*/  LDL.LU R25, [R1+0x94] ;  /* 0x0000940001197983 */ /* 0x000ea80000300800 */
[----:B------:R-:W3:Y:S04]  /*25b90*/  LDL.LU R26, [R1+0x98] ;  /* 0x00009800011a7983 */ /* 0x000ee80000300800 */
[----:B------:R-:W3:Y:S04]  /*25ba0*/  LDL.LU R27, [R1+0x9c] ;  /* 0x00009c00011b7983 */ /* 0x000ee80000300800 */
[----:B---3--:R-:W-:Y:S04]  /*25bb0*/  STL.64 [R1+0x1358], R26 ;  /* 0x0013581a01007387 */ /* 0x008fe80000100a00 */
[----:B--2---:R-:W-:Y:S04]  /*25bc0*/  STL.64 [R1+0x1350], R24 ;  /* 0x0013501801007387 */ /* 0x004fe80000100a00 */
[----:B------:R-:W-:Y:S04]  /*25bd0*/  STL.64 [R1+0x390], R8 ;  /* 0x0003900801007387 */ /* 0x000fe80000100a00 */
[----:B------:R-:W-:Y:S04]  /*25be0*/  STL.64 [R1+0x398], R10 ;  /* 0x0003980a01007387 */ /* 0x000fe80000100a00 */
[----:B------:R-:W-:Y:S04]  /*25bf0*/  STL.64 [R1+0x3a8], R6 ;  /* 0x0003a80601007387 */ /* 0x000fe80000100a00 */
[----:B------:R-:W0:Y:S04]  /*25c00*/  LDSM.16.M88.4 R4, [R2+UR7+0x21880] ;  /* 0x021880070204783b */ /* 0x000e280008000200 */
[----:B------:R-:W-:Y:S04]  /*25c10*/  STL [R1+0x148c], R23 ;  /* 0x00148c1701007387 */ /* 0x000fe80000100800 */
[----:B------:R-:W-:Y:S04]  /*25c20*/  STL [R1+0x1488], R22 ;  /* 0x0014881601007387 */ /* 0x000fe80000100800 */
[----:B------:R-:W-:Y:S04]  /*25c30*/  LDSM.16.M88.4 R8, [R2+UR7+0x22080] ;  /* 0x022080070208783b */ /* 0x000fe80008000200 */
[----:B------:R-:W-:Y:S01]  /*25c40*/  LDSM.16.M88.4 R24, [R2+UR7+0x26080] ;  /* 0x026080070218783b */ /* 0x000fe20008000200 */
[----:B0-----:R-:W-:-:S03]  /*25c50*/  IMAD.MOV.U32 R20, RZ, RZ, R4 ;  /* 0x000000ffff147224 */ /* 0x001fc600078e0004 */
[----:B------:R-:W-:Y:S01]  /*25c60*/  STL.64 [R1+0x3b8], R6 ;  /* 0x0003b80601007387 */ /* 0x000fe20000100a00 */
[----:B------:R-:W-:-:S03]  /*25c70*/  MOV R21, R5 ;  /* 0x0000000500157202 */ /* 0x000fc60000000f00 */
[----:B------:R-:W0:Y:S04]  /*25c80*/  LDSM.16.M88.4 R4, [R2+UR7+0x22880] ;  /* 0x022880070204783b */ /* 0x000e280008000200 */
[----:B------:R-:W-:Y:S04]  /*25c90*/  STL [R1+0x1494], R21 ;  /* 0x0014941501007387 */ /* 0x000fe80000100800 */
[----:B------:R-:W-:Y:S01]  /*25ca0*/  STL [R1+0x1490], R20 ;  /* 0x0014901401007387 */ /* 0x000fe20000100800 */
[----:B0-----:R-:W-:-:S03]  /*25cb0*/  IMAD.MOV.U32 R29, RZ, RZ, R4 ;  /* 0x000000ffff1d7224 */ /* 0x001fc600078e0004 */
        /* <DEDUP_REMOVED lines=9> */
[----:B------:R-:W0:Y:S04]  /*25d50*/  LDSM.16.M88.4 R12, [R2+UR7+0x24080] ;  /* 0x02408007020c783b */ /* 0x000e280008000200 */
[----:B------:R-:W-:Y:S04]  /*25d60*/  STL.64 [R1+0x3c8], R10 ;  /* 0x0003c80a01007387 */ /* 0x000fe80000100a00 */
[----:B------:R0:W-:Y:S02]  /*25d70*/  STL.64 [R1+0x1428], R8 ;  /* 0x0014280801007387 */ /* 0x0001e40000100a00 */
        /* <DEDUP_REMOVED lines=19> */
[----:B------:R-:W0:Y:S04]  /*25eb0*/  LDSM.16.M88.4 R12, [R2+UR7+0x27880] ;  /* 0x02788007020c783b */ /* 0x000e280008000200 */
[----:B0-----:R0:W-:Y:S02]  /*25ec0*/  STL.64 [R1+0x1448], R14 ;  /* 0x0014480e01007387 */ /* 0x0011e40000100a00 */
[----:B0-----:R-:W-:Y:S01]  /*25ed0*/  IMAD.MOV.U32 R14, RZ, RZ, R21 ;  /* 0x000000ffff0e7224 */ /* 0x001fe200078e0015 */
[----:B------:R-:W-:Y:S01]  /*25ee0*/  MOV R15, R20 ;  /* 0x00000014000f7202 */ /* 0x000fe20000000f00 */
[----:B------:R-:W2:Y:S04]  /*25ef0*/  LDL.LU R21, [R1+0x1494] ;  /* 0x0014940001157983 */ /* 0x000ea80000300800 */
[----:B------:R-:W3:Y:S04]  /*25f00*/  LDL.LU R20, [R1+0x1490] ;  /* 0x0014900001147983 */ /* 0x000ee80000300800 */
[----:B------:R0:W-:Y:S04]  /*25f10*/  STL.64 [R1+0x1440], R12 ;  /* 0x0014400c01007387 */ /* 0x0001e80000100a00 */
[----:B------:R-:W-:Y:S04]  /*25f20*/  STL.64 [R1+0x448], R26 ;  /* 0x0004481a01007387 */ /* 0x000fe80000100a00 */
[----:B------:R1:W-:Y:S01]  /*25f30*/  STL.64 [R1+0x1368], R24 ;  /* 0x0013681801007387 */ /* 0x0003e20000100a00 */
[----:B0-----:R-:W-:Y:S01]  /*25f40*/  IMAD.MOV.U32 R12, RZ, RZ, R11 ;  /* 0x000000ffff0c7224 */ /* 0x001fe200078e000b */
[----:B------:R-:W-:Y:S01]  /*25f50*/  MOV R13, R10 ;  /* 0x0000000a000d7202 */ /* 0x000fe20000000f00 */
[----:B-1----:R-:W-:Y:S01]  /*25f60*/  IMAD.MOV.U32 R24, RZ, RZ, R7 ;  /* 0x000000ffff187224 */ /* 0x002fe200078e0007 */
[----:B------:R-:W-:Y:S01]  /*25f70*/  MOV R25, R6 ;  /* 0x0000000600197202 */ /* 0x000fe20000000f00 */
[----:B------:R-:W-:Y:S01]  /*25f80*/  IMAD.MOV.U32 R11, RZ, RZ, R5 ;  /* 0x000000ffff0b7224 */ /* 0x000fe200078e0005 */
[----:B------:R-:W-:-:S02]  /*25f90*/  MOV R10, R4 ;  /* 0x00000004000a7202 */ /* 0x000fc40000000f00 */
[----:B------:R-:W0:Y:S04]  /*25fa0*/  LDSM.16.M88.4 R4, [R2+UR7+0x28080] ;  /* 0x028080070204783b */ /* 0x000e280008000200 */
[----:B------:R-:W-:Y:S04]  /*25fb0*/  STL.64 [R1+0x1380], R24 ;  /* 0x0013801801007387 */ /* 0x000fe80000100a00 */
[----:B0-----:R-:W-:Y:S04]  /*25fc0*/  STL.64 [R1+0x1438], R6 ;  /* 0x0014380601007387 */ /* 0x001fe80000100a00 */
[----:B------:R-:W-:Y:S04]  /*25fd0*/  STL.64 [R1+0x1430], R4 ;  /* 0x0014300401007387 */ /* 0x000fe80000100a00 */
[----:B------:R-:W-:Y:S04]  /*25fe0*/  STL.64 [R1+0x458], R18 ;  /* 0x0004581201007387 */ /* 0x000fe80000100a00 */
[----:B------:R0:W-:Y:S04]  /*25ff0*/  STL.64 [R1+0x1360], R16 ;  /* 0x0013601001007387 */ /* 0x0001e80000100a00 */
[----:B0-----:R-:W4:Y:S04]  /*26000*/  LDL.LU R16, [R1+0xa0] ;  /* 0x0000a00001107983 */ /* 0x001f280000300800 */
[----:B------:R-:W4:Y:S04]  /*26010*/  LDL.LU R17, [R1+0xa4] ;  /* 0x0000a40001117983 */ /* 0x000f280000300800 */
[----:B------:R-:W5:Y:S04]  /*26020*/  LDL.LU R18, [R1+0xa8] ;  /* 0x0000a80001127983 */ /* 0x000f680000300800 */
[----:B------:R-:W5:Y:S01]  /*26030*/  LDL.LU R19, [R1+0xac] ;  /* 0x0000ac0001137983 */ /* 0x000f620000300800 */
[----:B------:R-:W-:Y:S01]  /*26040*/  IMAD.MOV.U32 R24, RZ, RZ, R12 ;  /* 0x000000ffff187224 */ /* 0x000fe200078e000c */
[----:B------:R-:W-:-:S05]  /*26050*/  MOV R25, R13 ;  /* 0x0000000d00197202 */ /* 0x000fca0000000f00 */
[----:B------:R-:W-:Y:S04]  /*26060*/  STL.64 [R1+0x1398], R24 ;  /* 0x0013981801007387 */ /* 0x000fe80000100a00 */
[----:B-----5:R-:W-:Y:S04]  /*26070*/  STL.64 [R1+0x1378], R18 ;  /* 0x0013781201007387 */ /* 0x020fe80000100a00 */
[----:B----4-:R0:W-:Y:S04]  /*26080*/  STL.64 [R1+0x1370], R16 ;  /* 0x0013701001007387 */ /* 0x0101e80000100a00 */
[----:B0-----:R-:W4:Y:S04]  /*26090*/  LDL.LU R16, [R1+0xb0] ;  /* 0x0000b00001107983 */ /* 0x001f280000300800 */
[----:B------:R-:W4:Y:S04]  /*260a0*/  LDL.LU R17, [R1+0xb4] ;  /* 0x0000b40001117983 */ /* 0x000f280000300800 */
[----:B------:R-:W5:Y:S04]  /*260b0*/  LDL.LU R18, [R1+0xb8] ;  /* 0x0000b80001127983 */ /* 0x000f680000300800 */
[----:B------:R-:W5:Y:S01]  /*260c0*/  LDL.LU R19, [R1+0xbc] ;  /* 0x0000bc0001137983 */ /* 0x000f620000300800 */
[----:B------:R-:W-:Y:S01]  /*260d0*/  IMAD.MOV.U32 R24, RZ, RZ, R14 ;  /* 0x000000ffff187224 */ /* 0x000fe200078e000e */
[----:B------:R-:W-:-:S05]  /*260e0*/  MOV R25, R15 ;  /* 0x0000000f00197202 */ /* 0x000fca0000000f00 */
[----:B------:R0:W-:Y:S02]  /*260f0*/  STL.64 [R1+0x13b0], R24 ;  /* 0x0013b01801007387 */ /* 0x0001e40000100a00 */
[----:B0-----:R-:W-:Y:S01]  /*26100*/  IMAD.MOV.U32 R24, RZ, RZ, R9 ;  /* 0x000000ffff187224 */ /* 0x001fe200078e0009 */
        /* <DEDUP_REMOVED lines=10> */
[----:B------:R0:W-:Y:S01]  /*261b0*/  STL.64 [R1+0x13e0], R24 ;  /* 0x0013e01801007387 */ /* 0x0001e20000100a00 */
[----:B---3--:R-:W-:Y:S01]  /*261c0*/  IMAD.MOV.U32 R8, RZ, RZ, R20 ;  /* 0x000000ffff087224 */ /* 0x008fe200078e0014 */
[----:B--2---:R-:W-:Y:S01]  /*261d0*/  MOV R9, R21 ;  /* 0x0000001500097202 */ /* 0x004fe20000000f00 */
[----:B0-----:R-:W-:Y:S01]  /*261e0*/  IMAD.MOV.U32 R24, RZ, RZ, R23 ;  /* 0x000000ffff187224 */ /* 0x001fe200078e0017 */
[----:B------:R-:W-:Y:S01]  /*261f0*/  MOV R25, R22 ;  /* 0x0000001600197202 */ /* 0x000fe20000000f00 */
[----:B-----5:R-:W-:Y:S04]  /*26200*/  STL.64 [R1+0x13a8], R18 ;  /* 0x0013a81201007387 */ /* 0x020fe80000100a00 */
[----:B----4-:R0:W-:Y:S04]  /*26210*/  STL.64 [R1+0x13a0], R16 ;  /* 0x0013a01001007387 */ /* 0x0101e80000100a00 */
[----:B0-----:R-:W2:Y:S04]  /*26220*/  LDL.LU R16, [R1+0xd0] ;  /* 0x0000d00001107983 */ /* 0x001ea80000300800 */
[----:B------:R-:W2:Y:S04]  /*26230*/  LDL.LU R17, [R1+0xd4] ;  /* 0x0000d40001117983 */ /* 0x000ea80000300800 */
[----:B------:R-:W3:Y:S04]  /*26240*/  LDL.LU R18, [R1+0xd8] ;  /* 0x0000d80001127983 */ /* 0x000ee80000300800 */
[----:B------:R-:W3:Y:S04]  /*26250*/  LDL.LU R19, [R1+0xdc] ;  /* 0x0000dc0001137983 */ /* 0x000ee80000300800 */
[----:B------:R-:W4:Y:S04]  /*26260*/  LDL.LU R23, [R1+0x148c] ;  /* 0x00148c0001177983 */ /* 0x000f280000300800 */
[----:B------:R-:W5:Y:S04]  /*26270*/  LDL.LU R22, [R1+0x1488] ;  /* 0x0014880001167983 */ /* 0x000f680000300800 */
[----:B------:R-:W2:Y:S04]  /*26280*/  LDL.LU R20, [R1+0x1484] ;  /* 0x0014840001147983 */ /* 0x000ea80000300800 */
[----:B------:R-:W2:Y:S04]  /*26290*/  LDL.LU R21, [R1+0x1480] ;  /* 0x0014800001157983 */ /* 0x000ea80000300800 */
[----:B------:R0:W-:Y:S04]  /*262a0*/  STL.64 [R1+0x1450], R8 ;  /* 0x0014500801007387 */ /* 0x0001e80000100a00 */
[----:B------:R-:W2:Y:S04]  /*262b0*/  LDL.LU R4, [R1+0x1a0] ;  /* 0x0001a00001047983 */ /* 0x000ea80000300800 */
[----:B------:R-:W2:Y:S04]  /*262c0*/  LDL.LU R5, [R1+0x1a4] ;  /* 0x0001a40001057983 */ /* 0x000ea80000300800 */
[----:B------:R-:W2:Y:S04]  /*262d0*/  LDL.LU R6, [R1+0x1a8] ;  /* 0x0001a80001067983 */ /* 0x000ea80000300800 */
[----:B------:R-:W2:Y:S01]  /*262e0*/  LDL.LU R7, [R1+0x1ac] ;  /* 0x0001ac0001077983 */ /* 0x000ea20000300800 */
[----:B----4-:R-:W-:Y:S01]  /*262f0*/  MOV R13, R23 ;  /* 0x00000017000d7202 */ /* 0x010fe20000000f00 */
[----:B-----5:R-:W-:-:S02]  /*26300*/  IMAD.MOV.U32 R12, RZ, RZ, R22 ;  /* 0x000000ffff0c7224 */ /* 0x020fc400078e0016 */
[----:B--2---:R-:W-:Y:S04]  /*26310*/  STL.64 [R1+0x1460], R6 ;  /* 0x0014600601007387 */ /* 0x004fe80000100a00 */
[----:B------:R1:W-:Y:S04]  /*26320*/  STL.64 [R1+0x1458], R4 ;  /* 0x0014580401007387 */ /* 0x0003e80000100a00 */
[----:B------:R-:W2:Y:S04]  /*26330*/  LDL.LU R22, [R1+0x147c] ;  /* 0x00147c0001167983 */ /* 0x000ea80000300800 */
[----:B------:R-:W2:Y:S04]  /*26340*/  LDL.LU R23, [R1+0x1478] ;  /* 0x0014780001177983 */ /* 0x000ea80000300800 */
[----:B------:R4:W-:Y:S04]  /*26350*/  STL.64 [R1+0x1468], R12 ;  /* 0x0014680c01007387 */ /* 0x0009e80000100a00 */
[----:B0-----:R-:W5:Y:S04]  /*26360*/  LDL.LU R8, [R1+0x1b0] ;  /* 0x0001b00001087983 */ /* 0x001f680000300800 */
[----:B------:R-:W5:Y:S04]  /*26370*/  LDL.LU R9, [R1+0x1b4] ;  /* 0x0001b40001097983 */ /* 0x000f680000300800 */
[----:B------:R-:W5:Y:S04]  /*26380*/  LDL.LU R10, [R1+0x1b8] ;  /* 0x0001b800010a7983 */ /* 0x000f680000300800 */
[----:B------:R-:W5:Y:S04]  /*26390*/  LDL.LU R11, [R1+0x1bc] ;  /* 0x0001bc00010b7983 */ /* 0x000f680000300800 */
[----:B-1----:R-:W2:Y:S04]  /*263a0*/  LDL.LU R4, [R1+0x390] ;  /* 0x0003900001047983 */ /* 0x002ea80000300800 */
[----:B------:R-:W2:Y:S04]  /*263b0*/  LDL.LU R5, [R1+0x394] ;  /* 0x0003940001057983 */ /* 0x000ea80000300800 */
[----:B----4-:R-:W2:Y:S04]  /*263c0*/  LDL.LU R12, [R1+0x1c0] ;  /* 0x0001c000010c7983 */ /* 0x010ea80000300800 */
[----:B------:R-:W2:Y:S04]  /*263d0*/  LDL.LU R13, [R1+0x1c4] ;  /* 0x0001c400010d7983 */ /* 0x000ea80000300800 */
[----:B------:R-:W2:Y:S04]  /*263e0*/  LDL.LU R14, [R1+0x1c8] ;  /* 0x0001c800010e7983 */ /* 0x000ea80000300800 */
[----:B------:R-:W2:Y:S04]  /*263f0*/  LDL.LU R15, [R1+0x1cc] ;  /* 0x0001cc00010f7983 */ /* 0x000ea80000300800 */
[----:B------:R-:W-:Y:S04]  /*26400*/  STL.64 [R1+0x13f8], R24 ;  /* 0x0013f81801007387 */ /* 0x000fe80000100a00 */
[----:B---3--:R-:W-:Y:S04]  /*26410*/  STL.64 [R1+0x13c0], R18 ;  /* 0x0013c01201007387 */ /* 0x008fe80000100a00 */
[----:B------:R0:W-:Y:S04]  /*26420*/  STL.64 [R1+0x13b8], R16 ;  /* 0x0013b81001007387 */ /* 0x0001e80000100a00 */
[----:B0-----:R-:W3:Y:S04]  /*26430*/  LDL.LU R16, [R1+0xe0] ;  /* 0x0000e00001107983 */ /* 0x001ee80000300800 */
[----:B------:R-:W3:Y:S04]  /*26440*/  LDL.LU R17, [R1+0xe4] ;  /* 0x0000e40001117983 */ /* 0x000ee80000300800 */
[----:B------:R-:W4:Y:S04]  /*26450*/  LDL.LU R18, [R1+0xe8] ;  /* 0x0000e80001127983 */ /* 0x000f280000300800 */
[----:B------:R-:W4:Y:S01]  /*26460*/  LDL.LU R19, [R1+0xec] ;  /* 0x0000ec0001137983 */ /* 0x000f220000300800 */
[----:B------:R-:W-:Y:S01]  /*26470*/  IMAD.MOV.U32 R24, RZ, RZ, R29 ;  /* 0x000000ffff187224 */ /* 0x000fe200078e001d */
[----:B------:R-:W-:-:S02]  /*26480*/  MOV R25, R28 ;  /* 0x0000001c00197202 */ /* 0x000fc40000000f00 */
[----:B------:R-:W2:Y:S04]  /*26490*/  LDL.LU R29, [R1+0x1474] ;  /* 0x00147400011d7983 */ /* 0x000ea80000300800 */
[----:B------:R-:W2:Y:S04]  /*264a0*/  LDL.LU R28, [R1+0x1470] ;  /* 0x00147000011c7983 */ /* 0x000ea80000300800 */
[----:B------:R0:W-:Y:S04]  /*264b0*/  STL.64 [R1+0x1420], R24 ;  /* 0x0014201801007387 */ /* 0x0001e80000100a00 */
[----:B0-----:R-:W2:Y:S04]  /*264c0*/  LDL.LU R24, [R1+0x190] ;  /* 0x0001900001187983 */ /* 0x001ea80000300800 */
[----:B------:R-:W2:Y:S04]  /*264d0*/  LDL.LU R25, [R1+0x194] ;  /* 0x0001940001197983 */ /* 0x000ea80000300800 */
[----:B------:R-:W2:Y:S04]  /*264e0*/  LDL.LU R26, [R1+0x198] ;  /* 0x00019800011a7983 */ /* 0x000ea80000300800 */
[----:B------:R-:W2:Y:S04]  /*264f0*/  LDL.LU R27, [R1+0x19c] ;  /* 0x00019c00011b7983 */ /* 0x000ea80000300800 */
[----:B----4-:R-:W-:Y:S04]  /*26500*/  STL.64 [R1+0x13d8], R18 ;  /* 0x0013d81201007387 */ /* 0x010fe80000100a00 */
[----:B---3--:R0:W-:Y:S04]  /*26510*/  STL.64 [R1+0x13d0], R16 ;  /* 0x0013d01001007387 */ /* 0x0081e80000100a00 */
        /* <DEDUP_REMOVED lines=10> */
[C---:B--2---:R-:W-:Y:S03]  /*265c0*/  HMMA.16816.F32 R4, R20.reuse, R4, R12 ;  /* 0x000000041404723c */ /* 0x044fe6000000180c */
[----:B----4-:R-:W-:Y:S04]  /*265d0*/  STL.64 [R1+0x1408], R18 ;  /* 0x0014081201007387 */ /* 0x010fe80000100a00 */
[----:B---3--:R0:W-:Y:S04]  /*265e0*/  STL.64 [R1+0x1400], R16 ;  /* 0x0014001001007387 */ /* 0x0081e80000100a00 */
[----:B0-----:R-:W2:Y:S04]  /*265f0*/  LDL.LU R16, [R1+0x170] ;  /* 0x0001700001107983 */ /* 0x001ea80000300800 */
[----:B------:R-:W2:Y:S04]  /*26600*/  LDL.LU R17, [R1+0x174] ;  /* 0x0001740001117983 */ /* 0x000ea80000300800 */
[----:B------:R-:W2:Y:S04]  /*26610*/  LDL.LU R18, [R1+0x178] ;  /* 0x0001780001127983 */ /* 0x000ea80000300800 */
[----:B------:R-:W2:Y:S04]  /*26620*/  LDL.LU R19, [R1+0x17c] ;  /* 0x00017c0001137983 */ /* 0x000ea80000300800 */
[----:B------:R-:W5:Y:S04]  /*26630*/  LDL.LU.64 R12, [R1+0x1468] ;  /* 0x00146800010c7983 */ /* 0x000f680000300a00 */
[----:B------:R-:W-:Y:S04]  /*26640*/  STL.64 [R1+0x350], R4 ;  /* 0x0003500401007387 */ /* 0x000fe80000100a00 */
[----:B------:R0:W-:Y:S04]  /*26650*/  STL.64 [R1+0x358], R6 ;  /* 0x0003580601007387 */ /* 0x0001e80000100a00 */
[----:B0-----:R-:W3:Y:S04]  /*26660*/  LDL.LU.64 R6, [R1+0x1460] ;  /* 0x0014600001067983 */ /* 0x001ee80000300a00 */
[----:B------:R-:W3:Y:S01]  /*26670*/  LDL.LU.64 R4, [R1+0x1458] ;  /* 0x0014580001047983 */ /* 0x000ee20000300a00 */
[----:B-----5:R-:W-:Y:S03]  /*26680*/  HMMA.16816.F32 R12, R20, R12, R8 ;  /* 0x0000000c140c723c */ /* 0x020fe60000001808 */
[----:B------:R-:W3:-:S15]  /*26690*/  LDL.LU.64 R8, [R1+0x1450] ;  /* 0x0014500001087983 */ /* 0x000ede0000300a00 */
[----:B------:R-:W-:Y:S01]  /*266a0*/  NOP ;  /* 0x0000000000007918 */ /* 0x000fe20000000000 */
[----:B------:R-:W-:Y:S04]  /*266b0*/  STL.64 [R1+0x340], R12 ;  /* 0x0003400c01007387 */ /* 0x000fe80000100a00 */
[----:B------:R0:W-:Y:S04]  /*266c0*/  STL.64 [R1+0x348], R14 ;  /* 0x0003480e01007387 */ /* 0x0001e80000100a00 */
[----:B0-----:R-:W4:Y:S04]  /*266d0*/  LDL.LU.64 R14, [R1+0x1448] ;  /* 0x00144800010e7983 */ /* 0x001f280000300a00 */
[----:B------:R-:W5:Y:S01]  /*266e0*/  LDL.LU.64 R12, [R1+0x1440] ;  /* 0x00144000010c7983 */ /* 0x000f620000300a00 */
[C---:B---3--:R-:W-:Y:S03]  /*266f0*/  HMMA.16816.F32 R8, R20.reuse, R8, R4 ;  /* 0x000000081408723c */ /* 0x048fe60000001804 */
[----:B----4-:R-:W-:Y:S04]  /*26700*/  STL.64 [R1+0x498], R14 ;  /* 0x0004980e01007387 */ /* 0x010fe80000100a00 */
[----:B------:R-:W3:Y:S04]  /*26710*/  LDL.LU.64 R6, [R1+0x1438] ;  /* 0x0014380001067983 */ /* 0x000ee80000300a00 */
[----:B------:R-:W4:Y:S08]  /*26720*/  LDL.LU.64 R4, [R1+0x1430] ;  /* 0x0014300001047983 */ /* 0x000f300000300a00 */
[----:B------:R0:W-:Y:S04]  /*26730*/  STL.64 [R1+0x330], R8 ;  /* 0x0003300801007387 */ /* 0x0001e80000100a00 */
[----:B------:R1:W-:Y:S04]  /*26740*/  STL.64 [R1+0x338], R10 ;  /* 0x0003380a01007387 */ /* 0x0003e80000100a00 */
[----:B0-----:R-:W1:Y:S02]  /*26750*/  LDL.LU.64 R8, [R1+0x1428] ;  /* 0x0014280001087983 */ /* 0x001e640000300a00 */
[----:B-1----:R-:W-:Y:S02]  /*26760*/  HMMA.16816.F32 R8, R20, R8, R24 ;  /* 0x000000081408723c */ /* 0x002fe40000001818 */
[----:B---3--:R-:W-:Y:S04]  /*26770*/  STL.64 [R1+0x4a8], R6 ;  /* 0x0004a80601007387 */ /* 0x008fe80000100a00 */
[----:B------:R-:W2:-:S13]  /*26780*/  LDL.LU.64 R24, [R1+0x1420] ;  /* 0x0014200001187983 */ /* 0x000e9a0000300a00 */
[----:B------:R0:W-:Y:S04]  /*26790*/  STL.64 [R1+0x320], R8 ;  /* 0x0003200801007387 */ /* 0x0001e80000100a00 */
[----:B------:R1:W-:Y:S04]  /*267a0*/  STL.64 [R1+0x328], R10 ;  /* 0x0003280a01007387 */ /* 0x0003e80000100a00 */
[----:B0-----:R-:W3:Y:S01]  /*267b0*/  LDL.LU R8, [R1] ;  /* 0x0000000001087983 */ /* 0x001ee20000300800 */
[----:B------:R-:W-:-:S03]  /*267c0*/  IMAD.MOV.U32 R9, RZ, RZ, R28 ;  /* 0x000000ffff097224 */ /* 0x000fc600078e001c */
[----:B------:R-:W2:Y:S01]  /*267d0*/  LDL.LU R28, [R1+0x1418] ;  /* 0x00141800011c7983 */ /* 0x000ea20000300800 */
[----:B-1----:R-:W-:-:S03]  /*267e0*/  MOV R10, R29 ;  /* 0x0000001d000a7202 */ /* 0x002fc60000000f00 */
[----:B------:R-:W2:Y:S04]  /*267f0*/  LDL.LU R29, [R1+0x1414] ;  /* 0x00141400011d7983 */ /* 0x000ea80000300800 */
[----:B------:R-:W2:Y:S04]  /*26800*/  LDL.LU R11, [R1+0xc] ;  /* 0x00000c00010b7983 */ /* 0x000ea80000300800 */
[----:B--2---:R-:W-:Y:S04]  /*26810*/  STL.64 [R1+0x12b8], R10 ;  /* 0x0012b80a01007387 */ /* 0x004fe80000100a00 */
[----:B---3--:R0:W-:Y:S04]  /*26820*/  STL.64 [R1+0x12b0], R8 ;  /* 0x0012b00801007387 */ /* 0x0081e80000100a00 */
[----:B0-----:R-:W2:Y:S04]  /*26830*/  LDL.LU R8, [R1+0x10] ;  /* 0x0000100001087983 */ /* 0x001ea80000300800 */
[----:B------:R-:W2:Y:S01]  /*26840*/  LDL.LU R9, [R1+0x14] ;  /* 0x0000140001097983 */ /* 0x000ea20000300800 */
[C---:B------:R-:W-:Y:S01]  /*26850*/  HMMA.16816.F32 R24, R20.reuse, R24, R16 ;  /* 0x000000181418723c */ /* 0x040fe20000001810 */
[----:B------:R-:W-:Y:S01]  /*26860*/  IMAD.MOV.U32 R10, RZ, RZ, R28 ;  /* 0x000000ffff0a7224 */ /* 0x000fe200078e001c */
[----:B------:R-:W-:Y:S01]  /*26870*/  MOV R11, R29 ;  /* 0x0000001d000b7202 */ /* 0x000fe20000000f00 */
[----:B------:R-:W3:Y:S04]  /*26880*/  LDL.LU R28, [R1+0x1410] ;  /* 0x00141000011c7983 */ /* 0x000ee80000300800 */
[----:B------:R-:W-:Y:S04]  /*26890*/  STL.64 [R1+0x12c8], R10 ;  /* 0x0012c80a01007387 */ /* 0x000fe80000100a00 */
[----:B--2---:R-:W-:Y:S04]  /*268a0*/  STL.64 [R1+0x12c0], R8 ;  /* 0x0012c00801007387 */ /* 0x004fe80000100a00 */
[----:B------:R-:W2:Y:S04]  /*268b0*/  LDL.LU.64 R18, [R1+0x1408] ;  /* 0x0014080001127983 */ /* 0x000ea80000300a00 */
[----:B------:R-:W2:Y:S04]  /*268c0*/  LDL.LU.64 R16, [R1+0x1400] ;  /* 0x0014000001107983 */ /* 0x000ea80000300a00 */
        /* <DEDUP_REMOVED lines=46> */
[----:B------:R-:W2:Y:S01]  /*26bb0*/  LDL.LU.64 R24, [R1+0x1350] ;  /* 0x0013500001187983 */ /* 0x000ea20000300a00 */
[----:B------:R-:W-:Y:S01]  /*26bc0*/  IMAD.MOV.U32 R8, RZ, RZ, R3 ;  /* 0x000000ffff087224 */ /* 0x000fe200078e0003 */
[----:B------:R-:W-:Y:S01]  /*26bd0*/  MOV R9, R0 ;  /* 0x0000000000097202 */ /* 0x000fe20000000f00 */
[----:B--2---:R-:W-:Y:S01]  /*26be0*/  HMMA.16816.F32 R16, R20, R16, R24 ;  /* 0x000000101410723c */ /* 0x004fe20000001818 */
[----:B------:R-:W2:Y:S04]  /*26bf0*/  LDL.LU.64 R26, [R1+0x1348] ;  /* 0x00134800011a7983 */ /* 0x000ea80000300a00 */
[----:B------:R-:W2:-:S14]  /*26c00*/  LDL.LU.64 R24, [R1+0x1340] ;  /* 0x0013400001187983 */ /* 0x000e9c0000300a00 */
[----:B------:R-:W-:Y:S04]  /*26c10*/  STL.64 [R1+0x280], R16 ;  /* 0x0002801001007387 */ /* 0x000fe80000100a00 */
[----:B------:R0:W-:Y:S04]  /*26c20*/  STL.64 [R1+0x288], R18 ;  /* 0x0002881201007387 */ /* 0x0001e80000100a00 */
[----:B0-----:R-:W5:Y:S04]  /*26c30*/  LDL.LU.64 R18, [R1+0x1338] ;  /* 0x0013380001127983 */ /* 0x001f680000300a00 */
[----:B------:R-:W5:Y:S01]  /*26c40*/  LDL.LU.64 R16, [R1+0x1330] ;  /* 0x0013300001107983 */ /* 0x000f620000300a00 */
[----:B--2---:R-:W-:Y:S03]  /*26c50*/  HMMA.16816.F32 R8, R20, R8, R24 ;  /* 0x000000081408723c */ /* 0x004fe60000001818 */
[----:B------:R-:W4:Y:S04]  /*26c60*/  LDL.LU.64 R26, [R1+0x1328] ;  /* 0x00132800011a7983 */ /* 0x000f280000300a00 */
[----:B------:R-:W4:-:S12]  /*26c70*/  LDL.LU.64 R24, [R1+0x1320] ;  /* 0x0013200001187983 */ /* 0x000f180000300a00 */
[----:B------:R-:W-:Y:S04]  /*26c80*/  STL.64 [R1+0x270], R8 ;  /* 0x0002700801007387 */ /* 0x000fe80000100a00 */
[----:B------:R4:W-:Y:S04]  /*26c90*/  STL.64 [R1+0x278], R10 ;  /* 0x0002780a01007387 */ /* 0x0009e80000100a00 */
[----:B------:R-:W2:Y:S01]  /*26ca0*/  LDL.LU R3, [R1+0x60c] ;  /* 0x00060c0001037983 */ /* 0x000ea20000300800 */
[----:B-----5:R-:W-:-:S15]  /*26cb0*/  HMMA.16816.F32 R12, R20, R12, R16 ;  /* 0x0000000c140c723c */ /* 0x020fde0000001810 */
[----:B------:R-:W-:-:S04]  /*26cc0*/  NOP ;  /* 0x0000000000007918 */ /* 0x000fc80000000000 */
[----:B------:R-:W-:Y:S04]  /*26cd0*/  STL.64 [R1+0x260], R12 ;  /* 0x0002600c01007387 */ /* 0x000fe80000100a00 */
[----:B------:R-:W-:Y:S01]  /*26ce0*/  STL.64 [R1+0x268], R14 ;  /* 0x0002680e01007387 */ /* 0x000fe20000100a00 */
[----:B----4-:R-:W-:Y:S03]  /*26cf0*/  HMMA.16816.F32 R8, R20, R4, R24 ;  /* 0x000000041408723c */ /* 0x010fe60000001818 */
[----:B------:R-:W0:Y:S04]  /*26d00*/  LDSM.16.M88.4 R4, [R2+UR7+0x28880] ;  /* 0x028880070204783b */ /* 0x000e280008000200 */
[----:B------:R-:W-:-:S12]  /*26d10*/  LDSM.16.M88.4 R24, [R2+UR7+0x2b080] ;  /* 0x02b080070218783b */ /* 0x000fd80008000200 */
[----:B------:R-:W-:Y:S04]  /*26d20*/  STL.64 [R1+0x1d0], R8 ;  /* 0x0001d00801007387 */ /* 0x000fe80000100a00 */
[----:B------:R-:W-:Y:S04]  /*26d30*/  STL.64 [R1+0x1d8], R10 ;  /* 0x0001d80a01007387 */ /* 0x000fe80000100a00 */
[----:B------:R-:W-:Y:S01]  /*26d40*/  LDSM.16.M88.4 R8, [R2+UR7+0x2a080] ;  /* 0x02a080070208783b */ /* 0x000fe20008000200 */
[----:B0-----:R-:W-:-:S03]  /*26d50*/  MOV R16, R4 ;  /* 0x0000000400107202 */ /* 0x001fc60000000f00 */
[----:B------:R-:W-:Y:S01]  /*26d60*/  STL.64 [R1+0x258], R6 ;  /* 0x0002580601007387 */ /* 0x000fe20000100a00 */
[----:B------:R-:W-:-:S03]  /*26d70*/  IMAD.MOV.U32 R15, RZ, RZ, R5 ;  /* 0x000000ffff0f7224 */ /* 0x000fc600078e0005 */
[----:B------:R-:W0:Y:S02]  /*26d80*/  LDSM.16.M88.4 R4, [R2+UR7+0x29080] ;  /* 0x029080070204783b */ /* 0x000e240008000200 */
[----:B0-----:R-:W-:Y:S02]  /*26d90*/  MOV R14, R4 ;  /* 0x00000004000e7202 */ /* 0x001fe40000000f00 */
[----:B------:R-:W-:Y:S01]  /*26da0*/  STL.64 [R1+0x248], R6 ;  /* 0x0002480601007387 */ /* 0x000fe20000100a00 */
[----:B------:R-:W-:-:S03]  /*26db0*/  IMAD.MOV.U32 R13, RZ, RZ, R5 ;  /* 0x000000ffff0d7224 */ /* 0x000fc600078e0005 */
[----:B------:R-:W0:Y:S04]  /*26dc0*/  LDSM.16.M88.4 R4, [R2+UR7+0x29880] ;  /* 0x029880070204783b */ /* 0x000e280008000200 */
[----:B0-----:R-:W-:Y:S04]  /*26dd0*/  STL.64 [R1+0x238], R6 ;  /* 0x0002380601007387 */ /* 0x001fe80000100a00 */
[----:B------:R-:W-:Y:S04]  /*26de0*/  STL.64 [R1+0x1310], R26 ;  /* 0x0013101a01007387 */ /* 0x000fe80000100a00 */
[----:B------:R0:W-:Y:S02]  /*26df0*/  STL.64 [R1+0x1308], R24 ;  /* 0x0013081801007387 */ /* 0x0001e40000100a00 */
[----:B0-----:R-:W-:-:S02]  /*26e00*/  MOV R24, R16 ;  /* 0x0000001000187202 */ /* 0x001fc40000000f00 */
[----:B------:R-:W0:Y:S04]  /*26e10*/  LDSM.16.M88.4 R16, [R2+UR7+0x2b880] ;  /* 0x02b880070210783b */ /* 0x000e280008000200 */
[----:B0-----:R-:W-:Y:S04]  /*26e20*/  STL.64 [R1+0x12f8], R18 ;  /* 0x0012f81201007387 */ /* 0x001fe80000100a00 */
[----:B------:R0:W-:Y:S02]  /*26e30*/  STL.64 [R1+0x12f0], R16 ;  /* 0x0012f01001007387 */ /* 0x0001e40000100a00 */
[----:B0-----:R-:W-:Y:S01]  /*26e40*/  MOV R16, R14 ;  /* 0x0000000e00107202 */ /* 0x001fe20000000f00 */
[----:B------:R-:W-:-:S05]  /*26e50*/  IMAD.MOV.U32 R17, RZ, RZ, R13 ;  /* 0x000000ffff117224 */ /* 0x000fca00078e000d */
[----:B------:R0:W-:Y:S04]  /*26e60*/  STL.64 [R1+0x1318], R16 ;  /* 0x0013181001007387 */ /* 0x0001e80000100a00 */
[----:B0-----:R-:W4:Y:S04]  /*26e70*/  LDL.LU R16, [R1+0x50] ;  /* 0x0000500001107983 */ /* 0x001f280000300800 */
[----:B------:R-:W4:Y:S04]  /*26e80*/  LDL.LU R17, [R1+0x54] ;  /* 0x0000540001117983 */ /* 0x000f280000300800 */
[----:B------:R-:W4:Y:S04]  /*26e90*/  LDL.LU R18, [R1+0x58] ;  /* 0x0000580001127983 */ /* 0x000f280000300800 */
[----:B------:R-:W4:Y:S01]  /*26ea0*/  LDL.LU R19, [R1+0x5c] ;  /* 0x00005c0001137983 */ /* 0x000f220000300800 */
[----:B------:R-:W-:-:S03]  /*26eb0*/  MOV R12, R4 ;  /* 0x00000004000c7202 */ /* 0x000fc60000000f00 */
[----:B------:R-:W-:Y:S04]  /*26ec0*/  STL.64 [R1+0x228], R10 ;  /* 0x0002280a01007387 */ /* 0x000fe80000100a00 */
[----:B------:R0:W-:Y:S01]  /*26ed0*/  STL.64 [R1+0x12d8], R8 ;  /* 0x0012d80801007387 */ /* 0x0001e20000100a00 */
[----:B------:R-:W-:Y:S02]  /*26ee0*/  IMAD.MOV.U32 R25, RZ, RZ, R15 ;  /* 0x000000ffff197224 */ /* 0x000fe400078e000f */
[----:B------:R-:W-:Y:S02]  /*26ef0*/  IMAD.MOV.U32 R0, RZ, RZ, R5 ;  /* 0x000000ffff007224 */ /* 0x000fe400078e0005 */
[----:B------:R-:W-:Y:S01]  /*26f00*/  LDSM.16.M88.4 R4, [R2+UR7+0x2a880] ;  /* 0x02a880070204783b */ /* 0x000fe20008000200 */
[----:B0-----:R-:W-:-:S03]  /*26f10*/  MOV R8, R12 ;  /* 0x0000000c00087202 */ /* 0x001fc60000000f00 */
[----:B------:R-:W0:Y:S01]  /*26f20*/  LDSM.16.M88.4 R12, [R2+UR7+0x2c080] ;  /* 0x02c08007020c783b */ /* 0x000e220008000200 */
[----:B------:R-:W-:-:S05]  /*26f30*/  IMAD.MOV.U32 R9, RZ, RZ, R0 ;  /* 0x000000ffff097224 */ /* 0x000fca00078e0000 */
[----:B------:R1:W-:Y:S04]  /*26f40*/  STL.64 [R1+0x1300], R8 ;  /* 0x0013000801007387 */ /* 0x0003e80000100a00 */
[----:B-1----:R-:W5:Y:S04]  /*26f50*/  LDL.LU R8, [R1+0x40] ;  /* 0x0000400001087983 */ /* 0x002f680000300800 */
[----:B------:R-:W5:Y:S04]  /*26f60*/  LDL.LU R9, [R1+0x44] ;  /* 0x0000440001097983 */ /* 0x000f680000300800 */
[----:B------:R-:W5:Y:S04]  /*26f70*/  LDL.LU R10, [R1+0x48] ;  /* 0x00004800010a7983 */ /* 0x000f680000300800 */
[----:B------:R-:W5:Y:S04]  /*26f80*/  LDL.LU R11, [R1+0x4c] ;  /* 0x00004c00010b7983 */ /* 0x000f680000300800 */
[----:B0-----:R-:W-:Y:S04]  /*26f90*/  STL.64 [R1+0x12e8], R14 ;  /* 0x0012e80e01007387 */ /* 0x001fe80000100a00 */
[----:B------:R0:W-:Y:S04]  /*26fa0*/  STL.64 [R1+0x12e0], R12 ;  /* 0x0012e00c01007387 */ /* 0x0001e80000100a00 */
[----:B0-----:R-:W2:Y:S04]  /*26fb0*/  LDL.LU R12, [R1+0x30] ;  /* 0x00003000010c7983 */ /* 0x001ea80000300800 */
[----:B------:R-:W2:Y:S04]  /*26fc0*/  LDL.LU R13, [R1+0x34] ;  /* 0x00003400010d7983 */ /* 0x000ea80000300800 */
[----:B------:R-:W2:Y:S04]  /*26fd0*/  LDL.LU R14, [R1+0x38] ;  /* 0x00003800010e7983 */ /* 0x000ea80000300800 */
[----:B------:R-:W2:Y:S04]  /*26fe0*/  LDL.LU R15, [R1+0x3c] ;  /* 0x00003c00010f7983 */ /* 0x000ea80000300800 */
[----:B------:R-:W-:Y:S04]  /*26ff0*/  STL.64 [R1+0x218], R6 ;  /* 0x0002180601007387 */ /* 0x000fe80000100a00 */
[----:B------:R0:W-:Y:S04]  /*27000*/  STL.64 [R1+0x12d0], R4 ;  /* 0x0012d00401007387 */ /* 0x0001e80000100a00 */
[----:B0-----:R-:W2:Y:S04]  /*27010*/  LDL.LU R4, [R1+0x20] ;  /* 0x0000200001047983 */ /* 0x001ea80000300800 */
[----:B------:R-:W2:Y:S04]  /*27020*/  LDL.LU R5, [R1+0x24] ;  /* 0x0000240001057983 */ /* 0x000ea80000300800 */
[----:B------:R-:W2:Y:S01]  /*27030*/  LDL.LU R6, [R1+0x28] ;  /* 0x0000280001067983 */ /* 0x000ea20000300800 */
[----:B----4-:R-:W-:Y:S03]  /*27040*/  HMMA.16816.F32 R24, R20, R24, R16 ;  /* 0x000000181418723c */ /* 0x010fe60000001810 */
[----:B------:R-:W5:-:S15]  /*27050*/  LDL.LU.64 R16, [R1+0x1318] ;  /* 0x0013180001107983 */ /* 0x000f5e0000300a00 */
[----:B------:R-:W-:Y:S01]  /*27060*/  NOP ;  /* 0x0000000000007918 */ /* 0x000fe20000000000 */
[----:B------:R-:W-:Y:S04]  /*27070*/  STL.64 [R1+0x1c0], R24 ;  /* 0x0001c01801007387 */ /* 0x000fe80000100a00 */
[----:B------:R0:W-:Y:S04]  /*27080*/  STL.64 [R1+0x1c8], R26 ;  /* 0x0001c81a01007387 */ /* 0x0001e80000100a00 */
[----:B0-----:R-:W4:Y:S04]  /*27090*/  LDL.LU.64 R26, [R1+0x1310] ;  /* 0x00131000011a7983 */ /* 0x001f280000300a00 */
[----:B------:R-:W2:Y:S01]  /*270a0*/  LDL.LU.64 R24, [R1+0x1308] ;  /* 0x0013080001187983 */ /* 0x000ea20000300a00 */
[----:B-----5:R-:W-:Y:S03]  /*270b0*/  HMMA.16816.F32 R16, R20, R16, R8 ;  /* 0x000000101410723c */ /* 0x020fe60000001808 */
[----:B----4-:R-:W-:Y:S04]  /*270c0*/  STL.64 [R1+0x208], R26 ;  /* 0x0002081a01007387 */ /* 0x010fe80000100a00 */
[----:B------:R-:W2:-:S12]  /*270d0*/  LDL.LU.64 R8, [R1+0x1300] ;  /* 0x0013000001087983 */ /* 0x000e980000300a00 */
[----:B------:R-:W-:Y:S04]  /*270e0*/  STL.64 [R1+0x1b0], R16 ;  /* 0x0001b01001007387 */ /* 0x000fe80000100a00 */
[----:B------:R0:W-:Y:S04]  /*270f0*/  STL.64 [R1+0x1b8], R18 ;  /* 0x0001b81201007387 */ /* 0x0001e80000100a00 */
[----:B0-----:R-:W4:Y:S04]  /*27100*/  LDL.LU.64 R18, [R1+0x12f8] ;  /* 0x0012f80001127983 */ /* 0x001f280000300a00 */
[----:B------:R-:W5:Y:S01]  /*27110*/  LDL.LU.64 R16, [R1+0x12f0] ;  /* 0x0012f00001107983 */ /* 0x000f620000300a00 */
[----:B--2---:R-:W-:Y:S03]  /*27120*/  HMMA.16816.F32 R8, R20, R8, R12 ;  /* 0x000000081408723c */ /* 0x004fe6000000180c */
[----:B----4-:R-:W-:Y:S04]  /*27130*/  STL.64 [R1+0x1f8], R18 ;  /* 0x0001f81201007387 */ /* 0x010fe80000100a00 */
[----:B------:R-:W2:Y:S04]  /*27140*/  LDL.LU.64 R14, [R1+0x12e8] ;  /* 0x0012e800010e7983 */ /* 0x000ea80000300a00 */
[----:B------:R-:W4:Y:S08]  /*27150*/  LDL.LU.64 R12, [R1+0x12e0] ;  /* 0x0012e000010c7983 */ /* 0x000f300000300a00 */
[----:B------:R0:W-:Y:S04]  /*27160*/  STL.64 [R1+0x1a0], R8 ;  /* 0x0001a00801007387 */ /* 0x0001e80000100a00 */
[----:B------:R1:W-:Y:S04]  /*27170*/  STL.64 [R1+0x1a8], R10 ;  /* 0x0001a80a01007387 */ /* 0x0003e80000100a00 */
[----:B0-----:R-:W1:Y:S01]  /*27180*/  LDL.LU.64 R8, [R1+0x12d8] ;  /* 0x0012d80001087983 */ /* 0x001e620000300a00 */
[----:B---3--:R-:W-:-:S07]  /*27190*/  MOV R7, R28 ;  /* 0x0000001c00077202 */ /* 0x008fce0000000f00 */
[----:B-1----:R-:W-:Y:S01]  /*271a0*/  HMMA.16816.F32 R8, R20, R8, R4 ;  /* 0x000000081408723c */ /* 0x002fe20000001804 */
[----:B--2---:R-:W-:Y:S04]  /*271b0*/  STL.64 [R1+0x1e8], R14 ;  /* 0x0001e80e01007387 */ /* 0x004fe80000100a00 */
[----:B------:R-:W2:-:S14]  /*271c0*/  LDL.LU.64 R4, [R1+0x12d0] ;  /* 0x0012d00001047983 */ /* 0x000e9c0000300a00 */
        /* <DEDUP_REMOVED lines=9> */
[----:B0-----:R-:W3:Y:S04]  /*27260*/  LDL.LU.64 R6, [R1+0x12a8] ;  /* 0x0012a80001067983 */ /* 0x001ee80000300a00 */
[----:B------:R-:W3:Y:S01]  /*27270*/  LDL.LU.64 R4, [R1+0x12a0] ;  /* 0x0012a00001047983 */ /* 0x000ee20000300a00 */
[----:B--2---:R-:W-:Y:S03]  /*27280*/  HMMA.16816.F32 R24, R20, R24, R8 ;  /* 0x000000181418723c */ /* 0x004fe60000001808 */
[----:B------:R-:W4:Y:S04]  /*27290*/  LDL.LU.64 R10, [R1+0x1298] ;  /* 0x00129800010a7983 */ /* 0x000f280000300a00 */
[----:B------:R-:W4:-:S12]  /*272a0*/  LDL.LU.64 R8, [R1+0x1290] ;  /* 0x0012900001087983 */ /* 0x000f180000300a00 */
[----:B------:R-:W-:Y:S04]  /*272b0*/  STL.64 [R1+0x170], R24 ;  /* 0x0001701801007387 */ /* 0x000fe80000100a00 */
[----:B------:R0:W-:Y:S01]  /*272c0*/  STL [R1+0x178], R26 ;  /* 0x0001781a01007387 */ /* 0x0001e20000100800 */
[----:B------:R-:W-:-:S03]  /*272d0*/  IMAD.MOV.U32 R28, RZ, RZ, R27 ;  /* 0x000000ffff1c7224 */ /* 0x000fc600078e001b */
[----:B0-----:R-:W5:Y:S04]  /*272e0*/  LDL.LU.64 R26, [R1+0x1288] ;  /* 0x00128800011a7983 */ /* 0x001f680000300a00 */
[----:B------:R-:W5:Y:S04]  /*272f0*/  LDL.LU.64 R24, [R1+0x1280] ;  /* 0x0012800001187983 */ /* 0x000f680000300a00 */
[----:B------:R0:W-:Y:S04]  /*27300*/  STL [R1+0x11f0], R28 ;  /* 0x0011f01c01007387 */ /* 0x0001e80000100800 */
[----:B0-----:R-:W2:Y:S01]  /*27310*/  LDL.LU R28, [R1+0x618] ;  /* 0x00061800011c7983 */ /* 0x001ea20000300800 */
[C---:B----4-:R-:W-:Y:S03]  /*27320*/  HMMA.16816.F32 R8, R20.reuse, R12, R8 ;  /* 0x0000000c1408723c */ /* 0x050fe60000001808 */
[----:B------:R-:W3:Y:S05]  /*27330*/  LDSM.16.M88.4 R12, [R2+UR7+0x2c880] ;  /* 0x02c88007020c783b */ /* 0x000eea0008000200 */
[----:B-----5:R-:W-:Y:S01]  /*27340*/  HMMA.16816.F32 R16, R20, R16, R24 ;  /* 0x000000101410723c */ /* 0x020fe20000001818 */
[----:B------:R-:W4:Y:S04]  /*27350*/  LDL.LU R24, [R1+0x614] ;  /* 0x0006140001187983 */ /* 0x000f280000300800 */
[----:B------:R-:W5:-:S14]  /*27360*/  LDL.LU R26, [R1+0x620] ;  /* 0x00062000011a7983 */ /* 0x000f5c0000300800 */
[----:B------:R-:W-:Y:S04]  /*27370*/  STL.64 [R1+0x160], R16 ;  /* 0x0001601001007387 */ /* 0x000fe80000100a00 */
[----:B------:R-:W-:Y:S04]  /*27380*/  STL.64 [R1+0x168], R18 ;  /* 0x0001681201007387 */ /* 0x000fe80000100a00 */
[----:B------:R-:W2:Y:S04]  /*27390*/  LDL.LU R27, [R1+0x610] ;  /* 0x00061000011b7983 */ /* 0x000ea80000300800 */
[----:B------:R-:W-:Y:S04]  /*273a0*/  STL.64 [R1+0x110], R8 ;  /* 0x0001100801007387 */ /* 0x000fe80000100a00 */
[----:B------:R-:W-:Y:S04]  /*273b0*/  STL.64 [R1+0x118], R10 ;  /* 0x0001180a01007387 */ /* 0x000fe80000100a00 */
[----:B------:R-:W0:Y:S04]  /*273c0*/  LDSM.16.M88.4 R8, [R2+UR7+0x2d880] ;  /* 0x02d880070208783b */ /* 0x000e280008000200 */
[----:B------:R-:W1:Y:S01]  /*273d0*/  LDSM.16.M88.4 R16, [R2+UR7+0x2d080] ;  /* 0x02d080070210783b */ /* 0x000e620008000200 */
[----:B---3--:R-:W-:Y:S03]  /*273e0*/  HMMA.16816.F32 R4, R20, R12, R4 ;  /* 0x0000000c1404723c */ /* 0x008fe60000001804 */
[----:B0-----:R-:W-:Y:S04]  /*273f0*/  STL.64 [R1+0x138], R10 ;  /* 0x0001380a01007387 */ /* 0x001fe80000100a00 */
[----:B------:R0:W-:Y:S04]  /*27400*/  STL.64 [R1+0x158], R14 ;  /* 0x0001580e01007387 */ /* 0x0001e80000100a00 */
[----:B0-----:R-:W3:Y:S04]  /*27410*/  LDL.LU.64 R14, [R1+0x1278] ;  /* 0x00127800010e7983 */ /* 0x001ee80000300a00 */
[----:B------:R-:W3:Y:S04]  /*27420*/  LDL.LU.64 R12, [R1+0x1270] ;  /* 0x00127000010c7983 */ /* 0x000ee80000300a00 */
[----:B-1----:R-:W-:Y:S04]  /*27430*/  STL.64 [R1+0x148], R18 ;  /* 0x0001481201007387 */ /* 0x002fe80000100a00 */
[----:B------:R0:W-:Y:S04]  /*27440*/  STL.64 [R1+0x100], R4 ;  /* 0x0001000401007387 */ /* 0x0001e80000100a00 */
[----:B------:R1:W-:Y:S04]  /*27450*/  STL.64 [R1+0x108], R6 ;  /* 0x0001080601007387 */ /* 0x0003e80000100a00 */
[----:B0-----:R-:W2:Y:S04]  /*27460*/  LDL.LU R4, [R1+0xf0] ;  /* 0x0000f00001047983 */ /* 0x001ea80000300800 */
[----:B------:R-:W2:Y:S04]  /*27470*/  LDL.LU R5, [R1+0xf4] ;  /* 0x0000f40001057983 */ /* 0x000ea80000300800 */
[----:B-1----:R-:W2:Y:S04]  /*27480*/  LDL.LU R6, [R1+0xf8] ;  /* 0x0000f80001067983 */ /* 0x002ea80000300800 */
[----:B------:R-:W2:Y:S01]  /*27490*/  LDL.LU R7, [R1+0xfc] ;  /* 0x0000fc0001077983 */ /* 0x000ea20000300800 */
[----:B------:R-:W-:Y:S01]  /*274a0*/  MOV R0, R8 ;  /* 0x0000000800007202 */ /* 0x000fe20000000f00 */
[----:B------:R-:W-:-:S02]  /*274b0*/  IMAD.MOV.U32 R25, RZ, RZ, R9 ;  /* 0x000000ffff197224 */ /* 0x000fc400078e0009 */
[----:B------:R-:W0:Y:S01]  /*274c0*/  LDSM.16.M88.4 R8, [R2+UR7+0x2e080] ;  /* 0x02e080070208783b */ /* 0x000e220008000200 */
[----:B---3--:R-:W-:Y:S03]  /*274d0*/  HMMA.16816.F32 R12, R20, R16, R12 ;  /* 0x00000010140c723c */ /* 0x008fe6000000180c */
[----:B--2---:R-:W-:Y:S04]  /*274e0*/  STL.64 [R1+0x1238], R6 ;  /* 0x0012380601007387 */ /* 0x004fe80000100a00 */
[----:B------:R1:W-:Y:S02]  /*274f0*/  STL.64 [R1+0x1230], R4 ;  /* 0x0012300401007387 */ /* 0x0003e40000100a00 */
[----:B-1----:R-:W-:-:S02]  /*27500*/  MOV R4, R0 ;  /* 0x0000000000047202 */ /* 0x002fc40000000f00 */
[----:B------:R-:W2:Y:S04]  /*27510*/  LDL.LU R0, [R1+0x1268] ;  /* 0x0012680001007983 */ /* 0x000ea80000300800 */
[----:B------:R-:W3:Y:S04]  /*27520*/  LDL.LU.64 R18, [R1+0x1260] ;  /* 0x0012600001127983 */ /* 0x000ee80000300a00 */
[----:B------:R-:W2:Y:S04]  /*27530*/  LDL.LU.64 R16, [R1+0x1258] ;  /* 0x0012580001107983 */ /* 0x000ea80000300a00 */
[----:B------:R2:W-:Y:S04]  /*27540*/  STL.64 [R1+0xe0], R12 ;  /* 0x0000e00c01007387 */ /* 0x0005e80000100a00 */
[----:B------:R3:W-:Y:S01]  /*27550*/  STL.64 [R1+0xe8], R14 ;  /* 0x0000e80e01007387 */ /* 0x0007e20000100a00 */
[----:B--2---:R-:W-:Y:S01]  /*27560*/  MOV R12, R16 ;  /* 0x00000010000c7202 */ /* 0x004fe20000000f00 */
[----:B------:R-:W-:-:S02]  /*27570*/  IMAD.MOV.U32 R13, RZ, RZ, R17 ;  /* 0x000000ffff0d7224 */ /* 0x000fc400078e0011 */
[----:B------:R-:W2:Y:S04]  /*27580*/  LDL.LU R16, [R1+0x1250] ;  /* 0x0012500001107983 */ /* 0x000ea80000300800 */
[----:B0-----:R-:W-:Y:S04]  /*27590*/  STL.64 [R1+0x128], R10 ;  /* 0x0001280a01007387 */ /* 0x001fe80000100a00 */
[----:B------:R-:W2:Y:S01]  /*275a0*/  LDL.LU R17, [R1+0x124c] ;  /* 0x00124c0001117983 */ /* 0x000ea20000300800 */
[----:B---3--:R-:W-:Y:S01]  /*275b0*/  MOV R14, R18 ;  /* 0x00000012000e7202 */ /* 0x008fe20000000f00 */
[----:B------:R-:W-:-:S02]  /*275c0*/  IMAD.MOV.U32 R15, RZ, RZ, R19 ;  /* 0x000000ffff0f7224 */ /* 0x000fc400078e0013 */
[----:B------:R-:W2:Y:S04]  /*275d0*/  LDL.LU R18, [R1+0x1248] ;  /* 0x0012480001127983 */ /* 0x000ea80000300800 */
[----:B------:R-:W2:Y:S01]  /*275e0*/  LDL.LU R19, [R1+0x1244] ;  /* 0x0012440001137983 */ /* 0x000ea20000300800 */
[----:B------:R-:W-:-:S03]  /*275f0*/  IMAD.MOV.U32 R5, RZ, RZ, R25 ;  /* 0x000000ffff057224 */ /* 0x000fc600078e0019 */
[----:B------:R-:W-:Y:S04]  /*27600*/  STL.64 [R1+0x1228], R14 ;  /* 0x0012280e01007387 */ /* 0x000fe80000100a00 */
[----:B------:R0:W-:Y:S04]  /*27610*/  STL.64 [R1+0x1220], R12 ;  /* 0x0012200c01007387 */ /* 0x0001e80000100a00 */
[----:B0-----:R-:W3:Y:S04]  /*27620*/  LDL.LU R12, [R1+0x380] ;  /* 0x00038000010c7983 */ /* 0x001ee80000300800 */
[----:B------:R-:W3:Y:S04]  /*27630*/  LDL.LU R13, [R1+0x384] ;  /* 0x00038400010d7983 */ /* 0x000ee80000300800 */
[----:B------:R-:W3:Y:S01]  /*27640*/  LDL.LU R14, [R1+0x388] ;  /* 0x00038800010e7983 */ /* 0x000ee20000300800 */
[----:B------:R-:W-:-:S03]  /*27650*/  MOV R15, R0 ;  /* 0x00000000000f7202 */ /* 0x000fc60000000f00 */
[----:B------:R-:W3:Y:S04]  /*27660*/  LDL.LU R0, [R1+0x1240] ;  /* 0x0012400001007983 */ /* 0x000ee80000300800 */
[----:B------:R-:W3:Y:S04]  /*27670*/  LDL.LU R25, [R1+0x61c] ;  /* 0x00061c0001197983 */ /* 0x000ee80000300800 */
[----:B------:R-:W3:Y:S01]  /*27680*/  LDL.LU.64 R6, [R1+0x1238] ;  /* 0x0012380001067983 */ /* 0x000ee20000300a00 */
[----:B--2---:R-:W-:Y:S03]  /*27690*/  HMMA.16816.F32 R16, R20, R4, R16 ;  /* 0x000000041410723c */ /* 0x004fe60000001810 */
[----:B------:R-:W3:Y:S04]  /*276a0*/  LDL.LU.64 R4, [R1+0x1230] ;  /* 0x0012300001047983 */ /* 0x000ee80000300a00 */
[----:B------:R-:W2:-:S12]  /*276b0*/  LDL.LU R11, [R1+0x624] ;  /* 0x00062400010b7983 */ /* 0x000e980000300800 */
[----:B------:R-:W-:Y:S04]  /*276c0*/  STL.64 [R1+0xb0], R16 ;  /* 0x0000b01001007387 */ /* 0x000fe80000100a00 */
[----:B------:R-:W-:Y:S04]  /*276d0*/  STL.64 [R1+0xb8], R18 ;  /* 0x0000b81201007387 */ /* 0x000fe80000100a00 */
[----:B------:R-:W0:Y:S01]  /*276e0*/  LDSM.16.M88.4 R16, [R2+UR7+0x2e880] ;  /* 0x02e880070210783b */ /* 0x000e220008000200 */
[----:B---3--:R-:W-:-:S15]  /*276f0*/  HMMA.16816.F32 R4, R20, R8, R4 ;  /* 0x000000081404723c */ /* 0x008fde0000001804 */
[----:B------:R-:W-:-:S04]  /*27700*/  NOP ;  /* 0x0000000000007918 */ /* 0x000fc80000000000 */
[----:B------:R-:W-:Y:S04]  /*27710*/  STL.64 [R1+0xa0], R4 ;  /* 0x0000a00401007387 */ /* 0x000fe80000100a00 */
[----:B------:R-:W-:Y:S04]  /*27720*/  STL.64 [R1+0xa8], R6 ;  /* 0x0000a80601007387 */ /* 0x000fe80000100a00 */
[----:B0-----:R0:W-:Y:S04]  /*27730*/  STL.64 [R1+0xd8], R18 ;  /* 0x0000d81201007387 */ /* 0x0011e80000100a00 */
[----:B------:R-:W1:Y:S01]  /*27740*/  LDSM.16.M88.4 R4, [R2+UR7+0x2f080] ;  /* 0x02f080070204783b */ /* 0x000e620008000200 */
[----:B0-----:R-:W-:Y:S03]  /*27750*/  HMMA.16816.F32 R16, R20, R16, R12 ;  /* 0x000000101410723c */ /* 0x001fe6000000180c */
[----:B------:R-:W3:Y:S04]  /*27760*/  LDL.LU.64 R14, [R1+0x1228] ;  /* 0x00122800010e7983 */ /* 0x000ee80000300a00 */
[----:B------:R-:W3:Y:S01]  /*27770*/  LDL.LU.64 R12, [R1+0x1220] ;  /* 0x00122000010c7983 */ /* 0x000ee20000300a00 */
[----:B------:R-:W-:-:S04]  /*27780*/  FADD R3, R3, -R0 ;  /* 0x8000000003037221 */ /* 0x000fc80000000000 */
[----:B------:R-:W-:Y:S01]  /*27790*/  FMUL R3, R3, 1.4426950216293334961 ;  /* 0x3fb8aa3b03037820 */ /* 0x000fe20000400000 */
[----:B-1----:R3:W-:Y:S06]  /*277a0*/  STL.64 [R1+0xc8], R6 ;  /* 0x0000c80601007387 */ /* 0x0027ec0000100a00 */
[----:B------:R-:W-:Y:S04]  /*277b0*/  STL.64 [R1+0x90], R16 ;  /* 0x0000901001007387 */ /* 0x000fe80000100a00 */
[----:B------:R-:W-:Y:S01]  /*277c0*/  STL.64 [R1+0x98], R18 ;  /* 0x0000981201007387 */ /* 0x000fe20000100a00 */
[----:B---3--:R-:W-:Y:S03]  /*277d0*/  HMMA.16816.F32 R4, R20, R4, R12 ;  /* 0x000000041404723c */ /* 0x008fe6000000180c */
[----:B------:R-:W0:-:S15]  /*277e0*/  LDSM.16.M88.4 R12, [R2+UR7+0x2f880] ;  /* 0x02f88007020c783b */ /* 0x000e1e0008000200 */
[----:B------:R-:W-:Y:S01]  /*277f0*/  NOP ;  /* 0x0000000000007918 */ /* 0x000fe20000000000 */
[----:B------:R4:W-:Y:S02]  /*27800*/  STL.64 [R1+0x80], R4 ;  /* 0x0000800401007387 */ /* 0x0009e40000100a00 */
[--C-:B----4-:R-:W-:Y:S02]  /*27810*/  FADD R4, R24, -R0.reuse ;  /* 0x8000000018047221 */ /* 0x110fe40000000000 */
[----:B------:R1:W3:Y:S01]  /*27820*/  MUFU.EX2 R24, R3 ;  /* 0x0000000300187308 */ /* 0x0002e20000000800 */
[----:B------:R-:W-:Y:S01]  /*27830*/  STL.64 [R1+0x88], R6 ;  /* 0x0000880601007387 */ /* 0x000fe20000100a00 */
[----:B-1----:R-:W-:Y:S01]  /*27840*/  FMUL R3, R4, 1.4426950216293334961 ;  /* 0x3fb8aa3b04037820 */ /* 0x002fe20000400000 */
[----:B------:R-:W-:-:S05]  /*27850*/  FADD R4, R28, -R0 ;  /* 0x800000001c047221 */ /* 0x000fca0000000000 */
[----:B------:R1:W4:Y:S01]  /*27860*/  MUFU.EX2 R28, R3 ;  /* 0x00000003001c7308 */ /* 0x0003220000000800 */
[----:B---3--:R-:W-:Y:S04]  /*27870*/  STL [R1+0x4f0], R24 ;  /* 0x0004f01801007387 */ /* 0x008fe80000100800 */
[----:B------:R3:W-:Y:S01]  /*27880*/  STL [R1+0x1218], R0 ;  /* 0x0012180001007387 */ /* 0x0007e20000100800 */
[----:B-1----:R-:W-:Y:S01]  /*27890*/  FMUL R3, R4, 1.4426950216293334961 ;  /* 0x3fb8aa3b04037820 */ /* 0x002fe20000400000 */
[----:B-----5:R-:W-:Y:S02]  /*278a0*/  FADD R4, R26, -R0 ;  /* 0x800000001a047221 */ /* 0x020fe40000000000 */
[----:B---3--:R-:W3:Y:S01]  /*278b0*/  LDL R0, [R1+0x4b0] ;  /* 0x0004b00001007983 */ /* 0x008ee20000100800 */
[----:B------:R1:W5:Y:S02]  /*278c0*/  MUFU.EX2 R26, R3 ;  /* 0x00000003001a7308 */ /* 0x0003640000000800 */
[----:B-1----:R-:W-:Y:S01]  /*278d0*/  FMUL R3, R4, 1.4426950216293334961 ;  /* 0x3fb8aa3b04037820 */ /* 0x002fe20000400000 */
[----:B----4-:R-:W-:Y:S04]  /*278e0*/  STL [R1+0x4ec], R28 ;  /* 0x0004ec1c01007387 */ /* 0x010fe80000100800 */
[----:B-----5:R-:W-:Y:S04]  /*278f0*/  STL [R1+0x4e8], R26 ;  /* 0x0004e81a01007387 */ /* 0x020fe80000100800 */
[----:B0-----:R-:W-:Y:S01]  /*27900*/  STL.64 [R1+0x78], R14 ;  /* 0x0000780e01007387 */ /* 0x001fe20000100a00 */
[----:B---3--:R-:W-:-:S02]  /*27910*/  FADD R4, R27, -R0 ;  /* 0x800000001b047221 */ /* 0x008fc40000000000 */
[----:B------:R0:W1:Y:S02]  /*27920*/  MUFU.EX2 R27, R3 ;  /* 0x00000003001b7308 */ /* 0x0000640000000800 */
[----:B------:R-:W-:Y:S01]  /*27930*/  FMUL R2, R4, 1.4426950216293334961 ;  /* 0x3fb8aa3b04027820 */ /* 0x000fe20000400000 */
[----:B0-----:R-:W-:-:S05]  /*27940*/  FADD R3, R25, -R0 ;  /* 0x8000000019037221 */ /* 0x001fca0000000000 */
[----:B------:R0:W3:Y:S01]  /*27950*/  MUFU.EX2 R25, R2 ;  /* 0x0000000200197308 */ /* 0x0000e20000000800 */
[----:B-1----:R-:W-:Y:S04]  /*27960*/  STL [R1+0x4e4], R27 ;  /* 0x0004e41b01007387 */ /* 0x002fe80000100800 */
[----:B------:R-:W4:Y:S01]  /*27970*/  LDL.LU R10, [R1+0x408] ;  /* 0x00040800010a7983 */ /* 0x000f220000300800 */
[----:B0-----:R-:W-:Y:S01]  /*27980*/  FMUL R2, R3, 1.4426950216293334961 ;  /* 0x3fb8aa3b03027820 */ /* 0x001fe20000400000 */
[----:B--2---:R-:W-:Y:S02]  /*27990*/  FADD R3, R11, -R0 ;  /* 0x800000000b037221 */ /* 0x004fe40000000000 */
[----:B---3--:R-:W-:Y:S04]  /*279a0*/  STL [R1+0x4e0], R25 ;  /* 0x0004e01901007387 */ /* 0x008fe80000100800 */
[----:B------:R-:W-:Y:S04]  /*279b0*/  STL.64 [R1+0x1200], R26 ;  /* 0x0012001a01007387 */ /* 0x000fe80000100a00 */
[----:B------:R-:W-:Y:S04]  /*279c0*/  STL.64 [R1+0x11f8], R24 ;  /* 0x0011f81801007387 */ /* 0x000fe80000100a00 */
[----:B------:R-:W4:Y:S04]  /*279d0*/  LDL.LU R11, [R1+0x40c] ;  /* 0x00040c00010b7983 */ /* 0x000f280000300800 */
[----:B----4-:R-:W-:Y:S04]  /*279e0*/  STL.64 [R1+0x1160], R10 ;  /* 0x0011600a01007387 */ /* 0x010fe80000100a00 */
[----:B------:R-:W2:Y:S04]  /*279f0*/  LDL.LU R18, [R1+0x3f8] ;  /* 0x0003f80001127983 */ /* 0x000ea80000300800 */
[----:B------:R-:W2:Y:S04]  /*27a00*/  LDL.LU R19, [R1+0x3fc] ;  /* 0x0003fc0001137983 */ /* 0x000ea80000300800 */
[----:B--2---:R0:W-:Y:S04]  /*27a10*/  STL.64 [R1+0x1168], R18 ;  /* 0x0011681201007387 */ /* 0x0041e80000100a00 */
[----:B------:R-:W2:Y:S04]  /*27a20*/  LDL.LU R4, [R1+0x2f0] ;  /* 0x0002f00001047983 */ /* 0x000ea80000300800 */
[----:B------:R-:W2:Y:S04]  /*27a30*/  LDL.LU R5, [R1+0x2f4] ;  /* 0x0002f40001057983 */ /* 0x000ea80000300800 */
[----:B------:R-:W3:Y:S04]  /*27a40*/  LDL.LU R6, [R1+0x2f8] ;  /* 0x0002f80001067983 */ /* 0x000ee80000300800 */
[----:B------:R-:W3:Y:S04]  /*27a50*/  LDL.LU R7, [R1+0x2fc] ;  /* 0x0002fc0001077983 */ /* 0x000ee80000300800 */
[----:B---3--:R-:W-:Y:S04]  /*27a60*/  STL.64 [R1+0x1178], R6 ;  /* 0x0011780601007387 */ /* 0x008fe80000100a00 */
[----:B--2---:R1:W-:Y:S04]  /*27a70*/  STL.64 [R1+0x1170], R4 ;  /* 0x0011700401007387 */ /* 0x0043e80000100a00 */
[----:B0-----:R-:W2:Y:S04]  /*27a80*/  LDL.LU R18, [R1+0x3d8] ;  /* 0x0003d80001127983 */ /* 0x001ea80000300800 */
[----:B------:R-:W2:Y:S04]  /*27a90*/  LDL.LU R19, [R1+0x3dc] ;  /* 0x0003dc0001137983 */ /* 0x000ea80000300800 */
[----:B--2---:R0:W-:Y:S04]  /*27aa0*/  STL.64 [R1+0x1180], R18 ;  /* 0x0011801201007387 */ /* 0x0041e80000100a00 */
[----:B-1----:R-:W2:Y:S04]  /*27ab0*/  LDL.LU R4, [R1+0x310] ;  /* 0x0003100001047983 */ /* 0x002ea80000300800 */
[----:B------:R-:W2:Y:S04]  /*27ac0*/  LDL.LU R5, [R1+0x314] ;  /* 0x0003140001057983 */ /* 0x000ea80000300800 */
[----:B------:R-:W3:Y:S04]  /*27ad0*/  LDL.LU R6, [R1+0x318] ;  /* 0x0003180001067983 */ /* 0x000ee80000300800 */
[----:B------:R-:W3:Y:S04]  /*27ae0*/  LDL.LU R7, [R1+0x31c] ;  /* 0x00031c0001077983 */ /* 0x000ee80000300800 */
[----:B---3--:R-:W-:Y:S04]  /*27af0*/  STL.64 [R1+0x1190], R6 ;  /* 0x0011900601007387 */ /* 0x008fe80000100a00 */
[----:B--2---:R-:W-:Y:S04]  /*27b00*/  STL.64 [R1+0x1188], R4 ;  /* 0x0011880401007387 */ /* 0x004fe80000100a00 */
[----:B0-----:R-:W2:Y:S04]  /*27b10*/  LDL.LU R18, [R1+0x3c8] ;  /* 0x0003c80001127983 */ /* 0x001ea80000300800 */
[----:B------:R-:W2:Y:S04]  /*27b20*/  LDL.LU R19, [R1+0x3cc] ;  /* 0x0003cc0001137983 */ /* 0x000ea80000300800 */
[----:B--2---:R0:W-:Y:S04]  /*27b30*/  STL.64 [R1+0x1198], R18 ;  /* 0x0011981201007387 */ /* 0x0041e80000100a00 */
[----:B------:R-:W2:Y:S04]  /*27b40*/  LDL.LU R16, [R1+0x330] ;  /* 0x0003300001107983 */ /* 0x000ea80000300800 */
[----:B------:R-:W2:Y:S04]  /*27b50*/  LDL.LU R17, [R1+0x334] ;  /* 0x0003340001117983 */ /* 0x000ea80000300800 */
[----:B0-----:R-:W3:Y:S04]  /*27b60*/  LDL.LU R18, [R1+0x338] ;  /* 0x0003380001127983 */ /* 0x001ee80000300800 */
[----:B------:R-:W3:Y:S04]  /*27b70*/  LDL.LU R19, [R1+0x33c] ;  /* 0x00033c0001137983 */ /* 0x000ee80000300800 */
[----:B---3--:R0:W-:Y:S04]  /*27b80*/  STL.64 [R1+0x11a8], R18 ;  /* 0x0011a81201007387 */ /* 0x0081e80000100a00 */
[----:B--2---:R-:W-:Y:S04]  /*27b90*/  STL.64 [R1+0x11a0], R16 ;  /* 0x0011a01001007387 */ /* 0x004fe80000100a00 */
[----:B0-----:R-:W2:Y:S04]  /*27ba0*/  LDL.LU R18, [R1+0x3a8] ;  /* 0x0003a80001127983 */ /* 0x001ea80000300800 */
[----:B------:R-:W2:Y:S04]  /*27bb0*/  LDL.LU R19, [R1+0x3ac] ;  /* 0x0003ac0001137983 */ /* 0x000ea80000300800 */
[----:B--2---:R0:W-:Y:S04]  /*27bc0*/  STL.64 [R1+0x11c0], R18 ;  /* 0x0011c01201007387 */ /* 0x0041e80000100a00 */
[----:B------:R-:W2:Y:S04]  /*27bd0*/  LDL.LU R4, [R1+0x320] ;  /* 0x0003200001047983 */ /* 0x000ea80000300800 */
[----:B------:R-:W2:Y:S04]  /*27be0*/  LDL.LU R5, [R1+0x324] ;  /* 0x0003240001057983 */ /* 0x000ea80000300800 */
[----:B------:R-:W3:Y:S04]  /*27bf0*/  LDL.LU R6, [R1+0x328] ;  /* 0x0003280001067983 */ /* 0x000ee80000300800 */
[----:B------:R-:W3:Y:S04]  /*27c00*/  LDL.LU R7, [R1+0x32c] ;  /* 0x00032c0001077983 */ /* 0x000ee80000300800 */
[----:B0-----:R-:W4:Y:S04]  /*27c10*/  LDL.LU R18, [R1+0x398] ;  /* 0x0003980001127983 */ /* 0x001f280000300800 */
[----:B------:R-:W4:Y:S04]  /*27c20*/  LDL.LU R19, [R1+0x39c] ;  /* 0x00039c0001137983 */ /* 0x000f280000300800 */
[----:B----4-:R0:W-:Y:S04]  /*27c30*/  STL.64 [R1+0x11d8], R18 ;  /* 0x0011d81201007387 */ /* 0x0101e80000100a00 */
[----:B0-----:R-:W4:Y:S04]  /*27c40*/  LDL.LU R18, [R1+0x478] ;  /* 0x0004780001127983 */ /* 0x001f280000300800 */
[----:B------:R-:W4:Y:S04]  /*27c50*/  LDL.LU R19, [R1+0x47c] ;  /* 0x00047c0001137983 */ /* 0x000f280000300800 */
[----:B------:R-:W5:Y:S04]  /*27c60*/  LDL.LU R27, [R1+0x628] ;  /* 0x00062800011b7983 */ /* 0x000f680000300800 */
        /* <DEDUP_REMOVED lines=18> */
[----:B------:R-:W-:-:S02]  /*27d90*/  IMAD.MOV.U32 R15, RZ, RZ, R29 ;  /* 0x000000ffff0f7224 */ /* 0x000fc400078e001d */
[----:B------:R0:W1:Y:S01]  /*27da0*/  MUFU.EX2 R29, R2 ;  /* 0x00000002001d7308 */ /* 0x0000620000000800 */
[----:B------:R-:W-:Y:S01]  /*27db0*/  MOV R8, R13 ;  /* 0x0000000d00087202 */ /* 0x000fe20000000f00 */
[----:B------:R-:W-:Y:S01]  /*27dc0*/  IMAD.MOV.U32 R9, RZ, RZ, R12 ;  /* 0x000000ffff097224 */ /* 0x000fe200078e000c */
[----:B---3--:R-:W-:Y:S04]  /*27dd0*/  STL.64 [R1+0x1210], R6 ;  /* 0x0012100601007387 */ /* 0x008fe80000100a00 */
[----:B--2---:R2:W-:Y:S04]  /*27de0*/  STL.64 [R1+0x1208], R4 ;  /* 0x0012080401007387 */ /* 0x0045e80000100a00 */
[----:B--2---:R-:W2:Y:S04]  /*27df0*/  LDL.LU R4, [R1+0x2a0] ;  /* 0x0002a00001047983 */ /* 0x004ea80000300800 */
[----:B------:R-:W2:Y:S04]  /*27e00*/  LDL.LU R5, [R1+0x2a4] ;  /* 0x0002a40001057983 */ /* 0x000ea80000300800 */
[----:B------:R-:W2:Y:S04]  /*27e10*/  LDL.LU R6, [R1+0x2a8] ;  /* 0x0002a80001067983 */ /* 0x000ea80000300800 */
[----:B------:R-:W2:Y:S01]  /*27e20*/  LDL.LU R7, [R1+0x2ac] ;  /* 0x0002ac0001077983 */ /* 0x000ea20000300800 */
[----:B------:R-:W-:Y:S01]  /*27e30*/  MOV R25, R8 ;  /* 0x0000000800197202 */ /* 0x000fe20000000f00 */
[----:B------:R-:W-:-:S02]  /*27e40*/  IMAD.MOV.U32 R24, RZ, RZ, R9 ;  /* 0x000000ffff187224 */ /* 0x000fc400078e0009 */
[----:B------:R-:W3:Y:S04]  /*27e50*/  LDL.LU R8, [R1+0x300] ;  /* 0x0003000001087983 */ /* 0x000ee80000300800 */
[----:B------:R-:W3:Y:S04]  /*27e60*/  LDL.LU R9, [R1+0x304] ;  /* 0x0003040001097983 */ /* 0x000ee80000300800 */
[----:B------:R-:W3:Y:S04]  /*27e70*/  LDL.LU R10, [R1+0x308] ;  /* 0x00030800010a7983 */ /* 0x000ee80000300800 */
[----:B------:R-:W3:Y:S04]  /*27e80*/  LDL.LU R11, [R1+0x30c] ;  /* 0x00030c00010b7983 */ /* 0x000ee80000300800 */
[----:B------:R-:W3:Y:S04]  /*27e90*/  LDL.LU R12, [R1+0x2e0] ;  /* 0x0002e000010c7983 */ /* 0x000ee80000300800 */
[----:B------:R-:W3:Y:S01]  /*27ea0*/  LDL.LU R13, [R1+0x2e4] ;  /* 0x0002e400010d7983 */ /* 0x000ee20000300800 */
[----:B0-----:R-:W-:-:S03]  /*27eb0*/  FMUL R2, R3, 1.4426950216293334961 ;  /* 0x3fb8aa3b03027820 */ /* 0x001fc60000400000 */
[----:B------:R-:W3:Y:S01]  /*27ec0*/  LDL.LU R14, [R1+0x2e8] ;  /* 0x0002e800010e7983 */ /* 0x000ee20000300800 */
[----:B-----5:R-:W-:-:S03]  /*27ed0*/  FADD R3, R27, -R0 ;  /* 0x800000001b037221 */ /* 0x020fc60000000000 */
[----:B------:R-:W5:Y:S04]  /*27ee0*/  LDL.LU R0, [R1+0x1218] ;  /* 0x0012180001007983 */ /* 0x000f680000300800 */
[----:B-1----:R-:W-:Y:S01]  /*27ef0*/  STL [R1+0x4dc], R29 ;  /* 0x0004dc1d01007387 */ /* 0x002fe20000100800 */
[----:B------:R0:W1:Y:S01]  /*27f00*/  MUFU.EX2 R16, R2 ;  /* 0x0000000200107308 */ /* 0x0000620000000800 */
[----:B--2---:R-:W-:Y:S02]  /*27f10*/  HMMA.16816.F32 R20, R20, R24, R4 ;  /* 0x000000181414723c */ /* 0x004fe40000001804 */
[----:B------:R-:W4:Y:S04]  /*27f20*/  LDL.LU.64 R6, [R1+0x1210] ;  /* 0x0012100001067983 */ /* 0x000f280000300a00 */
[----:B------:R-:W4:Y:S04]  /*27f30*/  LDL.LU.64 R4, [R1+0x1208] ;  /* 0x0012080001047983 */ /* 0x000f280000300a00 */
[----:B------:R-:W2:Y:S04]  /*27f40*/  LDL.LU.64 R26, [R1+0x1200] ;  /* 0x00120000011a7983 */ /* 0x000ea80000300a00 */
[----:B------:R-:W3:Y:S01]  /*27f50*/  LDL.LU.64 R24, [R1+0x11f8] ;  /* 0x0011f80001187983 */ /* 0x000ee20000300a00 */
[----:B0-----:R-:W-:-:S04]  /*27f60*/  FMUL R2, R3, 1.4426950216293334961 ;  /* 0x3fb8aa3b03027820 */ /* 0x001fc80000400000 */
[----:B------:R-:W0:Y:S01]  /*27f70*/  MUFU.EX2 R17, R2 ;  /* 0x0000000200117308 */ /* 0x000e220000000800 */
[----:B-1----:R-:W-:Y:S04]  /*27f80*/  STL [R1+0x4d8], R16 ;  /* 0x0004d81001007387 */ /* 0x002fe80000100800 */
[----:B------:R1:W-:Y:S04]  /*27f90*/  STL.64 [R1+0xfd0], R22 ;  /* 0x000fd01601007387 */ /* 0x0003e80000100a00 */
[----:B0-----:R4:W-:Y:S04]  /*27fa0*/  STL [R1+0x4d4], R17 ;  /* 0x0004d41101007387 */ /* 0x0019e80000100800 */
[----:B------:R-:W-:Y:S04]  /*27fb0*/  STL.64 [R1+0xfc8], R20 ;  /* 0x000fc81401007387 */ /* 0x000fe80000100a00 */
[----:B-1----:R-:W5:Y:S04]  /*27fc0*/  LDL.LU R22, [R1+0x3b8] ;  /* 0x0003b80001167983 */ /* 0x002f680000300800 */
[----:B------:R-:W5:Y:S01]  /*27fd0*/  LDL.LU R23, [R1+0x3bc] ;  /* 0x0003bc0001177983 */ /* 0x000f620000300800 */
[----:B--2---:R-:W-:-:S02]  /*27fe0*/  F2FP.F16.F32.PACK_AB R26, R27, R26 ;  /* 0x0000001a1b1a723e */ /* 0x004fc400000000ff */
[----:B---3--:R-:W-:Y:S02]  /*27ff0*/  F2FP.F16.F32.PACK_AB R24, R28, R24 ;  /* 0x000000181c18723e */ /* 0x008fe400000000ff */
[----:B------:R-:W-:Y:S02]  /*28000*/  F2FP.F16.F32.PACK_AB R25, R29, R25 ;  /* 0x000000191d19723e */ /* 0x000fe400000000ff */
[----:B------:R-:W-:Y:S01]  /*28010*/  F2FP.F16.F32.PACK_AB R27, R17, R16 ;  /* 0x00000010111b723e */ /* 0x000fe200000000ff */
[----:B------:R-:W2:Y:S06]  /*28020*/  LDL.LU R28, [R1+0x11f0] ;  /* 0x0011f000011c7983 */ /* 0x000eac0000300800 */
[----:B----4-:R-:W-:Y:S01]  /*28030*/  HMMA.16816.F32 R16, R24, R18, R4 ;  /* 0x000000121810723c */ /* 0x010fe20000001804 */
[----:B------:R-:W3:Y:S04]  /*28040*/  LDL.LU.64 R6, [R1+0x11e8] ;  /* 0x0011e80001067983 */ /* 0x000ee80000300a00 */
[----:B------:R-:W3:-:S14]  /*28050*/  LDL.LU.64 R4, [R1+0x11e0] ;  /* 0x0011e00001047983 */ /* 0x000edc0000300a00 */
        /* <DEDUP_REMOVED lines=14> */
[----:B0-----:R-:W5:Y:S04]  /*28140*/  LDL.LU.64 R18, [R1+0x11a8] ;  /* 0x0011a80001127983 */ /* 0x001f680000300a00 */
[----:B------:R-:W5:Y:S02]  /*28150*/  LDL.LU.64 R16, [R1+0x11a0] ;  /* 0x0011a00001107983 */ /* 0x000f640000300a00 */
[----:B-----5:R-:W-:Y:S02]  /*28160*/  HMMA.16816.F32 R20, R24, R22, R16 ;  /* 0x000000161814723c */ /* 0x020fe40000001810 */
[----:B------:R-:W3:-:S15]  /*28170*/  LDL.LU.64 R18, [R1+0x1198] ;  /* 0x0011980001127983 */ /* 0x000ede0000300a00 */
[----:B------:R-:W-:Y:S02]  /*28180*/  NOP ;  /* 0x0000000000007918 */ /* 0x000fe40000000000 */
[----:B------:R-:W-:Y:S04]  /*28190*/  STL.64 [R1+0x30], R20 ;  /* 0x0000301401007387 */ /* 0x000fe80000100a00 */
[----:B------:R0:W-:Y:S01]  /*281a0*/  STL [R1+0x38], R22 ;  /* 0x0000381601007387 */ /* 0x0001e20000100800 */
[----:B------:R-:W-:-:S03]  /*281b0*/  MOV R29, R23 ;  /* 0x00000017001d7202 */ /* 0x000fc60000000f00 */
[----:B0-----:R-:W4:Y:S04]  /*281c0*/  LDL.LU R22, [R1+0x1f8] ;  /* 0x0001f80001167983 */ /* 0x001f280000300800 */
[----:B------:R-:W4:Y:S01]  /*281d0*/  LDL.LU R23, [R1+0x1fc] ;  /* 0x0001fc0001177983 */ /* 0x000f220000300800 */
[C---:B---3--:R-:W-:Y:S03]  /*281e0*/  HMMA.16816.F32 R16, R24.reuse, R18, R4 ;  /* 0x000000121810723c */ /* 0x048fe60000001804 */
[----:B----4-:R0:W-:Y:S04]  /*281f0*/  STL.64 [R1+0x1058], R22 ;  /* 0x0010581601007387 */ /* 0x0101e80000100a00 */
[----:B0-----:R-:W3:Y:S04]  /*28200*/  LDL.LU R22, [R1+0x3e8] ;  /* 0x0003e80001167983 */ /* 0x001ee80000300800 */
[----:B------:R-:W3:Y:S04]  /*28210*/  LDL.LU R23, [R1+0x3ec] ;  /* 0x0003ec0001177983 */ /* 0x000ee80000300800 */
[----:B------:R-:W-:Y:S04]  /*28220*/  STL [R1+0xfc4], R29 ;  /* 0x000fc41d01007387 */ /* 0x000fe80000100800 */
[----:B------:R-:W4:Y:S04]  /*28230*/  LDL.LU.64 R6, [R1+0x1190] ;  /* 0x0011900001067983 */ /* 0x000f280000300a00 */
[----:B------:R-:W4:Y:S04]  /*28240*/  LDL.LU.64 R4, [R1+0x1188] ;  /* 0x0011880001047983 */ /* 0x000f280000300a00 */
[----:B------:R-:W-:Y:S04]  /*28250*/  STL.64 [R1+0x20], R16 ;  /* 0x0000201001007387 */ /* 0x000fe80000100a00 */
[----:B------:R0:W-:Y:S04]  /*28260*/  STL.64 [R1+0x28], R18 ;  /* 0x0000281201007387 */ /* 0x0001e80000100a00 */
[----:B0-----:R-:W4:Y:S01]  /*28270*/  LDL.LU.64 R18, [R1+0x1180] ;  /* 0x0011800001127983 */ /* 0x001f220000300a00 */
[C---:B---3--:R-:W-:Y:S08]  /*28280*/  HMMA.16816.F32 R20, R24.reuse, R22, R8 ;  /* 0x000000161814723c */ /* 0x048ff00000001808 */
[----:B----4-:R-:W-:Y:S01]  /*28290*/  HMMA.16816.F32 R16, R24, R18, R4 ;  /* 0x000000121810723c */ /* 0x010fe20000001804 */
[----:B------:R-:W3:Y:S04]  /*282a0*/  LDL.LU.64 R6, [R1+0x1178] ;  /* 0x0011780001067983 */ /* 0x000ee80000300a00 */
[----:B------:R-:W3:-:S14]  /*282b0*/  LDL.LU.64 R4, [R1+0x1170] ;  /* 0x0011700001047983 */ /* 0x000edc0000300a00 */
[----:B------:R-:W-:Y:S04]  /*282c0*/  STL.64 [R1+0x10], R16 ;  /* 0x0000101001007387 */ /* 0x000fe80000100a00 */
[----:B------:R0:W-:Y:S01]  /*282d0*/  STL [R1+0x18], R18 ;  /* 0x0000181201007387 */ /* 0x0001e20000100800 */
[----:B------:R-:W-:-:S03]  /*282e0*/  IMAD.MOV.U32 R29, RZ, RZ, R19 ;  /* 0x000000ffff1d7224 */ /* 0x000fc600078e0013 */
[----:B0-----:R-:W3:Y:S04]  /*282f0*/  LDL.LU.64 R18, [R1+0x1168] ;  /* 0x0011680001127983 */ /* 0x001ee80000300a00 */
[----:B------:R-:W4:Y:S04]  /*28300*/  LDL.LU.64 R10, [R1+0x1160] ;  /* 0x00116000010a7983 */ /* 0x000f280000300a00 */
[----:B------:R-:W-:Y:S04]  /*28310*/  STL.64 [R1], R20 ;  /* 0x0000001401007387 */ /* 0x000fe80000100a00 */
[----:B------:R0:W-:Y:S04]  /*28320*/  STL.64 [R1+0x8], R22 ;  /* 0x0000081601007387 */ /* 0x0001e80000100a00 */
[----:B0-----:R-:W5:Y:S04]  /*28330*/  LDL.LU R22, [R1+0x218] ;  /* 0x0002180001167983 */ /* 0x001f680000300800 */
[----:B------:R-:W5:Y:S01]  /*28340*/  LDL.LU R23, [R1+0x21c] ;  /* 0x00021c0001177983 */ /* 0x000f620000300800 */
[----:B---3--:R-:W-:Y:S03]  /*28350*/  HMMA.16816.F32 R4, R24, R18, R4 ;  /* 0x000000121804723c */ /* 0x008fe60000001804 */
[----:B-----5:R0:W-:-:S15]  /*28360*/  STL.64 [R1+0x1070], R22 ;  /* 0x0010701601007387 */ /* 0x0201de0000100a00 */
[----:B------:R-:W-:Y:S01]  /*28370*/  NOP ;  /* 0x0000000000007918 */ /* 0x000fe20000000000 */
[----:B------:R-:W-:Y:S04]  /*28380*/  STL.64 [R1+0xf18], R6 ;  /* 0x000f180601007387 */ /* 0x000fe80000100a00 */
[----:B------:R-:W-:Y:S04]  /*28390*/  STL.64 [R1+0xf10], R4 ;  /* 0x000f100401007387 */ /* 0x000fe80000100a00 */
[----:B0-----:R-:W3:Y:S04]  /*283a0*/  LDL.LU R22, [R1+0x228] ;  /* 0x0002280001167983 */ /* 0x001ee80000300800 */
[----:B------:R-:W3:Y:S01]  /*283b0*/  LDL.LU R23, [R1+0x22c] ;  /* 0x00022c0001177983 */ /* 0x000ee20000300800 */
[----:B----4-:R-:W-:Y:S03]  /*283c0*/  HMMA.16816.F32 R8, R24, R10, R12 ;  /* 0x0000000a1808723c */ /* 0x010fe6000000180c */
[----:B---3--:R-:W-:-:S15]  /*283d0*/  STL.64 [R1+0x1088], R22 ;  /* 0x0010881601007387 */ /* 0x008fde0000100a00 */
[----:B------:R-:W-:Y:S01]  /*283e0*/  NOP ;  /* 0x0000000000007918 */ /* 0x000fe20000000000 */
[----:B------:R-:W-:Y:S04]  /*283f0*/  STL.64 [R1+0xf08], R10 ;  /* 0x000f080a01007387 */ /* 0x000fe80000100a00 */
[----:B------:R0:W-:Y:S04]  /*28400*/  STL.64 [R1+0xf00], R8 ;  /* 0x000f000801007387 */ /* 0x0001e80000100a00 */
[----:B0-----:R-:W3:Y:S04]  /*28410*/  LDL.LU R8, [R1+0x160] ;  /* 0x0001600001087983 */ /* 0x001ee80000300800 */
[----:B------:R-:W3:Y:S04]  /*28420*/  LDL.LU R9, [R1+0x164] ;  /* 0x0001640001097983 */ /* 0x000ee80000300800 */
[----:B------:R-:W4:Y:S04]  /*28430*/  LDL.LU R10, [R1+0x168] ;  /* 0x00016800010a7983 */ /* 0x000f280000300800 */
[----:B------:R-:W4:Y:S04]  /*28440*/  LDL.LU R11, [R1+0x16c] ;  /* 0x00016c00010b7983 */ /* 0x000f280000300800 */
[----:B------:R-:W5:Y:S04]  /*28450*/  LDL.LU R22, [R1+0x238] ;  /* 0x0002380001167983 */ /* 0x000f680000300800 */
[----:B------:R-:W5:Y:S04]  /*28460*/  LDL.LU R23, [R1+0x23c] ;  /* 0x00023c0001177983 */ /* 0x000f680000300800 */
[----:B-----5:R-:W-:Y:S04]  /*28470*/  STL.64 [R1+0x10a0], R22 ;  /* 0x0010a01601007387 */ /* 0x020fe80000100a00 */
[----:B----4-:R-:W-:Y:S04]  /*28480*/  STL.64 [R1+0x1068], R10 ;  /* 0x0010680a01007387 */ /* 0x010fe80000100a00 */
[----:B---3--:R0:W-:Y:S04]  /*28490*/  STL.64 [R1+0x1060], R8 ;  /* 0x0010600801007387 */ /* 0x0081e80000100a00 */
        /* <DEDUP_REMOVED lines=24> */
[----:B-----5:R0:W-:Y:S04]  /*28620*/  STL.64 [R1+0x10e8], R22 ;  /* 0x0010e81601007387 */ /* 0x0201e80000100a00 */
[----:B0-----:R-:W5:Y:S04]  /*28630*/  LDL.LU R22, [R1+0x498] ;  /* 0x0004980001167983 */ /* 0x001f680000300800 */
        /* <DEDUP_REMOVED lines=19> */
[----:B--2---:R0:W-:Y:S04]  /*28770*/  STL.64 [R1+0x1120], R6 ;  /* 0x0011200601007387 */ /* 0x0041e80000100a00 */
[----:B-1----:R-:W2:Y:S04]  /*28780*/  LDL.LU R20, [R1+0x280] ;  /* 0x0002800001147983 */ /* 0x002ea80000300800 */
[----:B------:R-:W2:Y:S04]  /*28790*/  LDL.LU R21, [R1+0x284] ;  /* 0x0002840001157983 */ /* 0x000ea80000300800 */
[----:B------:R-:W5:Y:S04]  /*287a0*/  LDL.LU R22, [R1+0x288] ;  /* 0x0002880001167983 */ /* 0x000f680000300800 */
[----:B------:R-:W5:Y:S04]  /*287b0*/  LDL.LU R23, [R1+0x28c] ;  /* 0x00028c0001177983 */ /* 0x000f680000300800 */
[----:B-----5:R-:W-:Y:S04]  /*287c0*/  STL.64 [R1+0x1130], R22 ;  /* 0x0011301601007387 */ /* 0x020fe80000100a00 */
[----:B--2---:R1:W-:Y:S04]  /*287d0*/  STL.64 [R1+0x1128], R20 ;  /* 0x0011281401007387 */ /* 0x0043e80000100a00 */
[----:B0-----:R-:W2:Y:S04]  /*287e0*/  LDL.LU R6, [R1+0x448] ;  /* 0x0004480001067983 */ /* 0x001ea80000300800 */
[----:B------:R-:W2:Y:S04]  /*287f0*/  LDL.LU R7, [R1+0x44c] ;  /* 0x00044c0001077983 */ /* 0x000ea80000300800 */
[----:B--2---:R-:W-:Y:S04]  /*28800*/  STL.64 [R1+0x1138], R6 ;  /* 0x0011380601007387 */ /* 0x004fe80000100a00 */
[----:B-1----:R-:W2:Y:S04]  /*28810*/  LDL.LU R20, [R1+0x290] ;  /* 0x0002900001147983 */ /* 0x002ea80000300800 */
        /* <DEDUP_REMOVED lines=12> */
[----:B-----5:R-:W-:Y:S04]  /*288e0*/  STL.64 [R1+0x1148], R22 ;  /* 0x0011481601007387 */ /* 0x020fe80000100a00 */
[----:B------:R-:W-:Y:S04]  /*288f0*/  STL.64 [R1+0x1140], R20 ;  /* 0x0011401401007387 */ /* 0x000fe80000100a00 */
[----:B------:R-:W5:Y:S04]  /*28900*/  LDL.LU R6, [R1+0x438] ;  /* 0x0004380001067983 */ /* 0x000f680000300800 */
[----:B------:R-:W5:Y:S04]  /*28910*/  LDL.LU R7, [R1+0x43c] ;  /* 0x00043c0001077983 */ /* 0x000f680000300800 */
[----:B-----5:R0:W-:Y:S04]  /*28920*/  STL.64 [R1+0x1150], R6 ;  /* 0x0011500601007387 */ /* 0x0201e80000100a00 */
[----:B------:R-:W5:Y:S04]  /*28930*/  LDL.LU R4, [R1+0x2c0] ;  /* 0x0002c00001047983 */ /* 0x000f680000300800 */
[----:B------:R-:W5:Y:S04]  /*28940*/  LDL.LU R5, [R1+0x2c4] ;  /* 0x0002c40001057983 */ /* 0x000f680000300800 */
[----:B0-----:R-:W5:Y:S04]  /*28950*/  LDL.LU R6, [R1+0x2c8] ;  /* 0x0002c80001067983 */ /* 0x001f680000300800 */
[----:B------:R-:W5:Y:S04]  /*28960*/  LDL.LU R7, [R1+0x2cc] ;  /* 0x0002cc0001077983 */ /* 0x000f680000300800 */
[----:B------:R-:W2:Y:S04]  /*28970*/  LDL.LU R20, [R1+0x2b0] ;  /* 0x0002b00001147983 */ /* 0x000ea80000300800 */
        /* <DEDUP_REMOVED lines=23> */
[----:B------:R0:W-:Y:S04]  /*28af0*/  STL.64 [R1+0xef8], R14 ;  /* 0x000ef80e01007387 */ /* 0x0001e80000100a00 */
[----:B------:R-:W-:Y:S04]  /*28b00*/  STL.64 [R1+0xef0], R12 ;  /* 0x000ef00c01007387 */ /* 0x000fe80000100a00 */
[----:B0-----:R-:W3:Y:S04]  /*28b10*/  LDL.LU R14, [R1+0x208] ;  /* 0x00020800010e7983 */ /* 0x001ee80000300800 */
[----:B------:R-:W3:Y:S01]  /*28b20*/  LDL.LU R15, [R1+0x20c] ;  /* 0x00020c00010f7983 */ /* 0x000ee20000300800 */
[----:B-----5:R-:W-:Y:S03]  /*28b30*/  HMMA.16816.F32 R16, R24, R18, R4 ;  /* 0x000000121810723c */ /* 0x020fe60000001804 */
[----:B------:R-:W4:-:S15]  /*28b40*/  LDL.LU.64 R6, [R1+0x1150] ;  /* 0x0011500001067983 */ /* 0x000f1e0000300a00 */
[----:B------:R-:W-:Y:S01]  /*28b50*/  NOP ;  /* 0x0000000000007918 */ /* 0x000fe20000000000 */
[----:B------:R-:W-:Y:S04]  /*28b60*/  STL.64 [R1+0xf28], R18 ;  /* 0x000f281201007387 */ /* 0x000fe80000100a00 */
[----:B------:R0:W-:Y:S04]  /*28b70*/  STL.64 [R1+0xf20], R16 ;  /* 0x000f201001007387 */ /* 0x0001e80000100a00 */
[----:B0-----:R-:W3:Y:S04]  /*28b80*/  LDL.LU R16, [R1+0x170] ;  /* 0x0001700001107983 */ /* 0x001ee80000300800 */
[----:B------:R-:W3:Y:S04]  /*28b90*/  LDL.LU R17, [R1+0x174] ;  /* 0x0001740001117983 */ /* 0x000ee80000300800 */
[----:B------:R-:W3:Y:S01]  /*28ba0*/  LDL.LU R18, [R1+0x178] ;  /* 0x0001780001127983 */ /* 0x000ee20000300800 */
[----:B----4-:R-:W-:Y:S03]  /*28bb0*/  HMMA.16816.F32 R4, R24, R6, R20 ;  /* 0x000000061804723c */ /* 0x010fe60000001814 */
[----:B------:R-:W4:Y:S04]  /*28bc0*/  LDL.LU.64 R22, [R1+0x1148] ;  /* 0x0011480001167983 */ /* 0x000f280000300a00 */
[----:B------:R-:W4:-:S12]  /*28bd0*/  LDL.LU.64 R20, [R1+0x1140] ;  /* 0x0011400001147983 */ /* 0x000f180000300a00 */
[----:B------:R-:W-:Y:S04]  /*28be0*/  STL.64 [R1+0xf0], R4 ;  /* 0x0000f00401007387 */ /* 0x000fe80000100a00 */
[----:B------:R0:W-:Y:S04]  /*28bf0*/  STL.64 [R1+0xf8], R6 ;  /* 0x0000f80601007387 */ /* 0x0001e80000100a00 */
[----:B0-----:R-:W4:Y:S02]  /*28c00*/  LDL.LU.64 R6, [R1+0x1138] ;  /* 0x0011380001067983 */ /* 0x001f240000300a00 */
[----:B----4-:R-:W-:Y:S02]  /*28c10*/  HMMA.16816.F32 R4, R24, R6, R20 ;  /* 0x000000061804723c */ /* 0x010fe40000001814 */
[----:B------:R-:W4:Y:S04]  /*28c20*/  LDL.LU.64 R22, [R1+0x1130] ;  /* 0x0011300001167983 */ /* 0x000f280000300a00 */
[----:B------:R-:W4:-:S13]  /*28c30*/  LDL.LU.64 R20, [R1+0x1128] ;  /* 0x0011280001147983 */ /* 0x000f1a0000300a00 */
        /* <DEDUP_REMOVED lines=10> */
[----:B------:R-:W2:-:S15]  /*28ce0*/  LDL.LU.64 R22, [R1+0x1100] ;  /* 0x0011000001167983 */ /* 0x000e9e0000300a00 */
[----:B------:R-:W-:Y:S02]  /*28cf0*/  NOP ;  /* 0x0000000000007918 */ /* 0x000fe40000000000 */
[----:B------:R-:W-:Y:S04]  /*28d00*/  STL.64 [R1+0x460], R4 ;  /* 0x0004600401007387 */ /* 0x000fe80000100a00 */
[----:B------:R0:W-:Y:S04]  /*28d10*/  STL.64 [R1+0x468], R6 ;  /* 0x0004680601007387 */ /* 0x0001e80000100a00 */
[----:B0-----:R-:W4:Y:S01]  /*28d20*/  LDL R6, [R1+0x4b0] ;  /* 0x0004b00001067983 */ /* 0x001f220000100800 */
        /* <DEDUP_REMOVED lines=42> */
[----:B------:R-:W-:-:S07]  /*28fd0*/  MOV R19, R28 ;  /* 0x0000001c00137202 */ /* 0x000fce0000000f00 */
[C---:B---3--:R-:W-:Y:S08]  /*28fe0*/  HMMA.16816.F32 R12, R24.reuse, R14, R16 ;  /* 0x0000000e180c723c */ /* 0x048ff00000001810 */
[----:B--2---:R-:W-:-:S15]  /*28ff0*/  HMMA.16816.F32 R8, R24, R22, R8 ;  /* 0x000000161808723c */ /* 0x004fde0000001808 */
[----:B------:R-:W-:-:S04]  /*29000*/  NOP ;  /* 0x0000000000007918 */ /* 0x000fc80000000000 */
[----:B------:R-:W-:Y:S04]  /*29010*/  STL.64 [R1+0x420], R8 ;  /* 0x0004200801007387 */ /* 0x000fe80000100a00 */
[----:B------:R-:W-:Y:S04]  /*29020*/  STL.64 [R1+0x170], R12 ;  /* 0x0001700c01007387 */ /* 0x000fe80000100a00 */
[----:B------:R0:W-:Y:S04]  /*29030*/  STL.64 [R1+0x178], R14 ;  /* 0x0001780e01007387 */ /* 0x0001e80000100a00 */
[----:B------:R-:W-:Y:S04]  /*29040*/  STL [R1+0x428], R10 ;  /* 0x0004280a01007387 */ /* 0x000fe80000100800 */
[----:B0-----:R-:W2:Y:S04]  /*29050*/  LDL.LU R14, [R1+0xc8] ;  /* 0x0000c800010e7983 */ /* 0x001ea80000300800 */
[----:B------:R-:W2:Y:S04]  /*29060*/  LDL.LU R15, [R1+0xcc] ;  /* 0x0000cc00010f7983 */ /* 0x000ea80000300800 */
[----:B--2---:R-:W-:Y:S04]  /*29070*/  STL.64 [R1+0xfd8], R14 ;  /* 0x000fd80e01007387 */ /* 0x004fe80000100a00 */
[----:B------:R-:W2:Y:S04]  /*29080*/  LDL.LU R22, [R1+0xd8] ;  /* 0x0000d80001167983 */ /* 0x000ea80000300800 */
[----:B------:R-:W2:Y:S04]  /*29090*/  LDL.LU R23, [R1+0xdc] ;  /* 0x0000dc0001177983 */ /* 0x000ea80000300800 */
[----:B------:R-:W3:Y:S04]  /*290a0*/  LDL.LU R21, [R1+0x5fc] ;  /* 0x0005fc0001157983 */ /* 0x000ee80000300800 */
[----:B--2---:R0:W-:Y:S04]  /*290b0*/  STL.64 [R1+0xfe8], R22 ;  /* 0x000fe81601007387 */ /* 0x0041e80000100a00 */
[----:B---3--:R-:W-:Y:S04]  /*290c0*/  STL [R1+0xfe0], R21 ;  /* 0x000fe01501007387 */ /* 0x008fe80000100800 */
[----:B0-----:R-:W2:Y:S04]  /*290d0*/  LDL.LU R22, [R1+0x128] ;  /* 0x0001280001167983 */ /* 0x001ea80000300800 */
[----:B------:R-:W2:Y:S04]  /*290e0*/  LDL.LU R23, [R1+0x12c] ;  /* 0x00012c0001177983 */ /* 0x000ea80000300800 */
[----:B------:R-:W3:Y:S04]  /*290f0*/  LDL.LU R12, [R1+0x90] ;  /* 0x00009000010c7983 */ /* 0x000ee80000300800 */
[----:B------:R-:W3:Y:S04]  /*29100*/  LDL.LU R13, [R1+0x94] ;  /* 0x00009400010d7983 */ /* 0x000ee80000300800 */
[----:B------:R-:W5:Y:S04]  /*29110*/  LDL.LU R14, [R1+0x98] ;  /* 0x00009800010e7983 */ /* 0x000f680000300800 */
[----:B------:R-:W5:Y:S04]  /*29120*/  LDL.LU R15, [R1+0x9c] ;  /* 0x00009c00010f7983 */ /* 0x000f680000300800 */
[----:B------:R-:W3:Y:S04]  /*29130*/  LDL.LU R20, [R1+0x5f8] ;  /* 0x0005f80001147983 */ /* 0x000ee80000300800 */
[----:B--2---:R0:W-:Y:S04]  /*29140*/  STL.64 [R1+0x1008], R22 ;  /* 0x0010081601007387 */ /* 0x0041e80000100a00 */
[----:B---3--:R-:W-:Y:S04]  /*29150*/  STL [R1+0x1004], R20 ;  /* 0x0010041401007387 */ /* 0x008fe80000100800 */
[----:B0-----:R-:W2:Y:S04]  /*29160*/  LDL.LU R22, [R1+0x138] ;  /* 0x0001380001167983 */ /* 0x001ea80000300800 */
[----:B------:R-:W2:Y:S04]  /*29170*/  LDL.LU R23, [R1+0x13c] ;  /* 0x00013c0001177983 */ /* 0x000ea80000300800 */
[----:B--2---:R0:W-:Y:S04]  /*29180*/  STL.64 [R1+0x1020], R22 ;  /* 0x0010201601007387 */ /* 0x0041e80000100a00 */
[----:B0-----:R-:W2:Y:S04]  /*29190*/  LDL.LU R22, [R1+0x148] ;  /* 0x0001480001167983 */ /* 0x001ea80000300800 */
[----:B------:R-:W2:Y:S04]  /*291a0*/  LDL.LU R23, [R1+0x14c] ;  /* 0x00014c0001177983 */ /* 0x000ea80000300800 */
[----:B--2---:R0:W-:Y:S04]  /*291b0*/  STL.64 [R1+0x1038], R22 ;  /* 0x0010381601007387 */ /* 0x0041e80000100a00 */
[----:B0-----:R-:W2:Y:S04]  /*291c0*/  LDL.LU R22, [R1+0x158] ;  /* 0x0001580001167983 */ /* 0x001ea80000300800 */
[----:B------:R-:W2:Y:S01]  /*291d0*/  LDL.LU R23, [R1+0x15c] ;  /* 0x00015c0001177983 */ /* 0x000ea20000300800 */
[----:B------:R-:W-:-:S03]  /*291e0*/  IMAD.MOV.U32 R28, RZ, RZ, R11 ;  /* 0x000000ffff1c7224 */ /* 0x000fc600078e000b */
        /* <DEDUP_REMOVED lines=8> */
[----:B------:R-:W2:Y:S04]  /*29270*/  LDL.LU R3, [R1+0x5f4] ;  /* 0x0005f40001037983 */ /* 0x000ea80000300800 */
[----:B------:R-:W2:Y:S04]  /*29280*/  LDL.LU R7, [R1+0x5f0] ;  /* 0x0005f00001077983 */ /* 0x000ea80000300800 */
[----:B-----5:R-:W-:Y:S04]  /*29290*/  STL.64 [R1+0xff8], R14 ;  /* 0x000ff80e01007387 */ /* 0x020fe80000100a00 */
        /* <DEDUP_REMOVED lines=16> */
[----:B------:R-:W5:Y:S01]  /*293a0*/  LDL.LU R15, [R1+0xec] ;  /* 0x0000ec00010f7983 */ /* 0x000f620000300800 */
[C---:B------:R-:W-:Y:S03]  /*293b0*/  HMMA.16816.F32 R8, R24.reuse, R10, R20 ;  /* 0x0000000a1808723c */ /* 0x040fe60000001814 */
[----:B-----5:R-:W-:Y:S04]  /*293c0*/  STL.64 [R1+0x1048], R14 ;  /* 0x0010480e01007387 */ /* 0x020fe80000100a00 */
[----:B--2---:R0:W-:Y:S04]  /*293d0*/  STL.64 [R1+0x1040], R12 ;  /* 0x0010400c01007387 */ /* 0x0041e80000100a00 */
[----:B0-----:R-:W2:Y:S04]  /*293e0*/  LDL.LU R12, [R1+0x100] ;  /* 0x00010000010c7983 */ /* 0x001ea80000300800 */
[----:B------:R-:W2:Y:S04]  /*293f0*/  LDL.LU R13, [R1+0x104] ;  /* 0x00010400010d7983 */ /* 0x000ea80000300800 */
[----:B------:R-:W2:Y:S04]  /*29400*/  LDL.LU R14, [R1+0x108] ;  /* 0x00010800010e7983 */ /* 0x000ea80000300800 */
[----:B------:R-:W2:Y:S04]  /*29410*/  LDL.LU R15, [R1+0x10c] ;  /* 0x00010c00010f7983 */ /* 0x000ea80000300800 */
[----:B------:R-:W5:Y:S04]  /*29420*/  LDL.LU R4, [R1+0x604] ;  /* 0x0006040001047983 */ /* 0x000f680000300800 */
[----:B------:R-:W2:Y:S04]  /*29430*/  LDL.LU R16, [R1+0x80] ;  /* 0x0000800001107983 */ /* 0x000ea80000300800 */
[----:B------:R-:W2:Y:S04]  /*29440*/  LDL.LU R17, [R1+0x84] ;  /* 0x0000840001117983 */ /* 0x000ea80000300800 */
[----:B------:R-:W2:Y:S04]  /*29450*/  LDL.LU R18, [R1+0x88] ;  /* 0x0000880001127983 */ /* 0x000ea80000300800 */
[----:B------:R-:W2:Y:S04]  /*29460*/  LDL.LU R19, [R1+0x8c] ;  /* 0x00008c0001137983 */ /* 0x000ea80000300800 */
[----:B------:R-:W-:Y:S04]  /*29470*/  STL [R1+0xde0], R28 ;  /* 0x000de01c01007387 */ /* 0x000fe80000100800 */
[----:B------:R-:W2:Y:S04]  /*29480*/  LDL.LU.64 R22, [R1+0x1050] ;  /* 0x0010500001167983 */ /* 0x000ea80000300a00 */
[----:B------:R-:W3:Y:S04]  /*29490*/  LDL.LU R5, [R1+0x600] ;  /* 0x0006000001057983 */ /* 0x000ee80000300800 */
[----:B------:R-:W-:Y:S04]  /*294a0*/  STL.64 [R1+0x400], R8 ;  /* 0x0004000801007387 */ /* 0x000fe80000100a00 */
[----:B------:R0:W-:Y:S04]  /*294b0*/  STL.64 [R1+0x408], R10 ;  /* 0x0004080a01007387 */ /* 0x0001e80000100a00 */
[----:B0-----:R-:W3:Y:S04]  /*294c0*/  LDL.LU R10, [R1+0x78] ;  /* 0x00007800010a7983 */ /* 0x001ee80000300800 */
[----:B------:R-:W3:Y:S01]  /*294d0*/  LDL.LU R11, [R1+0x7c] ;  /* 0x00007c00010b7983 */ /* 0x000ee20000300800 */
[----:B--2---:R-:W-:Y:S03]  /*294e0*/  HMMA.16816.F32 R20, R24, R22, R12 ;  /* 0x000000161814723c */ /* 0x004fe6000000180c */
[----:B------:R-:W2:Y:S04]  /*294f0*/  LDL.LU.64 R14, [R1+0x1048] ;  /* 0x00104800010e7983 */ /* 0x000ea80000300a00 */
[----:B------:R-:W2:-:S12]  /*29500*/  LDL.LU.64 R12, [R1+0x1040] ;  /* 0x00104000010c7983 */ /* 0x000e980000300a00 */
[----:B------:R-:W-:Y:S04]  /*29510*/  STL.64 [R1+0x3e0], R20 ;  /* 0x0003e01401007387 */ /* 0x000fe80000100a00 */
[----:B------:R0:W-:Y:S01]  /*29520*/  STL [R1+0x3e8], R22 ;  /* 0x0003e81601007387 */ /* 0x0001e20000100800 */
[----:B------:R-:W-:-:S03]  /*29530*/  MOV R28, R23 ;  /* 0x00000017001c7202 */ /* 0x000fc60000000f00 */
[----:B0-----:R-:W2:Y:S01]  /*29540*/  LDL.LU.64 R22, [R1+0x1038] ;  /* 0x0010380001167983 */ /* 0x001ea20000300a00 */
[----:B---3--:R-:W-:-:S04]  /*29550*/  FADD R2, R2, -R0 ;  /* 0x8000000002027221 */ /* 0x008fc80000000000 */
[----:B------:R-:W-:-:S06]  /*29560*/  FMUL R2, R2, 1.4426950216293334961 ;  /* 0x3fb8aa3b02027820 */ /* 0x000fcc0000400000 */
[----:B------:R-:W0:Y:S01]  /*29570*/  MUFU.EX2 R2, R2 ;  /* 0x0000000200027308 */ /* 0x000e220000000800 */
[----:B------:R-:W-:Y:S01]  /*29580*/  STL [R1+0xde4], R28 ;  /* 0x000de41c01007387 */ /* 0x000fe20000100800 */
[----:B--2---:R-:W-:Y:S03]  /*29590*/  HMMA.16816.F32 R20, R24, R22, R12 ;  /* 0x000000161814723c */ /* 0x004fe6000000180c */
[----:B------:R-:W2:Y:S04]  /*295a0*/  LDL.LU.64 R14, [R1+0x1030] ;  /* 0x00103000010e7983 */ /* 0x000ea80000300a00 */
[----:B0-----:R-:W-:Y:S04]  /*295b0*/  STL [R1+0x4ac], R2 ;  /* 0x0004ac0201007387 */ /* 0x001fe80000100800 */
[----:B------:R-:W2:Y:S08]  /*295c0*/  LDL.LU.64 R12, [R1+0x1028] ;  /* 0x00102800010c7983 */ /* 0x000eb00000300a00 */
[----:B------:R-:W-:Y:S04]  /*295d0*/  STL.64 [R1+0x3d0], R20 ;  /* 0x0003d01401007387 */ /* 0x000fe80000100a00 */
[----:B------:R0:W-:Y:S04]  /*295e0*/  STL.64 [R1+0x3d8], R22 ;  /* 0x0003d81601007387 */ /* 0x0001e80000100a00 */
[----:B0-----:R-:W2:Y:S01]  /*295f0*/  LDL.LU.64 R22, [R1+0x1020] ;  /* 0x0010200001167983 */ /* 0x001ea20000300a00 */
[----:B------:R-:W-:-:S04]  /*29600*/  FADD R3, R3, -R0 ;  /* 0x8000000003037221 */ /* 0x000fc80000000000 */
[----:B------:R-:W-:-:S06]  /*29610*/  FMUL R2, R3, 1.4426950216293334961 ;  /* 0x3fb8aa3b03027820 */ /* 0x000fcc0000400000 */
[----:B------:R-:W0:Y:S01]  /*29620*/  MUFU.EX2 R2, R2 ;  /* 0x0000000200027308 */ /* 0x000e220000000800 */
[----:B--2---:R-:W-:Y:S01]  /*29630*/  HMMA.16816.F32 R20, R24, R22, R12 ;  /* 0x000000161814723c */ /* 0x004fe2000000180c */
[----:B------:R-:W2:Y:S04]  /*29640*/  LDL.LU.64 R14, [R1+0x1018] ;  /* 0x00101800010e7983 */ /* 0x000ea80000300a00 */
[----:B0-----:R-:W-:Y:S04]  /*29650*/  STL [R1+0x4a8], R2 ;  /* 0x0004a80201007387 */ /* 0x001fe80000100800 */
[----:B------:R-:W2:Y:S10]  /*29660*/  LDL.LU.64 R12, [R1+0x1010] ;  /* 0x00101000010c7983 */ /* 0x000eb40000300a00 */
[----:B------:R-:W-:Y:S04]  /*29670*/  STL.64 [R1+0x130], R20 ;  /* 0x0001301401007387 */ /* 0x000fe80000100a00 */
[----:B------:R0:W-:Y:S04]  /*29680*/  STL.64 [R1+0x138], R22 ;  /* 0x0001381601007387 */ /* 0x0001e80000100a00 */
[----:B0-----:R-:W2:Y:S04]  /*29690*/  LDL.LU.64 R22, [R1+0x1008] ;  /* 0x0010080001167983 */ /* 0x001ea80000300a00 */
[----:B------:R-:W3:Y:S01]  /*296a0*/  LDL.LU R20, [R1+0x1004] ;  /* 0x0010040001147983 */ /* 0x000ee20000300800 */
[----:B------:R-:W-:-:S03]  /*296b0*/  FADD R3, R7, -R0 ;  /* 0x8000000007037221 */ /* 0x000fc60000000000 */
[----:B------:R-:W4:Y:S01]  /*296c0*/  LDL.LU R7, [R1+0x608] ;  /* 0x0006080001077983 */ /* 0x000f220000300800 */
[----:B------:R-:W-:-:S06]  /*296d0*/  FMUL R2, R3, 1.4426950216293334961 ;  /* 0x3fb8aa3b03027820 */ /* 0x000fcc0000400000 */
[----:B------:R-:W0:Y:S01]  /*296e0*/  MUFU.EX2 R2, R2 ;  /* 0x0000000200027308 */ /* 0x000e220000000800 */
[----:B---3--:R-:W-:Y:S02]  /*296f0*/  FADD R3, R20, -R0 ;  /* 0x8000000014037221 */ /* 0x008fe40000000000 */
[----:B--2---:R-:W-:Y:S01]  /*29700*/  HMMA.16816.F32 R20, R24, R22, R12 ;  /* 0x000000161814723c */ /* 0x004fe2000000180c */
[----:B------:R-:W2:Y:S04]  /*29710*/  LDL.LU R0, [R1+0x1000] ;  /* 0x0010000001007983 */ /* 0x000ea80000300800 */
[----:B------:R-:W3:Y:S04]  /*29720*/  LDL.LU.64 R14, [R1+0xff8] ;  /* 0x000ff800010e7983 */ /* 0x000ee80000300a00 */
[----:B0-----:R-:W-:Y:S04]  /*29730*/  STL [R1+0x4a4], R2 ;  /* 0x0004a40201007387 */ /* 0x001fe80000100800 */
[----:B------:R-:W3:Y:S06]  /*29740*/  LDL.LU.64 R12, [R1+0xff0] ;  /* 0x000ff000010c7983 */ /* 0x000eec0000300a00 */
[----:B------:R-:W-:Y:S04]  /*29750*/  STL.64 [R1+0x110], R20 ;  /* 0x0001101401007387 */ /* 0x000fe80000100a00 */
[----:B------:R0:W-:Y:S04]  /*29760*/  STL.64 [R1+0x118], R22 ;  /* 0x0001181601007387 */ /* 0x0001e80000100a00 */
[----:B0-----:R-:W3:Y:S04]  /*29770*/  LDL.LU.64 R22, [R1+0xfe8] ;  /* 0x000fe80001167983 */ /* 0x001ee80000300a00 */
[----:B------:R-:W4:Y:S01]  /*29780*/  LDL.LU R21, [R1+0xfe0] ;  /* 0x000fe00001157983 */ /* 0x000f220000300800 */
[----:B------:R-:W-:-:S06]  /*29790*/  FMUL R2, R3, 1.4426950216293334961 ;  /* 0x3fb8aa3b03027820 */ /* 0x000fcc0000400000 */
[----:B------:R-:W0:Y:S01]  /*297a0*/  MUFU.EX2 R2, R2 ;  /* 0x0000000200027308 */ /* 0x000e220000000800 */
[----:B----4-:R-:W-:Y:S02]  /*297b0*/  FADD R3, R21, -R6 ;  /* 0x8000000615037221 */ /* 0x010fe40000000000 */
[----:B---3--:R-:W-:Y:S01]  /*297c0*/  HMMA.16816.F32 R20, R24, R22, R12 ;  /* 0x000000161814723c */ /* 0x008fe2000000180c */
[----:B------:R-:W3:Y:S04]  /*297d0*/  LDL.LU.64 R14, [R1+0xfd8] ;  /* 0x000fd800010e7983 */ /* 0x000ee80000300a00 */
[----:B0-----:R-:W-:-:S14]  /*297e0*/  STL [R1+0x4a0], R2 ;  /* 0x0004a00201007387 */ /* 0x001fdc0000100800 */
[----:B------:R-:W-:Y:S04]  /*297f0*/  STL.64 [R1+0x3c0], R20 ;  /* 0x0003c01401007387 */ /* 0x000fe80000100a00 */
[----:B------:R0:W-:Y:S01]  /*29800*/  STL [R1+0x3cc], R23 ;  /* 0x0003cc1701007387 */ /* 0x0001e20000100800 */
[----:B------:R-:W-:-:S03]  /*29810*/  IMAD.MOV.U32 R28, RZ, RZ, R22 ;  /* 0x000000ffff1c7224 */ /* 0x000fc600078e0016 */
[----:B0-----:R-:W4:Y:S04]  /*29820*/  LDL.LU.64 R22, [R1+0xfd0] ;  /* 0x000fd00001167983 */ /* 0x001f280000300a00 */
[----:B------:R-:W4:Y:S01]  /*29830*/  LDL.LU.64 R20, [R1+0xfc8] ;  /* 0x000fc80001147983 */ /* 0x000f220000300a00 */
[----:B------:R-:W-:Y:S01]  /*29840*/  FMUL R2, R3, 1.4426950216293334961 ;  /* 0x3fb8aa3b03027820 */ /* 0x000fe20000400000 */
[----:B-----5:R-:W-:-:S03]  /*29850*/  FADD R3, R4, -R6 ;  /* 0x8000000604037221 */ /* 0x020fc60000000000 */
[----:B------:R0:W1:Y:S02]  /*29860*/  MUFU.EX2 R4, R2 ;  /* 0x0000000200047308 */ /* 0x0000640000000800 */
[----:B0-----:R-:W-:-:S06]  /*29870*/  FMUL R2, R3, 1.4426950216293334961 ;  /* 0x3fb8aa3b03027820 */ /* 0x001fcc0000400000 */
[----:B------:R-:W0:Y:S01]  /*29880*/  MUFU.EX2 R2, R2 ;  /* 0x0000000200027308 */ /* 0x000e220000000800 */
[----:B------:R-:W-:Y:S04]  /*29890*/  STL [R1+0xee0], R28 ;  /* 0x000ee01c01007387 */ /* 0x000fe80000100800 */
[----:B-1----:R-:W-:Y:S01]  /*298a0*/  STL [R1+0x49c], R4 ;  /* 0x00049c0401007387 */ /* 0x002fe20000100800 */
[C---:B---3--:R-:W-:Y:S08]  /*298b0*/  HMMA.16816.F32 R12, R24.reuse, R14, R16 ;  /* 0x0000000e180c723c */ /* 0x048ff00000001810 */
[----:B----4-:R-:W-:Y:S01]  /*298c0*/  HMMA.16816.F32 R24, R24, R10, R20 ;  /* 0x0000000a1818723c */ /* 0x010fe20000001814 */
[----:B--2---:R-:W1:Y:S10]  /*298d0*/  LDSM.16.M88.4 R8, [R0+UR7+0x20080] ;  /* 0x020080070008783b */ /* 0x004e740008000200 */
[----:B------:R-:W-:Y:S04]  /*298e0*/  STL.64 [R1+0x300], R12 ;  /* 0x0003000c01007387 */ /* 0x000fe80000100a00 */
[----:B------:R-:W-:Y:S04]  /*298f0*/  STL.64 [R1+0x308], R14 ;  /* 0x0003080e01007387 */ /* 0x000fe80000100a00 */
[----:B------:R-:W-:Y:S04]  /*29900*/  STL.64 [R1+0xd58], R26 ;  /* 0x000d581a01007387 */ /* 0x000fe80000100a00 */
[----:B0-----:R-:W-:Y:S04]  /*29910*/  STL [R1+0x498], R2 ;  /* 0x0004980201007387 */ /* 0x001fe80000100800 */
[----:B------:R-:W-:Y:S01]  /*29920*/  STL.64 [R1+0xd50], R24 ;  /* 0x000d501801007387 */ /* 0x000fe20000100a00 */
[----:B-1----:R-:W-:-:S03]  /*29930*/  MOV R21, R8 ;  /* 0x0000000800157202 */ /* 0x002fc60000000f00 */
        /* <DEDUP_REMOVED lines=8> */
[----:B------:R-:W2:Y:S04]  /*299c0*/  LDL.LU R16, [R1] ;  /* 0x0000000001107983 */ /* 0x000ea80000300800 */
[----:B------:R-:W2:Y:S04]  /*299d0*/  LDL.LU R17, [R1+0x4] ;  /* 0x0000040001117983 */ /* 0x000ea80000300800 */
[----:B------:R-:W3:Y:S04]  /*299e0*/  LDL.LU R18, [R1+0x8] ;  /* 0x0000080001127983 */ /* 0x000ee80000300800 */
[----:B------:R-:W3:Y:S01]  /*299f0*/  LDL.LU R19, [R1+0xc] ;  /* 0x00000c0001137983 */ /* 0x000ee20000300800 */
[----:B------:R-:W-:-:S04]  /*29a00*/  FADD R3, R5, -R6 ;  /* 0x8000000605037221 */ /* 0x000fc80000000000 */
[----:B------:R-:W-:Y:S01]  /*29a10*/  FMUL R2, R3, 1.4426950216293334961 ;  /* 0x3fb8aa3b03027820 */ /* 0x000fe20000400000 */
[----:B------:R-:W-:Y:S02]  /*29a20*/  FADD R3, R7, -R6 ;  /* 0x8000000607037221 */ /* 0x000fe40000000000 */
[----:B------:R-:W0:Y:S01]  /*29a30*/  LDSM.16.M88.4 R4, [R0+UR7+0x21880] ;  /* 0x021880070004783b */ /* 0x000e220008000200 */
[----:B------:R1:W4:Y:S01]  /*29a40*/  MUFU.EX2 R23, R2 ;  /* 0x0000000200177308 */ /* 0x0003220000000800 */
[----:B0-----:R-:W-:Y:S01]  /*29a50*/  MOV R14, R4 ;  /* 0x00000004000e7202 */ /* 0x001fe20000000f00 */
[----:B-1----:R-:W-:Y:S02]  /*29a60*/  IMAD.MOV.U32 R2, RZ, RZ, R5 ;  /* 0x000000ffff027224 */ /* 0x002fe400078e0005 */
[----:B------:R-:W-:Y:S01]  /*29a70*/  FMUL R3, R3, 1.4426950216293334961 ;  /* 0x3fb8aa3b03037820 */ /* 0x000fe20000400000 */
[----:B------:R-:W-:Y:S01]  /*29a80*/  MOV R13, R8 ;  /* 0x00000008000d7202 */ /* 0x000fe20000000f00 */
[----:B------:R-:W-:-:S02]  /*29a90*/  IMAD.MOV.U32 R12, RZ, RZ, R9 ;  /* 0x000000ffff0c7224 */ /* 0x000fc400078e0009 */
[----:B------:R-:W-:Y:S04]  /*29aa0*/  LDSM.16.M88.4 R8, [R0+UR7+0x23880] ;  /* 0x023880070008783b */ /* 0x000fe80008000200 */
[----:B---3--:R-:W-:Y:S04]  /*29ab0*/  STL.64 [R1+0xf38], R18 ;  /* 0x000f381201007387 */ /* 0x008fe80000100a00 */
[----:B--2---:R-:W-:Y:S04]  /*29ac0*/  STL.64 [R1+0xf30], R16 ;  /* 0x000f301001007387 */ /* 0x004fe80000100a00 */
[----:B------:R-:W-:Y:S04]  /*29ad0*/  STL.64 [R1+0x388], R6 ;  /* 0x0003880601007387 */ /* 0x000fe80000100a00 */
[----:B------:R-:W0:Y:S04]  /*29ae0*/  LDSM.16.M88.4 R4, [R0+UR7+0x22080] ;  /* 0x022080070004783b */ /* 0x000e280008000200 */
[----:B------:R-:W1:Y:S01]  /*29af0*/  LDSM.16.M88.4 R16, [R0+UR7+0x22880] ;  /* 0x022880070010783b */ /* 0x000e620008000200 */
[----:B0-----:R-:W-:-:S03]  /*29b00*/  MOV R25, R4 ;  /* 0x0000000400197202 */ /* 0x001fc60000000f00 */
[----:B------:R-:W-:Y:S01]  /*29b10*/  STL.64 [R1+0x378], R6 ;  /* 0x0003780601007387 */ /* 0x000fe20000100a00 */
[----:B------:R-:W-:-:S03]  /*29b20*/  IMAD.MOV.U32 R15, RZ, RZ, R5 ;  /* 0x000000ffff0f7224 */ /* 0x000fc600078e0005 */
[----:B------:R-:W0:Y:S04]  /*29b30*/  LDSM.16.M88.4 R4, [R0+UR7+0x23080] ;  /* 0x023080070004783b */ /* 0x000e280008000200 */
[----:B----4-:R-:W-:Y:S04]  /*29b40*/  STL [R1+0x494], R23 ;  /* 0x0004941701007387 */ /* 0x010fe80000100800 */
[----:B-1----:R-:W-:Y:S04]  /*29b50*/  STL.64 [R1+0x368], R18 ;  /* 0x0003681201007387 */ /* 0x002fe80000100a00 */
[----:B------:R1:W-:Y:S02]  /*29b60*/  STL.64 [R1+0xf48], R16 ;  /* 0x000f481001007387 */ /* 0x0003e40000100a00 */
[----:B-1----:R-:W-:Y:S01]  /*29b70*/  MOV R16, R25 ;  /* 0x0000001900107202 */ /* 0x002fe20000000f00 */
[----:B------:R-:W-:Y:S01]  /*29b80*/  IMAD.MOV.U32 R17, RZ, RZ, R15 ;  /* 0x000000ffff117224 */ /* 0x000fe200078e000f */
[----:B------:R-:W1:Y:S04]  /*29b90*/  MUFU.EX2 R18, R3 ;  /* 0x0000000300127308 */ /* 0x000e680000000800 */
[----:B------:R2:W-:Y:S02]  /*29ba0*/  STL.64 [R1+0xf60], R16 ;  /* 0x000f601001007387 */ /* 0x0005e40000100a00 */
[----:B--2---:R-:W-:Y:S01]  /*29bb0*/  MOV R16, R14 ;  /* 0x0000000e00107202 */ /* 0x004fe20000000f00 */
[----:B------:R-:W-:-:S05]  /*29bc0*/  IMAD.MOV.U32 R17, RZ, RZ, R2 ;  /* 0x000000ffff117224 */ /* 0x000fca00078e0002 */
[----:B------:R2:W-:Y:S02]  /*29bd0*/  STL.64 [R1+0xf78], R16 ;  /* 0x000f781001007387 */ /* 0x0005e40000100a00 */
[----:B--2---:R-:W-:Y:S01]  /*29be0*/  MOV R16, R13 ;  /* 0x0000000d00107202 */ /* 0x004fe20000000f00 */
[----:B------:R-:W-:Y:S02]  /*29bf0*/  IMAD.MOV.U32 R17, RZ, RZ, R12 ;  /* 0x000000ffff117224 */ /* 0x000fe400078e000c */
[----:B------:R-:W-:Y:S04]  /*29c00*/  LDSM.16.M88.4 R12, [R0+UR7+0x24080] ;  /* 0x02408007000c783b */ /* 0x000fe80008000200 */
[----:B------:R-:W-:Y:S04]  /*29c10*/  STL.64 [R1+0xf90], R16 ;  /* 0x000f901001007387 */ /* 0x000fe80000100a00 */
[----:B0-----:R-:W-:Y:S04]  /*29c20*/  STL.64 [R1+0x358], R6 ;  /* 0x0003580601007387 */ /* 0x001fe80000100a00 */
[----:B------:R0:W-:Y:S04]  /*29c30*/  STL.64 [R1+0xf40], R4 ;  /* 0x000f400401007387 */ /* 0x0001e80000100a00 */
[----:B0-----:R-:W2:Y:S04]  /*29c40*/  LDL.LU R4, [R1+0x10] ;  /* 0x0000100001047983 */ /* 0x001ea80000300800 */
[----:B-1----:R-:W-:Y:S04]  /*29c50*/  STL [R1+0x490], R18 ;  /* 0x0004901201007387 */ /* 0x002fe80000100800 */
[----:B------:R-:W2:Y:S04]  /*29c60*/  LDL.LU R5, [R1+0x14] ;  /* 0x0000140001057983 */ /* 0x000ea80000300800 */
[----:B------:R-:W3:Y:S01]  /*29c70*/  LDL.LU R6, [R1+0x18] ;  /* 0x0000180001067983 */ /* 0x000ee20000300800 */
[----:B------:R-:W-:Y:S01]  /*29c80*/  IMAD.MOV.U32 R16, RZ, RZ, R24 ;  /* 0x000000ffff107224 */ /* 0x000fe200078e0018 */
[----:B------:R-:W-:-:S02]  /*29c90*/  MOV R17, R22 ;  /* 0x0000001600117202 */ /* 0x000fc40000000f00 */
[----:B------:R-:W-:Y:S01]  /*29ca0*/  MOV R7, R29 ;  /* 0x0000001d00077202 */ /* 0x000fe20000000f00 */
[----:B------:R-:W0:Y:S04]  /*29cb0*/  LDSM.16.M88.4 R24, [R0+UR7+0x24880] ;  /* 0x024880070018783b */ /* 0x000e280008000200 */
[----:B------:R-:W4:Y:S04]  /*29cc0*/  LDL.LU R29, [R1+0xfc4] ;  /* 0x000fc400011d7983 */ /* 0x000f280000300800 */
[----:B------:R-:W-:Y:S04]  /*29cd0*/  STL.64 [R1+0xfa8], R16 ;  /* 0x000fa81001007387 */ /* 0x000fe80000100a00 */
[----:B---3--:R-:W-:Y:S04]  /*29ce0*/  STL.64 [R1+0xf58], R6 ;  /* 0x000f580601007387 */ /* 0x008fe80000100a00 */
[----:B--2---:R1:W-:Y:S04]  /*29cf0*/  STL.64 [R1+0xf50], R4 ;  /* 0x000f500401007387 */ /* 0x0043e80000100a00 */
[----:B-1----:R-:W2:Y:S04]  /*29d00*/  LDL.LU R4, [R1+0x20] ;  /* 0x0000200001047983 */ /* 0x002ea80000300800 */
[----:B------:R-:W2:Y:S04]  /*29d10*/  LDL.LU R5, [R1+0x24] ;  /* 0x0000240001057983 */ /* 0x000ea80000300800 */
[----:B------:R-:W3:Y:S04]  /*29d20*/  LDL.LU R6, [R1+0x28] ;  /* 0x0000280001067983 */ /* 0x000ee80000300800 */
[----:B------:R-:W3:Y:S04]  /*29d30*/  LDL.LU R7, [R1+0x2c] ;  /* 0x00002c0001077983 */ /* 0x000ee80000300800 */
[----:B---3--:R-:W-:Y:S04]  /*29d40*/  STL.64 [R1+0xf70], R6 ;  /* 0x000f700601007387 */ /* 0x008fe80000100a00 */
[----:B--2---:R1:W-:Y:S04]  /*29d50*/  STL.64 [R1+0xf68], R4 ;  /* 0x000f680401007387 */ /* 0x0043e80000100a00 */
[----:B-1----:R-:W2:Y:S04]  /*29d60*/  LDL.LU R4, [R1+0x30] ;  /* 0x0000300001047983 */ /* 0x002ea80000300800 */
[----:B------:R-:W2:Y:S04]  /*29d70*/  LDL.LU R5, [R1+0x34] ;  /* 0x0000340001057983 */ /* 0x000ea80000300800 */
[----:B------:R-:W3:Y:S01]  /*29d80*/  LDL.LU R6, [R1+0x38] ;  /* 0x0000380001067983 */ /* 0x000ee20000300800 */
[----:B----4-:R-:W-:-:S02]  /*29d90*/  IMAD.MOV.U32 R7, RZ, RZ, R29 ;  /* 0x000000ffff077224 */ /* 0x010fc400078e001d */
[----:B------:R-:W-:Y:S01]  /*29da0*/  IMAD.MOV.U32 R16, RZ, RZ, R21 ;  /* 0x000000ffff107224 */ /* 0x000fe200078e0015 */
[----:B------:R-:W4:Y:S01]  /*29db0*/  LDL.LU R29, [R1+0x5e4] ;  /* 0x0005e400011d7983 */ /* 0x000f220000300800 */
[----:B------:R-:W-:-:S03]  /*29dc0*/  MOV R17, R20 ;  /* 0x0000001400117202 */ /* 0x000fc60000000f00 */
[----:B------:R-:W4:Y:S04]  /*29dd0*/  LDL.LU R2, [R1+0x5e8] ;  /* 0x0005e80001027983 */ /* 0x000f280000300800 */
[----:B------:R-:W5:Y:S04]  /*29de0*/  LDL R20, [R1+0x4ac] ;  /* 0x0004ac0001147983 */ /* 0x000f680000100800 */
[----:B------:R-:W4:Y:S04]  /*29df0*/  LDL R21, [R1+0x49c] ;  /* 0x00049c0001157983 */ /* 0x000f280000100800 */
[----:B------:R-:W4:Y:S04]  /*29e00*/  LDL R19, [R1+0x4a0] ;  /* 0x0004a00001137983 */ /* 0x000f280000100800 */
[----:B------:R-:W4:Y:S04]  /*29e10*/  LDL R22, [R1+0x4a4] ;  /* 0x0004a40001167983 */ /* 0x000f280000100800 */
        /* <DEDUP_REMOVED lines=10> */
[----:B------:R-:W3:Y:S04]  /*29ec0*/  LDL.LU R6, [R1+0x58] ;  /* 0x0000580001067983 */ /* 0x000ee80000300800 */
[----:B------:R-:W3:Y:S01]  /*29ed0*/  LDL.LU R7, [R1+0x5c] ;  /* 0x00005c0001077983 */ /* 0x000ee20000300800 */
[----:B----4-:R-:W-:Y:S01]  /*29ee0*/  FADD R2, R2, R29 ;  /* 0x0000001d02027221 */ /* 0x010fe20000000000 */
[----:B0-----:R-:W-:Y:S01]  /*29ef0*/  MOV R28, R24 ;  /* 0x00000018001c7202 */ /* 0x001fe20000000f00 */
[----:B------:R-:W-:Y:S01]  /*29f00*/  IMAD.MOV.U32 R3, RZ, RZ, R25 ;  /* 0x000000ffff037224 */ /* 0x000fe200078e0019 */
[----:B---3--:R-:W-:Y:S04]  /*29f10*/  STL.64 [R1+0xfb8], R6 ;  /* 0x000fb80601007387 */ /* 0x008fe80000100a00 */
[----:B--2---:R0:W-:Y:S04]  /*29f20*/  STL.64 [R1+0xfb0], R4 ;  /* 0x000fb00401007387 */ /* 0x0041e80000100a00 */
[----:B0-----:R-:W2:Y:S04]  /*29f30*/  LDL.LU R4, [R1+0x60] ;  /* 0x0000600001047983 */ /* 0x001ea80000300800 */
[----:B------:R-:W2:Y:S04]  /*29f40*/  LDL.LU R5, [R1+0x64] ;  /* 0x0000640001057983 */ /* 0x000ea80000300800 */
[----:B------:R-:W2:Y:S04]  /*29f50*/  LDL.LU R6, [R1+0x68] ;  /* 0x0000680001067983 */ /* 0x000ea80000300800 */
[----:B------:R-:W2:Y:S04]  /*29f60*/  LDL.LU R7, [R1+0x6c] ;  /* 0x00006c0001077983 */ /* 0x000ea80000300800 */
[----:B------:R-:W-:Y:S04]  /*29f70*/  STL.64 [R1+0x328], R26 ;  /* 0x0003281a01007387 */ /* 0x000fe80000100a00 */
[----:B------:R0:W-:Y:S04]  /*29f80*/  STL.64 [R1+0x348], R10 ;  /* 0x0003480a01007387 */ /* 0x0001e80000100a00 */
[----:B------:R-:W1:Y:S04]  /*29f90*/  LDSM.16.M88.4 R24, [R0+UR7+0x25080] ;  /* 0x025080070018783b */ /* 0x000e680008000200 */
[----:B0-----:R-:W5:Y:S04]  /*29fa0*/  LDL R10, [R1+0x4a8] ;  /* 0x0004a800010a7983 */ /* 0x001f680000100800 */
[----:B------:R-:W3:Y:S04]  /*29fb0*/  LDL R11, [R1+0x498] ;  /* 0x00049800010b7983 */ /* 0x000ee80000100800 */
[----:B------:R0:W-:Y:S04]  /*29fc0*/  STL.64 [R1+0x338], R14 ;  /* 0x0003380e01007387 */ /* 0x0001e80000100a00 */
[----:B0-----:R-:W4:Y:S04]  /*29fd0*/  LDL.LU R14, [R1+0x5dc] ;  /* 0x0005dc00010e7983 */ /* 0x001f280000300800 */
[----:B------:R-:W4:Y:S04]  /*29fe0*/  LDL.LU R15, [R1+0x5e0] ;  /* 0x0005e000010f7983 */ /* 0x000f280000300800 */
[----:B------:R-:W4:Y:S01]  /*29ff0*/  LDL.LU R29, [R1+0xfc0] ;  /* 0x000fc000011d7983 */ /* 0x000f220000300800 */
[----:B------:R-:W-:-:S02]  /*2a000*/  F2FP.F16.F32.PACK_AB R22, R19, R22 ;  /* 0x000000161316723e */ /* 0x000fc400000000ff */
[----:B------:R-:W-:Y:S01]  /*2a010*/  F2FP.F16.F32.PACK_AB R23, R18, R23 ;  /* 0x000000171217723e */ /* 0x000fe200000000ff */
[----:B-1----:R-:W-:Y:S01]  /*2a020*/  STL.64 [R1+0x318], R26 ;  /* 0x0003181a01007387 */ /* 0x002fe20000100a00 */
[----:B-----5:R-:W-:Y:S02]  /*2a030*/  F2FP.F16.F32.PACK_AB R20, R10, R20 ;  /* 0x000000140a14723e */ /* 0x020fe400000000ff */
[----:B---3--:R-:W-:-:S07]  /*2a040*/  F2FP.F16.F32.PACK_AB R21, R11, R21 ;  /* 0x000000150b15723e */ /* 0x008fce00000000ff */
[----:B--2---:R-:W-:Y:S01]  /*2a050*/  HMMA.16816.F32 R16, R20, R16, R4 ;  /* 0x000000101410723c */ /* 0x004fe20000001804 */
[----:B----4-:R-:W-:Y:S01]  /*2a060*/  FADD R2, R15, R2 ;  /* 0x000000020f027221 */ /* 0x010fe20000000000 */
[----:B------:R-:W-:-:S05]  /*2a070*/  FADD R14, R14, R29 ;  /* 0x0000001d0e0e7221 */ /* 0x000fca0000000000 */
        /* <DEDUP_REMOVED lines=44> */
[----:B------:R-:W3:Y:S04]  /*2a340*/  LDL.LU.64 R4, [R1+0xf10] ;  /* 0x000f100001047983 */ /* 0x000ee80000300a00 */
[----:B------:R-:W4:Y:S01]  /*2a350*/  LDL.LU.64 R10, [R1+0xf08] ;  /* 0x000f0800010a7983 */ /* 0x000f220000300a00 */
[----:B---3--:R-:W-:Y:S03]  /*2a360*/  HMMA.16816.F32 R4, R20, R8, R4 ;  /* 0x000000081404723c */ /* 0x008fe60000001804 */
[----:B------:R-:W4:-:S15]  /*2a370*/  LDL.LU.64 R8, [R1+0xf00] ;  /* 0x000f000001087983 */ /* 0x000f1e0000300a00 */
[----:B------:R-:W-:Y:S01]  /*2a380*/  NOP ;  /* 0x0000000000007918 */ /* 0x000fe20000000000 */
[----:B------:R0:W-:Y:S04]  /*2a390*/  STL.64 [R1+0x280], R4 ;  /* 0x0002800401007387 */ /* 0x0001e80000100a00 */
[----:B------:R-:W-:Y:S04]  /*2a3a0*/  STL.64 [R1+0x288], R6 ;  /* 0x0002880601007387 */ /* 0x000fe80000100a00 */
[----:B------:R-:W3:Y:S01]  /*2a3b0*/  LDL.LU.64 R14, [R1+0xef8] ;  /* 0x000ef800010e7983 */ /* 0x000ee20000300a00 */
[----:B----4-:R-:W-:Y:S03]  /*2a3c0*/  HMMA.16816.F32 R8, R20, R12, R8 ;  /* 0x0000000c1408723c */ /* 0x010fe60000001808 */
[----:B------:R-:W3:Y:S01]  /*2a3d0*/  LDL.LU.64 R12, [R1+0xef0] ;  /* 0x000ef000010c7983 */ /* 0x000ee20000300a00 */
[----:B0-----:R-:W-:Y:S01]  /*2a3e0*/  MOV R4, R28 ;  /* 0x0000001c00047202 */ /* 0x001fe20000000f00 */
[----:B------:R-:W-:-:S14]  /*2a3f0*/  IMAD.MOV.U32 R5, RZ, RZ, R3 ;  /* 0x000000ffff057224 */ /* 0x000fdc00078e0003 */
[----:B------:R-:W-:Y:S04]  /*2a400*/  STL.64 [R1+0x260], R8 ;  /* 0x0002600801007387 */ /* 0x000fe80000100a00 */
[----:B------:R3:W-:Y:S04]  /*2a410*/  STL.64 [R1+0x268], R10 ;  /* 0x0002680a01007387 */ /* 0x0007e80000100a00 */
[----:B------:R-:W-:Y:S01]  /*2a420*/  STL [R1+0xee8], R22 ;  /* 0x000ee81601007387 */ /* 0x000fe20000100800 */
[C---:B---3--:R-:W-:Y:S08]  /*2a430*/  HMMA.16816.F32 R8, R20.reuse, R4, R12 ;  /* 0x000000041408723c */ /* 0x048ff0000000180c */
[----:B--2---:R-:W-:Y:S11]  /*2a440*/  HMMA.16816.F32 R4, R20, R24, R16 ;  /* 0x000000181404723c */ /* 0x004ff60000001810 */
[----:B------:R-:W-:Y:S04]  /*2a450*/  STL.64 [R1+0x250], R8 ;  /* 0x0002500801007387 */ /* 0x000fe80000100a00 */
[----:B------:R-:W-:Y:S04]  /*2a460*/  STL.64 [R1+0x258], R10 ;  /* 0x0002580a01007387 */ /* 0x000fe80000100a00 */
[----:B------:R-:W-:Y:S04]  /*2a470*/  STL [R1+0xee4], R23 ;  /* 0x000ee41701007387 */ /* 0x000fe80000100800 */
[----:B------:R-:W-:Y:S04]  /*2a480*/  STL.64 [R1+0x100], R4 ;  /* 0x0001000401007387 */ /* 0x000fe80000100a00 */
[----:B------:R-:W-:Y:S04]  /*2a490*/  STL.64 [R1+0x108], R6 ;  /* 0x0001080601007387 */ /* 0x000fe80000100a00 */
        /* <DEDUP_REMOVED lines=17> */
[----:B-1----:R-:W5:Y:S04]  /*2a5b0*/  LDL.LU R12, [R1+0x180] ;  /* 0x00018000010c7983 */ /* 0x002f680000300800 */
[----:B------:R-:W5:Y:S04]  /*2a5c0*/  LDL.LU R13, [R1+0x184] ;  /* 0x00018400010d7983 */ /* 0x000f680000300800 */
[----:B------:R-:W2:Y:S04]  /*2a5d0*/  LDL.LU R14, [R1+0x188] ;  /* 0x00018800010e7983 */ /* 0x000ea80000300800 */
[----:B------:R-:W2:Y:S04]  /*2a5e0*/  LDL.LU R15, [R1+0x18c] ;  /* 0x00018c00010f7983 */ /* 0x000ea80000300800 */
[----:B--2---:R-:W-:Y:S04]  /*2a5f0*/  STL.64 [R1+0xe00], R14 ;  /* 0x000e000e01007387 */ /* 0x004fe80000100a00 */
[----:B-----5:R-:W-:Y:S04]  /*2a600*/  STL.64 [R1+0xdf8], R12 ;  /* 0x000df80c01007387 */ /* 0x020fe80000100a00 */
[----:B----4-:R-:W2:Y:S04]  /*2a610*/  LDL.LU R24, [R1+0x270] ;  /* 0x0002700001187983 */ /* 0x010ea80000300800 */
[----:B------:R-:W2:Y:S04]  /*2a620*/  LDL.LU R25, [R1+0x274] ;  /* 0x0002740001197983 */ /* 0x000ea80000300800 */
[----:B------:R-:W4:Y:S04]  /*2a630*/  LDL.LU R26, [R1+0x278] ;  /* 0x00027800011a7983 */ /* 0x000f280000300800 */
[----:B------:R-:W4:Y:S01]  /*2a640*/  LDL.LU R27, [R1+0x27c] ;  /* 0x00027c00011b7983 */ /* 0x000f220000300800 */
[----:B0-----:R-:W-:Y:S01]  /*2a650*/  MOV R3, R4 ;  /* 0x0000000400037202 */ /* 0x001fe20000000f00 */
[----:B------:R-:W-:-:S02]  /*2a660*/  IMAD.MOV.U32 R2, RZ, RZ, R5 ;  /* 0x000000ffff027224 */ /* 0x000fc400078e0005 */
[----:B------:R-:W-:Y:S04]  /*2a670*/  LDSM.16.M88.4 R12, [R0+UR7+0x26880] ;  /* 0x02688007000c783b */ /* 0x000fe80008000200 */
[----:B----4-:R-:W-:Y:S04]  /*2a680*/  STL.64 [R1+0xe10], R26 ;  /* 0x000e101a01007387 */ /* 0x010fe80000100a00 */
[----:B--2---:R0:W-:Y:S04]  /*2a690*/  STL.64 [R1+0xe08], R24 ;  /* 0x000e081801007387 */ /* 0x0041e80000100a00 */
[----:B0-----:R-:W2:Y:S04]  /*2a6a0*/  LDL.LU R24, [R1+0x3f0] ;  /* 0x0003f00001187983 */ /* 0x001ea80000300800 */
[----:B------:R-:W2:Y:S04]  /*2a6b0*/  LDL.LU R25, [R1+0x3f4] ;  /* 0x0003f40001197983 */ /* 0x000ea80000300800 */
[----:B------:R-:W4:Y:S04]  /*2a6c0*/  LDL.LU R26, [R1+0x3f8] ;  /* 0x0003f800011a7983 */ /* 0x000f280000300800 */
[----:B------:R-:W4:Y:S04]  /*2a6d0*/  LDL.LU R27, [R1+0x3fc] ;  /* 0x0003fc00011b7983 */ /* 0x000f280000300800 */
[----:B----4-:R-:W-:Y:S04]  /*2a6e0*/  STL.64 [R1+0xe20], R26 ;  /* 0x000e201a01007387 */ /* 0x010fe80000100a00 */
[----:B--2---:R-:W-:Y:S04]  /*2a6f0*/  STL.64 [R1+0xe18], R24 ;  /* 0x000e181801007387 */ /* 0x004fe80000100a00 */
[----:B---3--:R-:W-:Y:S04]  /*2a700*/  STL.64 [R1+0xd78], R18 ;  /* 0x000d781201007387 */ /* 0x008fe80000100a00 */
[----:B------:R0:W-:Y:S04]  /*2a710*/  STL.64 [R1+0xd70], R16 ;  /* 0x000d701001007387 */ /* 0x0001e80000100a00 */
[----:B------:R-:W-:Y:S04]  /*2a720*/  LDSM.16.M88.4 R24, [R0+UR7+0x29080] ;  /* 0x029080070018783b */ /* 0x000fe80008000200 */
[----:B0-----:R-:W2:Y:S04]  /*2a730*/  LDL.LU R16, [R1+0x3d0] ;  /* 0x0003d00001107983 */ /* 0x001ea80000300800 */
[----:B------:R-:W2:Y:S04]  /*2a740*/  LDL.LU R17, [R1+0x3d4] ;  /* 0x0003d40001117983 */ /* 0x000ea80000300800 */
[----:B------:R-:W3:Y:S04]  /*2a750*/  LDL.LU R18, [R1+0x3d8] ;  /* 0x0003d80001127983 */ /* 0x000ee80000300800 */
[----:B------:R-:W3:Y:S04]  /*2a760*/  LDL.LU R19, [R1+0x3dc] ;  /* 0x0003dc0001137983 */ /* 0x000ee80000300800 */
[----:B---3--:R-:W-:Y:S04]  /*2a770*/  STL.64 [R1+0xd88], R18 ;  /* 0x000d881201007387 */ /* 0x008fe80000100a00 */
[----:B--2---:R-:W-:Y:S04]  /*2a780*/  STL.64 [R1+0xd80], R16 ;  /* 0x000d801001007387 */ /* 0x004fe80000100a00 */
[----:B------:R-:W-:Y:S04]  /*2a790*/  STL.64 [R1+0x248], R6 ;  /* 0x0002480601007387 */ /* 0x000fe80000100a00 */
[----:B------:R-:W0:Y:S04]  /*2a7a0*/  LDSM.16.M88.4 R4, [R0+UR7+0x26080] ;  /* 0x026080070004783b */ /* 0x000e280008000200 */
[----:B------:R-:W-:Y:S01]  /*2a7b0*/  LDSM.16.M88.4 R16, [R0+UR7+0x2a080] ;  /* 0x02a080070010783b */ /* 0x000fe20008000200 */
[----:B0-----:R-:W-:-:S03]  /*2a7c0*/  MOV R10, R4 ;  /* 0x00000004000a7202 */ /* 0x001fc60000000f00 */
[----:B------:R-:W-:Y:S01]  /*2a7d0*/  STL.64 [R1+0x238], R6 ;  /* 0x0002380601007387 */ /* 0x000fe20000100a00 */
[----:B------:R-:W-:Y:S01]  /*2a7e0*/  IMAD.MOV.U32 R29, RZ, RZ, R5 ;  /* 0x000000ffff1d7224 */ /* 0x000fe200078e0005 */
[----:B------:R-:W-:Y:S02]  /*2a7f0*/  MOV R5, R12 ;  /* 0x0000000c00057202 */ /* 0x000fe40000000f00 */
[----:B------:R-:W-:Y:S01]  /*2a800*/  STL.64 [R1+0x228], R14 ;  /* 0x0002280e01007387 */ /* 0x000fe20000100a00 */
[----:B------:R-:W-:-:S03]  /*2a810*/  IMAD.MOV.U32 R4, RZ, RZ, R13 ;  /* 0x000000ffff047224 */ /* 0x000fc600078e000d */
[----:B------:R-:W0:Y:S02]  /*2a820*/  LDSM.16.M88.4 R12, [R0+UR7+0x27080] ;  /* 0x02708007000c783b */ /* 0x000e240008000200 */
[----:B0-----:R-:W-:Y:S02]  /*2a830*/  MOV R7, R12 ;  /* 0x0000000c00077202 */ /* 0x001fe40000000f00 */
        /* <DEDUP_REMOVED lines=12> */
[----:B------:R0:W-:Y:S04]  /*2a900*/  STL.64 [R1+0xec8], R18 ;  /* 0x000ec81201007387 */ /* 0x0001e80000100a00 */
[----:B------:R1:W-:Y:S01]  /*2a910*/  STL.64 [R1+0xec0], R16 ;  /* 0x000ec01001007387 */ /* 0x0003e20000100a00 */
[----:B0-----:R-:W-:Y:S01]  /*2a920*/  MOV R18, R11 ;  /* 0x0000000b00127202 */ /* 0x001fe20000000f00 */
[----:B------:R-:W-:Y:S01]  /*2a930*/  IMAD.MOV.U32 R19, RZ, RZ, R10 ;  /* 0x000000ffff137224 */ /* 0x000fe200078e000a */
[----:B-1----:R-:W-:Y:S01]  /*2a940*/  MOV R16, R9 ;  /* 0x0000000900107202 */ /* 0x002fe20000000f00 */
[----:B------:R-:W-:-:S02]  /*2a950*/  IMAD.MOV.U32 R17, RZ, RZ, R8 ;  /* 0x000000ffff117224 */ /* 0x000fc400078e0008 */
[----:B------:R-:W0:Y:S01]  /*2a960*/  LDSM.16.M88.4 R8, [R0+UR7+0x2a880] ;  /* 0x02a880070008783b */ /* 0x000e220008000200 */
[----:B------:R-:W-:Y:S01]  /*2a970*/  MOV R22, R12 ;  /* 0x0000000c00167202 */ /* 0x000fe20000000f00 */
[----:B------:R-:W-:Y:S02]  /*2a980*/  IMAD.MOV.U32 R23, RZ, RZ, R13 ;  /* 0x000000ffff177224 */ /* 0x000fe400078e000d */
[----:B------:R-:W-:Y:S04]  /*2a990*/  LDSM.16.M88.4 R12, [R0+UR7+0x29880] ;  /* 0x02988007000c783b */ /* 0x000fe80008000200 */
[----:B0-----:R-:W-:Y:S04]  /*2a9a0*/  STL.64 [R1+0xeb0], R10 ;  /* 0x000eb00a01007387 */ /* 0x001fe80000100a00 */
[----:B------:R-:W-:Y:S04]  /*2a9b0*/  STL.64 [R1+0xea8], R8 ;  /* 0x000ea80801007387 */ /* 0x000fe80000100a00 */
[----:B------:R-:W-:Y:S04]  /*2a9c0*/  STL.64 [R1+0x1d8], R26 ;  /* 0x0001d81a01007387 */ /* 0x000fe80000100a00 */
[----:B------:R0:W-:Y:S02]  /*2a9d0*/  STL.64 [R1+0xe30], R24 ;  /* 0x000e301801007387 */ /* 0x0001e40000100a00 */
[----:B0-----:R-:W-:Y:S01]  /*2a9e0*/  MOV R24, R22 ;  /* 0x0000001600187202 */ /* 0x001fe20000000f00 */
[----:B------:R-:W-:Y:S01]  /*2a9f0*/  IMAD.MOV.U32 R25, RZ, RZ, R23 ;  /* 0x000000ffff197224 */ /* 0x000fe200078e0017 */
[----:B------:R-:W2:Y:S04]  /*2aa00*/  LDL.LU R22, [R1+0xee8] ;  /* 0x000ee80001167983 */ /* 0x000ea80000300800 */
[----:B------:R-:W2:Y:S04]  /*2aa10*/  LDL.LU R23, [R1+0xee4] ;  /* 0x000ee40001177983 */ /* 0x000ea80000300800 */
[----:B------:R0:W-:Y:S02]  /*2aa20*/  STL.64 [R1+0xe48], R24 ;  /* 0x000e481801007387 */ /* 0x0001e40000100a00 */
[----:B0-----:R-:W-:Y:S01]  /*2aa30*/  MOV R24, R28 ;  /* 0x0000001c00187202 */ /* 0x001fe20000000f00 */
[----:B------:R-:W-:Y:S01]  /*2aa40*/  IMAD.MOV.U32 R25, RZ, RZ, R16 ;  /* 0x000000ffff197224 */ /* 0x000fe200078e0010 */
[----:B------:R-:W3:Y:S04]  /*2aa50*/  LDL.LU R28, [R1+0xee0] ;  /* 0x000ee000011c7983 */ /* 0x000ee80000300800 */
[----:B------:R0:W-:Y:S02]  /*2aa60*/  STL.64 [R1+0xe60], R24 ;  /* 0x000e601801007387 */ /* 0x0001e40000100a00 */
[----:B0-----:R-:W-:Y:S01]  /*2aa70*/  MOV R24, R17 ;  /* 0x0000001100187202 */ /* 0x001fe20000000f00 */
[----:B------:R-:W-:-:S05]  /*2aa80*/  IMAD.MOV.U32 R25, RZ, RZ, R18 ;  /* 0x000000ffff197224 */ /* 0x000fca00078e0012 */
[----:B------:R0:W-:Y:S02]  /*2aa90*/  STL.64 [R1+0xe78], R24 ;  /* 0x000e781801007387 */ /* 0x0001e40000100a00 */
[----:B0-----:R-:W-:Y:S01]  /*2aaa0*/  MOV R24, R7 ;  /* 0x0000000700187202 */ /* 0x001fe20000000f00 */
[----:B------:R-:W-:-:S05]  /*2aab0*/  IMAD.MOV.U32 R25, RZ, RZ, R6 ;  /* 0x000000ffff197224 */ /* 0x000fca00078e0006 */
[----:B------:R0:W-:Y:S02]  /*2aac0*/  STL.64 [R1+0xe90], R24 ;  /* 0x000e901801007387 */ /* 0x0001e40000100a00 */
[----:B0-----:R-:W-:Y:S01]  /*2aad0*/  MOV R24, R5 ;  /* 0x0000000500187202 */ /* 0x001fe20000000f00 */
[----:B------:R-:W-:Y:S02]  /*2aae0*/  IMAD.MOV.U32 R25, RZ, RZ, R4 ;  /* 0x000000ffff197224 */ /* 0x000fe400078e0004 */
[----:B------:R-:W0:Y:S04]  /*2aaf0*/  LDSM.16.M88.4 R4, [R0+UR7+0x2b080] ;  /* 0x02b080070004783b */ /* 0x000e280008000200 */
[----:B------:R-:W-:Y:S04]  /*2ab00*/  STL.64 [R1+0xeb8], R24 ;  /* 0x000eb81801007387 */ /* 0x000fe80000100a00 */
[----:B0-----:R-:W-:Y:S04]  /*2ab10*/  STL.64 [R1+0xea0], R6 ;  /* 0x000ea00601007387 */ /* 0x001fe80000100a00 */
[----:B------:R0:W-:Y:S04]  /*2ab20*/  STL.64 [R1+0xe98], R4 ;  /* 0x000e980401007387 */ /* 0x0001e80000100a00 */
[----:B0-----:R-:W4:Y:S04]  /*2ab30*/  LDL.LU R4, [R1+0x470] ;  /* 0x0004700001047983 */ /* 0x001f280000300800 */
[----:B------:R-:W4:Y:S04]  /*2ab40*/  LDL.LU R5, [R1+0x474] ;  /* 0x0004740001057983 */ /* 0x000f280000300800 */
[----:B------:R-:W5:Y:S04]  /*2ab50*/  LDL.LU R6, [R1+0x478] ;  /* 0x0004780001067983 */ /* 0x000f680000300800 */
[----:B------:R-:W5:Y:S04]  /*2ab60*/  LDL.LU R7, [R1+0x47c] ;  /* 0x00047c0001077983 */ /* 0x000f680000300800 */
[----:B-----5:R-:W-:Y:S04]  /*2ab70*/  STL.64 [R1+0xed8], R6 ;  /* 0x000ed80601007387 */ /* 0x020fe80000100a00 */
[----:B----4-:R0:W-:Y:S04]  /*2ab80*/  STL.64 [R1+0xed0], R4 ;  /* 0x000ed00401007387 */ /* 0x0101e80000100a00 */
[----:B------:R-:W4:Y:S04]  /*2ab90*/  LDL.LU R24, [R1+0x480] ;  /* 0x0004800001187983 */ /* 0x000f280000300800 */
[----:B------:R-:W4:Y:S04]  /*2aba0*/  LDL.LU R25, [R1+0x484] ;  /* 0x0004840001197983 */ /* 0x000f280000300800 */
[----:B------:R-:W4:Y:S04]  /*2abb0*/  LDL.LU R26, [R1+0x488] ;  /* 0x00048800011a7983 */ /* 0x000f280000300800 */
[----:B------:R-:W4:Y:S04]  /*2abc0*/  LDL.LU R27, [R1+0x48c] ;  /* 0x00048c00011b7983 */ /* 0x000f280000300800 */
[----:B0-----:R-:W2:Y:S04]  /*2abd0*/  LDL.LU R4, [R1+0xf0] ;  /* 0x0000f00001047983 */ /* 0x001ea80000300800 */
[----:B------:R-:W2:Y:S04]  /*2abe0*/  LDL.LU R5, [R1+0xf4] ;  /* 0x0000f40001057983 */ /* 0x000ea80000300800 */
[----:B------:R-:W2:Y:S04]  /*2abf0*/  LDL.LU R6, [R1+0xf8] ;  /* 0x0000f80001067983 */ /* 0x000ea80000300800 */
[----:B------:R-:W2:Y:S04]  /*2ac00*/  LDL.LU R7, [R1+0xfc] ;  /* 0x0000fc0001077983 */ /* 0x000ea80000300800 */
[----:B------:R-:W-:Y:S04]  /*2ac10*/  STL.64 [R1+0x1c8], R14 ;  /* 0x0001c80e01007387 */ /* 0x000fe80000100a00 */
        /* <DEDUP_REMOVED lines=17> */
[----:B------:R-:W-:Y:S01]  /*2ad30*/  MOV R16, R3 ;  /* 0x0000000300107202 */ /* 0x000fe20000000f00 */
[----:B------:R-:W-:Y:S01]  /*2ad40*/  IMAD.MOV.U32 R17, RZ, RZ, R2 ;  /* 0x000000ffff117224 */ /* 0x000fe200078e0002 */
[----:B------:R-:W-:Y:S01]  /*2ad50*/  MOV R8, R19 ;  /* 0x0000001300087202 */ /* 0x000fe20000000f00 */
[----:B-----5:R-:W-:Y:S04]  /*2ad60*/  STL.64 [R1+0xe70], R14 ;  /* 0x000e700e01007387 */ /* 0x020fe80000100a00 */
[----:B--2---:R0:W-:Y:S04]  /*2ad70*/  STL.64 [R1+0xe68], R12 ;  /* 0x000e680c01007387 */ /* 0x0041e80000100a00 */
[----:B0-----:R-:W2:Y:S04]  /*2ad80*/  LDL.LU R12, [R1+0x450] ;  /* 0x00045000010c7983 */ /* 0x001ea80000300800 */
[----:B------:R-:W2:Y:S04]  /*2ad90*/  LDL.LU R13, [R1+0x454] ;  /* 0x00045400010d7983 */ /* 0x000ea80000300800 */
[----:B------:R-:W5:Y:S04]  /*2ada0*/  LDL.LU R14, [R1+0x458] ;  /* 0x00045800010e7983 */ /* 0x000f680000300800 */
[----:B------:R-:W5:Y:S01]  /*2adb0*/  LDL.LU R15, [R1+0x45c] ;  /* 0x00045c00010f7983 */ /* 0x000f620000300800 */
[----:B------:R-:W-:Y:S03]  /*2adc0*/  HMMA.16816.F32 R16, R20, R16, R4 ;  /* 0x000000101410723c */ /* 0x000fe60000001804 */
[----:B-----5:R-:W-:Y:S04]  /*2add0*/  STL.64 [R1+0xe88], R14 ;  /* 0x000e880e01007387 */ /* 0x020fe80000100a00 */
[----:B--2---:R0:W-:Y:S04]  /*2ade0*/  STL.64 [R1+0xe80], R12 ;  /* 0x000e800c01007387 */ /* 0x0041e80000100a00 */
[----:B0-----:R-:W2:Y:S04]  /*2adf0*/  LDL.LU R12, [R1+0x460] ;  /* 0x00046000010c7983 */ /* 0x001ea80000300800 */
[----:B------:R-:W2:Y:S04]  /*2ae00*/  LDL.LU R13, [R1+0x464] ;  /* 0x00046400010d7983 */ /* 0x000ea80000300800 */
[----:B------:R-:W2:Y:S04]  /*2ae10*/  LDL.LU R14, [R1+0x468] ;  /* 0x00046800010e7983 */ /* 0x000ea80000300800 */
[----:B------:R-:W2:Y:S04]  /*2ae20*/  LDL.LU R15, [R1+0x46c] ;  /* 0x00046c00010f7983 */ /* 0x000ea80000300800 */
[----:B------:R-:W5:Y:S04]  /*2ae30*/  LDL.LU.64 R6, [R1+0xed8] ;  /* 0x000ed80001067983 */ /* 0x000f680000300a00 */
[----:B------:R-:W5:Y:S04]  /*2ae40*/  LDL.LU.64 R4, [R1+0xed0] ;  /* 0x000ed00001047983 */ /* 0x000f680000300a00 */
[----:B------:R-:W-:Y:S04]  /*2ae50*/  STL.64 [R1+0xf0], R16 ;  /* 0x0000f01001007387 */ /* 0x000fe80000100a00 */
[----:B------:R0:W-:Y:S04]  /*2ae60*/  STL.64 [R1+0xf8], R18 ;  /* 0x0000f81201007387 */ /* 0x0001e80000100a00 */
[----:B0-----:R-:W2:Y:S01]  /*2ae70*/  LDL.LU.64 R18, [R1+0xec8] ;  /* 0x000ec80001127983 */ /* 0x001ea20000300a00 */
[----:B------:R-:W-:-:S03]  /*2ae80*/  IMAD.MOV.U32 R9, RZ, RZ, R29 ;  /* 0x000000ffff097224 */ /* 0x000fc600078e001d */
[----:B------:R-:W3:Y:S04]  /*2ae90*/  LDL.LU.64 R16, [R1+0xec0] ;  /* 0x000ec00001107983 */ /* 0x000ee80000300a00 */
[----:B----4-:R-:W-:Y:S01]  /*2aea0*/  HMMA.16816.F32 R8, R20, R8, R24 ;  /* 0x000000081408723c */ /* 0x010fe20000001818 */
[----:B--2---:R-:W-:Y:S04]  /*2aeb0*/  STL.64 [R1+0x1b8], R18 ;  /* 0x0001b81201007387 */ /* 0x004fe80000100a00 */
[----:B------:R-:W5:-:S14]  /*2aec0*/  LDL.LU.64 R24, [R1+0xeb8] ;  /* 0x000eb80001187983 */ /* 0x000f5c0000300a00 */
[----:B------:R-:W-:Y:S04]  /*2aed0*/  STL.64 [R1+0xe0], R8 ;  /* 0x0000e00801007387 */ /* 0x000fe80000100a00 */
[----:B------:R0:W-:Y:S04]  /*2aee0*/  STL.64 [R1+0xe8], R10 ;  /* 0x0000e80a01007387 */ /* 0x0001e80000100a00 */
[----:B0-----:R-:W2:Y:S04]  /*2aef0*/  LDL.LU.64 R10, [R1+0xeb0] ;  /* 0x000eb000010a7983 */ /* 0x001ea80000300a00 */
[----:B------:R-:W4:Y:S01]  /*2af00*/  LDL.LU.64 R8, [R1+0xea8] ;  /* 0x000ea80001087983 */ /* 0x000f220000300a00 */
[C---:B-----5:R-:W-:Y:S03]  /*2af10*/  HMMA.16816.F32 R24, R20.reuse, R24, R4 ;  /* 0x000000181418723c */ /* 0x060fe60000001804 */
[----:B--2---:R-:W-:Y:S04]  /*2af20*/  STL.64 [R1+0x1a8], R10 ;  /* 0x0001a80a01007387 */ /* 0x004fe80000100a00 */
[----:B------:R-:W2:Y:S04]  /*2af30*/  LDL.LU.64 R6, [R1+0xea0] ;  /* 0x000ea00001067983 */ /* 0x000ea80000300a00 */
[----:B------:R-:W5:Y:S08]  /*2af40*/  LDL.LU.64 R4, [R1+0xe98] ;  /* 0x000e980001047983 */ /* 0x000f700000300a00 */
[----:B------:R0:W-:Y:S04]  /*2af50*/  STL.64 [R1+0xd0], R24 ;  /* 0x0000d01801007387 */ /* 0x0001e80000100a00 */
[----:B------:R1:W-:Y:S04]  /*2af60*/  STL.64 [R1+0xd8], R26 ;  /* 0x0000d81a01007387 */ /* 0x0003e80000100a00 */
[----:B0-----:R-:W1:Y:S04]  /*2af70*/  LDL.LU.64 R24, [R1+0xe90] ;  /* 0x000e900001187983 */ /* 0x001e680000300a00 */
[----:B--2---:R-:W-:Y:S01]  /*2af80*/  STL.64 [R1+0x198], R6 ;  /* 0x0001980601007387 */ /* 0x004fe20000100a00 */
[----:B-1----:R-:W-:Y:S03]  /*2af90*/  HMMA.16816.F32 R24, R20, R24, R12 ;  /* 0x000000181418723c */ /* 0x002fe6000000180c */
[----:B------:R-:W2:Y:S04]  /*2afa0*/  LDL.LU.64 R14, [R1+0xe88] ;  /* 0x000e8800010e7983 */ /* 0x000ea80000300a00 */
[----:B------:R-:W2:-:S12]  /*2afb0*/  LDL.LU.64 R12, [R1+0xe80] ;  /* 0x000e8000010c7983 */ /* 0x000e980000300a00 */
        /* <DEDUP_REMOVED lines=33> */
[----:B0-----:R-:W4:Y:S04]  /*2b1d0*/  LDL.LU.64 R14, [R1+0xe00] ;  /* 0x000e0000010e7983 */ /* 0x001f280000300a00 */
[----:B------:R-:W4:Y:S01]  /*2b1e0*/  LDL.LU.64 R12, [R1+0xdf8] ;  /* 0x000df800010c7983 */ /* 0x000f220000300a00 */
[C---:B---3--:R-:W-:Y:S03]  /*2b1f0*/  HMMA.16816.F32 R16, R20.reuse, R16, R24 ;  /* 0x000000101410723c */ /* 0x048fe60000001818 */
[----:B------:R-:W5:Y:S04]  /*2b200*/  LDL.LU.64 R26, [R1+0xdf0] ;  /* 0x000df000011a7983 */ /* 0x000f680000300a00 */
[----:B------:R-:W5:Y:S01]  /*2b210*/  LDL.LU.64 R24, [R1+0xde8] ;  /* 0x000de80001187983 */ /* 0x000f620000300a00 */
[C---:B----4-:R-:W-:Y:S11]  /*2b220*/  HMMA.16816.F32 R8, R20.reuse, R8, R12 ;  /* 0x000000081408723c */ /* 0x050ff6000000180c */
[----:B------:R-:W-:Y:S04]  /*2b230*/  STL.64 [R1+0x60], R16 ;  /* 0x0000601001007387 */ /* 0x000fe80000100a00 */
[----:B------:R-:W-:Y:S04]  /*2b240*/  STL.64 [R1+0x68], R18 ;  /* 0x0000681201007387 */ /* 0x000fe80000100a00 */
[----:B------:R-:W-:Y:S04]  /*2b250*/  LDSM.16.M88.4 R12, [R0+UR7+0x2d080] ;  /* 0x02d08007000c783b */ /* 0x000fe80008000200 */
[----:B------:R-:W-:Y:S01]  /*2b260*/  LDSM.16.M88.4 R16, [R0+UR7+0x2c880] ;  /* 0x02c880070010783b */ /* 0x000fe20008000200 */
[----:B-----5:R-:W-:Y:S03]  /*2b270*/  HMMA.16816.F32 R4, R20, R4, R24 ;  /* 0x000000041404723c */ /* 0x020fe60000001818 */
[----:B------:R-:W2:Y:S04]  /*2b280*/  LDL.LU R24, [R1+0x3c0] ;  /* 0x0003c00001187983 */ /* 0x000ea80000300800 */
[----:B------:R-:W-:Y:S04]  /*2b290*/  STL.64 [R1+0x50], R8 ;  /* 0x0000500801007387 */ /* 0x000fe80000100a00 */
[----:B------:R-:W-:Y:S01]  /*2b2a0*/  STL.64 [R1+0x58], R10 ;  /* 0x0000580a01007387 */ /* 0x000fe20000100a00 */
[----:B------:R-:W-:-:S03]  /*2b2b0*/  MOV R26, R28 ;  /* 0x0000001c001a7202 */ /* 0x000fc60000000f00 */
[----:B------:R-:W-:Y:S04]  /*2b2c0*/  LDSM.16.M88.4 R8, [R0+UR7+0x2e080] ;  /* 0x02e080070008783b */ /* 0x000fe80008000200 */
[----:B------:R-:W-:Y:S04]  /*2b2d0*/  STL.64 [R1+0x40], R4 ;  /* 0x0000400401007387 */ /* 0x000fe80000100a00 */
[----:B------:R-:W-:Y:S04]  /*2b2e0*/  STL.64 [R1+0x48], R6 ;  /* 0x0000480601007387 */ /* 0x000fe80000100a00 */
[----:B------:R-:W2:Y:S04]  /*2b2f0*/  LDL.LU R25, [R1+0x3c4] ;  /* 0x0003c40001197983 */ /* 0x000ea80000300800 */
[----:B------:R-:W3:Y:S04]  /*2b300*/  LDL.LU R28, [R1+0xde4] ;  /* 0x000de400011c7983 */ /* 0x000ee80000300800 */
[----:B------:R-:W4:Y:S04]  /*2b310*/  LDL.LU R27, [R1+0x3cc] ;  /* 0x0003cc00011b7983 */ /* 0x000f280000300800 */
[----:B------:R-:W0:Y:S04]  /*2b320*/  LDSM.16.M88.4 R4, [R0+UR7+0x2b880] ;  /* 0x02b880070004783b */ /* 0x000e280008000200 */
[----:B----4-:R-:W-:Y:S04]  /*2b330*/  STL.64 [R1+0xd98], R26 ;  /* 0x000d981a01007387 */ /* 0x010fe80000100a00 */
[----:B--2---:R1:W-:Y:S04]  /*2b340*/  STL.64 [R1+0xd90], R24 ;  /* 0x000d901801007387 */ /* 0x0043e80000100a00 */
[----:B-1----:R-:W2:Y:S04]  /*2b350*/  LDL.LU R24, [R1+0x3e0] ;  /* 0x0003e00001187983 */ /* 0x002ea80000300800 */
[----:B------:R-:W2:Y:S04]  /*2b360*/  LDL.LU R25, [R1+0x3e4] ;  /* 0x0003e40001197983 */ /* 0x000ea80000300800 */
[----:B------:R-:W4:Y:S01]  /*2b370*/  LDL.LU R26, [R1+0x3e8] ;  /* 0x0003e800011a7983 */ /* 0x000f220000300800 */
[----:B---3--:R-:W-:-:S03]  /*2b380*/  IMAD.MOV.U32 R27, RZ, RZ, R28 ;  /* 0x000000ffff1b7224 */ /* 0x008fc600078e001c */
[----:B------:R-:W3:Y:S01]  /*2b390*/  LDL.LU R28, [R1+0xde0] ;  /* 0x000de000011c7983 */ /* 0x000ee20000300800 */
[----:B0-----:R-:W-:Y:S01]  /*2b3a0*/  MOV R3, R4 ;  /* 0x0000000400037202 */ /* 0x001fe20000000f00 */
[----:B------:R-:W-:Y:S02]  /*2b3b0*/  IMAD.MOV.U32 R2, RZ, RZ, R5 ;  /* 0x000000ffff027224 */ /* 0x000fe400078e0005 */
[----:B----4-:R-:W-:Y:S04]  /*2b3c0*/  STL.64 [R1+0xda8], R26 ;  /* 0x000da81a01007387 */ /* 0x010fe80000100a00 */
[----:B--2---:R-:W-:Y:S04]  /*2b3d0*/  STL.64 [R1+0xda0], R24 ;  /* 0x000da01801007387 */ /* 0x004fe80000100a00 */
[----:B------:R-:W-:Y:S04]  /*2b3e0*/  STL.64 [R1+0x188], R6 ;  /* 0x0001880601007387 */ /* 0x000fe80000100a00 */
[----:B------:R-:W0:Y:S04]  /*2b3f0*/  LDSM.16.M88.4 R4, [R0+UR7+0x2d880] ;  /* 0x02d880070004783b */ /* 0x000e280008000200 */
[----:B------:R-:W-:Y:S04]  /*2b400*/  STL.64 [R1+0xdc8], R14 ;  /* 0x000dc80e01007387 */ /* 0x000fe80000100a00 */
[----:B------:R-:W-:Y:S04]  /*2b410*/  STL.64 [R1+0xdc0], R12 ;  /* 0x000dc00c01007387 */ /* 0x000fe80000100a00 */
[----:B------:R-:W1:Y:S04]  /*2b420*/  LDSM.16.M88.4 R24, [R0+UR7+0x2c080] ;  /* 0x02c080070018783b */ /* 0x000e680008000200 */
[----:B0-----:R-:W-:Y:S04]  /*2b430*/  STL.64 [R1+0xdb8], R6 ;  /* 0x000db80601007387 */ /* 0x001fe80000100a00 */
[----:B------:R0:W-:Y:S04]  /*2b440*/  STL.64 [R1+0xdb0], R4 ;  /* 0x000db00401007387 */ /* 0x0001e80000100a00 */
[----:B0-----:R-:W2:Y:S04]  /*2b450*/  LDL.LU R4, [R1+0x400] ;  /* 0x0004000001047983 */ /* 0x001ea80000300800 */
[----:B------:R-:W2:Y:S04]  /*2b460*/  LDL.LU R5, [R1+0x404] ;  /* 0x0004040001057983 */ /* 0x000ea80000300800 */
[----:B------:R-:W4:Y:S04]  /*2b470*/  LDL.LU R6, [R1+0x408] ;  /* 0x0004080001067983 */ /* 0x000f280000300800 */
[----:B------:R-:W4:Y:S01]  /*2b480*/  LDL.LU R7, [R1+0x40c] ;  /* 0x00040c0001077983 */ /* 0x000f220000300800 */
[----:B------:R-:W-:Y:S01]  /*2b490*/  MOV R12, R3 ;  /* 0x00000003000c7202 */ /* 0x000fe20000000f00 */
[----:B------:R-:W-:-:S02]  /*2b4a0*/  IMAD.MOV.U32 R13, RZ, RZ, R2 ;  /* 0x000000ffff0d7224 */ /* 0x000fc400078e0002 */
[----:B----4-:R-:W-:Y:S04]  /*2b4b0*/  STL.64 [R1+0xdd8], R6 ;  /* 0x000dd80601007387 */ /* 0x010fe80000100a00 */
[----:B--2---:R0:W-:Y:S04]  /*2b4c0*/  STL.64 [R1+0xdd0], R4 ;  /* 0x000dd00401007387 */ /* 0x0041e80000100a00 */
[----:B0-----:R-:W2:Y:S04]  /*2b4d0*/  LDL.LU R4, [R1+0x420] ;  /* 0x0004200001047983 */ /* 0x001ea80000300800 */
[----:B------:R-:W2:Y:S04]  /*2b4e0*/  LDL.LU R5, [R1+0x424] ;  /* 0x0004240001057983 */ /* 0x000ea80000300800 */
[----:B------:R-:W2:Y:S01]  /*2b4f0*/  LDL.LU R6, [R1+0x428] ;  /* 0x0004280001067983 */ /* 0x000ea20000300800 */
[----:B---3--:R-:W-:-:S03]  /*2b500*/  MOV R7, R28 ;  /* 0x0000001c00077202 */ /* 0x008fc60000000f00 */
[----:B-1----:R-:W-:Y:S04]  /*2b510*/  STL.64 [R1+0x178], R26 ;  /* 0x0001781a01007387 */ /* 0x002fe80000100a00 */
[----:B------:R-:W-:Y:S01]  /*2b520*/  STL.64 [R1+0x168], R18 ;  /* 0x0001681201007387 */ /* 0x000fe20000100a00 */
[----:B--2---:R-:W-:Y:S03]  /*2b530*/  HMMA.16816.F32 R12, R20, R12, R4 ;  /* 0x0000000c140c723c */ /* 0x004fe60000001804 */
[----:B------:R-:W2:Y:S04]  /*2b540*/  LDL.LU.64 R6, [R1+0xdd8] ;  /* 0x000dd80001067983 */ /* 0x000ea80000300a00 */
[----:B------:R-:W2:-:S12]  /*2b550*/  LDL.LU.64 R4, [R1+0xdd0] ;  /* 0x000dd00001047983 */ /* 0x000e980000300a00 */
[----:B------:R-:W-:Y:S04]  /*2b560*/  STL.64 [R1+0x30], R12 ;  /* 0x0000300c01007387 */ /* 0x000fe80000100a00 */
[----:B------:R0:W-:Y:S04]  /*2b570*/  STL.64 [R1+0x38], R14 ;  /* 0x0000380e01007387 */ /* 0x0001e80000100a00 */
[----:B0-----:R-:W3:Y:S04]  /*2b580*/  LDL.LU.64 R14, [R1+0xdc8] ;  /* 0x000dc800010e7983 */ /* 0x001ee80000300a00 */
[----:B------:R-:W4:Y:S01]  /*2b590*/  LDL.LU.64 R12, [R1+0xdc0] ;  /* 0x000dc000010c7983 */ /* 0x000f220000300a00 */
[C---:B--2---:R-:W-:Y:S03]  /*2b5a0*/  HMMA.16816.F32 R24, R20.reuse, R24, R4 ;  /* 0x000000181418723c */ /* 0x044fe60000001804 */
[----:B---3--:R-:W-:Y:S04]  /*2b5b0*/  STL.64 [R1+0x158], R14 ;  /* 0x0001580e01007387 */ /* 0x008fe80000100a00 */
[----:B------:R-:W2:Y:S04]  /*2b5c0*/  LDL.LU.64 R6, [R1+0xdb8] ;  /* 0x000db80001067983 */ /* 0x000ea80000300a00 */
[----:B------:R-:W3:Y:S08]  /*2b5d0*/  LDL.LU.64 R4, [R1+0xdb0] ;  /* 0x000db00001047983 */ /* 0x000ef00000300a00 */
[----:B------:R-:W-:Y:S04]  /*2b5e0*/  STL.64 [R1+0x20], R24 ;  /* 0x0000201801007387 */ /* 0x000fe80000100a00 */
[----:B------:R0:W-:Y:S04]  /*2b5f0*/  STL.64 [R1+0x28], R26 ;  /* 0x0000281a01007387 */ /* 0x0001e80000100a00 */
[----:B0-----:R-:W5:Y:S04]  /*2b600*/  LDL.LU.64 R26, [R1+0xda8] ;  /* 0x000da800011a7983 */ /* 0x001f680000300a00 */
[----:B------:R-:W5:Y:S04]  /*2b610*/  LDL.LU.64 R24, [R1+0xda0] ;  /* 0x000da00001187983 */ /* 0x000f680000300a00 */
[----:B--2---:R-:W-:Y:S01]  /*2b620*/  STL.64 [R1+0x148], R6 ;  /* 0x0001480601007387 */ /* 0x004fe20000100a00 */
[----:B-----5:R-:W-:Y:S03]  /*2b630*/  HMMA.16816.F32 R16, R20, R16, R24 ;  /* 0x000000101410723c */ /* 0x020fe60000001818 */
[----:B------:R-:W2:Y:S04]  /*2b640*/  LDL.LU.64 R26, [R1+0xd98] ;  /* 0x000d9800011a7983 */ /* 0x000ea80000300a00 */
[----:B------:R-:W2:-:S12]  /*2b650*/  LDL.LU.64 R24, [R1+0xd90] ;  /* 0x000d900001187983 */ /* 0x000e980000300a00 */
[----:B------:R-:W-:Y:S04]  /*2b660*/  STL.64 [R1+0x10], R16 ;  /* 0x0000101001007387 */ /* 0x000fe80000100a00 */
[----:B------:R0:W-:Y:S04]  /*2b670*/  STL.64 [R1+0x18], R18 ;  /* 0x0000181201007387 */ /* 0x0001e80000100a00 */
[----:B0-----:R-:W4:Y:S04]  /*2b680*/  LDL.LU.64 R18, [R1+0xd88] ;  /* 0x000d880001127983 */ /* 0x001f280000300a00 */
[----:B------:R-:W4:Y:S04]  /*2b690*/  LDL.LU.64 R16, [R1+0xd80] ;  /* 0x000d800001107983 */ /* 0x000f280000300a00 */
[----:B------:R-:W-:Y:S01]  /*2b6a0*/  STL.64 [R1+0x278], R10 ;  /* 0x0002780a01007387 */ /* 0x000fe20000100a00 */
[----:B----4-:R-:W-:Y:S03]  /*2b6b0*/  HMMA.16816.F32 R12, R20, R12, R16 ;  /* 0x0000000c140c723c */ /* 0x010fe60000001810 */
[----:B------:R-:W3:Y:S04]  /*2b6c0*/  LDL.LU.64 R18, [R1+0xd78] ;  /* 0x000d780001127983 */ /* 0x000ee80000300a00 */
[----:B------:R-:W3:-:S12]  /*2b6d0*/  LDL.LU.64 R16, [R1+0xd70] ;  /* 0x000d700001107983 */ /* 0x000ed80000300a00 */
[----:B------:R-:W-:Y:S04]  /*2b6e0*/  STL.64 [R1], R12 ;  /* 0x0000000c01007387 */ /* 0x000fe80000100a00 */
[----:B------:R0:W-:Y:S04]  /*2b6f0*/  STL.64 [R1+0x8], R14 ;  /* 0x0000080e01007387 */ /* 0x0001e80000100a00 */
[----:B0-----:R-:W4:Y:S04]  /*2b700*/  LDL.LU.64 R14, [R1+0xd68] ;  /* 0x000d6800010e7983 */ /* 0x001f280000300a00 */
[----:B------:R-:W4:Y:S01]  /*2b710*/  LDL.LU.64 R12, [R1+0xd60] ;  /* 0x000d6000010c7983 */ /* 0x000f220000300a00 */
[C---:B---3--:R-:W-:Y:S03]  /*2b720*/  HMMA.16816.F32 R4, R20.reuse, R4, R16 ;  /* 0x000000041404723c */ /* 0x048fe60000001810 */
[----:B------:R-:W0:Y:S05]  /*2b730*/  LDSM.16.M88.4 R16, [R0+UR7+0x2f080] ;  /* 0x02f080070010783b */ /* 0x000e2a0008000200 */
[----:B----4-:R-:W-:Y:S01]  /*2b740*/  HMMA.16816.F32 R8, R20, R8, R12 ;  /* 0x000000081408723c */ /* 0x010fe2000000180c */
[----:B------:R-:W1:Y:S10]  /*2b750*/  LDSM.16.M88.4 R12, [R0+UR7+0x2e880] ;  /* 0x02e88007000c783b */ /* 0x000e740008000200 */
[----:B------:R-:W-:Y:S04]  /*2b760*/  STL.64 [R1+0xaa0], R6 ;  /* 0x000aa00601007387 */ /* 0x000fe80000100a00 */
[----:B------:R0:W-:Y:S04]  /*2b770*/  STL.64 [R1+0xa98], R4 ;  /* 0x000a980401007387 */ /* 0x0001e80000100a00 */
[----:B------:R-:W3:Y:S04]  /*2b780*/  LDL.LU R28, [R1+0x654] ;  /* 0x00065400011c7983 */ /* 0x000ee80000300800 */
[----:B------:R-:W4:Y:S01]  /*2b790*/  LDL.LU R3, [R1+0x640] ;  /* 0x0006400001037983 */ /* 0x000f220000300800 */
[----:B0-----:R-:W-:-:S03]  /*2b7a0*/  MOV R4, R19 ;  /* 0x0000001300047202 */ /* 0x001fc60000000f00 */
[----:B------:R-:W-:Y:S04]  /*2b7b0*/  STL.64 [R1+0xa90], R10 ;  /* 0x000a900a01007387 */ /* 0x000fe80000100a00 */
[----:B------:R1:W-:Y:S01]  /*2b7c0*/  STL.64 [R1+0xa88], R8 ;  /* 0x000a880801007387 */ /* 0x0003e20000100a00 */
[----:B------:R-:W-:Y:S01]  /*2b7d0*/  IMAD.MOV.U32 R5, RZ, RZ, R18 ;  /* 0x000000ffff057224 */ /* 0x000fe200078e0012 */
[----:B-1----:R-:W-:Y:S01]  /*2b7e0*/  MOV R8, R15 ;  /* 0x0000000f00087202 */ /* 0x002fe20000000f00 */
[----:B------:R-:W-:-:S04]  /*2b7f0*/  IMAD.MOV.U32 R9, RZ, RZ, R14 ;  /* 0x000000ffff097224 */ /* 0x000fc800078e000e */
[----:B------:R-:W-:Y:S04]  /*2b800*/  STL [R1+0xc28], R8 ;  /* 0x000c280801007387 */ /* 0x000fe80000100800 */
[----:B------:R-:W-:Y:S04]  /*2b810*/  STL [R1+0xc10], R9 ;  /* 0x000c100901007387 */ /* 0x000fe80000100800 */
[----:B------:R0:W-:Y:S04]  /*2b820*/  STL [R1+0xc50], R4 ;  /* 0x000c500401007387 */ /* 0x0001e80000100800 */
[----:B------:R1:W-:Y:S04]  /*2b830*/  STL [R1+0xc2c], R5 ;  /* 0x000c2c0501007387 */ /* 0x0003e80000100800 */
[----:B------:R5:W5:Y:S04]  /*2b840*/  LDSM.16.M88.4 R8, [R0+UR7+0x2f880] ;  /* 0x02f880070008783b */ /* 0x000b680008000200 */
[----:B0-----:R-:W3:Y:S04]  /*2b850*/  LDL.LU R4, [R1+0x300] ;  /* 0x0003000001047983 */ /* 0x001ee80000300800 */
[----:B-1----:R-:W3:Y:S04]  /*2b860*/  LDL.LU R5, [R1+0x304] ;  /* 0x0003040001057983 */ /* 0x002ee80000300800 */
[----:B------:R-:W3:Y:S04]  /*2b870*/  LDL.LU R6, [R1+0x308] ;  /* 0x0003080001067983 */ /* 0x000ee80000300800 */
[----:B------:R-:W3:Y:S01]  /*2b880*/  LDL.LU R7, [R1+0x30c] ;  /* 0x00030c0001077983 */ /* 0x000ee20000300800 */
[C---:B--2---:R-:W-:Y:S03]  /*2b890*/  HMMA.16816.F32 R12, R20.reuse, R12, R24 ;  /* 0x0000000c140c723c */ /* 0x044fe60000001818 */
[----:B------:R-:W2:Y:S04]  /*2b8a0*/  LDL.LU.64 R26, [R1+0xd58] ;  /* 0x000d5800011a7983 */ /* 0x000ea80000300a00 */
[----:B------:R-:W2:Y:S04]  /*2b8b0*/  LDL.LU.64 R24, [R1+0xd50] ;  /* 0x000d500001187983 */ /* 0x000ea80000300a00 */
[----:B------:R-:W2:Y:S04]  /*2b8c0*/  LDL.LU R29, [R1+0x63c] ;  /* 0x00063c00011d7983 */ /* 0x000ea80000300800 */
[----:B-----5:R-:W5:Y:S04]  /*2b8d0*/  LDL.LU R0, [R1+0x638] ;  /* 0x0006380001007983 */ /* 0x020f680000300800 */
[----:B------:R-:W-:Y:S04]  /*2b8e0*/  STL.64 [R1+0x118], R10 ;  /* 0x0001180a01007387 */ /* 0x000fe80000100a00 */
[----:B------:R-:W2:Y:S04]  /*2b8f0*/  LDL.LU R2, [R1+0x650] ;  /* 0x0006500001027983 */ /* 0x000ea80000300800 */
[----:B------:R-:W-:Y:S04]  /*2b900*/  STL.64 [R1+0xab0], R14 ;  /* 0x000ab00e01007387 */ /* 0x000fe80000100a00 */
[----:B------:R0:W-:Y:S04]  /*2b910*/  STL.64 [R1+0xaa8], R12 ;  /* 0x000aa80c01007387 */ /* 0x0001e80000100a00 */
[----:B0-----:R-:W2:Y:S01]  /*2b920*/  LDL R12, [R1+0x4b0] ;  /* 0x0004b000010c7983 */ /* 0x001ea20000100800 */
[----:B---3--:R-:W-:-:S15]  /*2b930*/  HMMA.16816.F32 R16, R20, R16, R4 ;  /* 0x000000101410723c */ /* 0x008fde0000001804 */
[----:B------:R-:W-:-:S04]  /*2b940*/  NOP ;  /* 0x0000000000007918 */ /* 0x000fc80000000000 */
[----:B------:R0:W-:Y:S04]  /*2b950*/  STL.64 [R1+0xa80], R18 ;  /* 0x000a801201007387 */ /* 0x0001e80000100a00 */
[----:B0-----:R-:W3:Y:S04]  /*2b960*/  LDL.LU R18, [R1+0x64c] ;  /* 0x00064c0001127983 */ /* 0x001ee80000300800 */
[----:B------:R0:W-:Y:S04]  /*2b970*/  STL.64 [R1+0xa78], R16 ;  /* 0x000a781001007387 */ /* 0x0001e80000100a00 */
[----:B0-----:R-:W5:Y:S04]  /*2b980*/  LDL R17, [R1+0x4b4] ;  /* 0x0004b40001117983 */ /* 0x001f680000100800 */
[----:B------:R-:W3:Y:S04]  /*2b990*/  LDL.LU R19, [R1+0x648] ;  /* 0x0006480001137983 */ /* 0x000ee80000300800 */
[----:B------:R-:W4:Y:S04]  /*2b9a0*/  LDL.LU R13, [R1+0x644] ;  /* 0x00064400010d7983 */ /* 0x000f280000300800 */
[----:B------:R-:W4:Y:S04]  /*2b9b0*/  LDL.LU R14, [R1+0x4cc] ;  /* 0x0004cc00010e7983 */ /* 0x000f280000300800 */
[----:B------:R-:W4:Y:S01]  /*2b9c0*/  LDL.LU R15, [R1+0x630] ;  /* 0x00063000010f7983 */ /* 0x000f220000300800 */
[----:B--2---:R-:W-:Y:S03]  /*2b9d0*/  HMMA.16816.F32 R20, R20, R8, R24 ;  /* 0x000000081414723c */ /* 0x004fe60000001818 */
[----:B------:R-:W2:Y:S04]  /*2b9e0*/  LDL.LU R5, [R1+0x4d0] ;  /* 0x0004d00001057983 */ /* 0x000ea80000300800 */
[----:B------:R-:W2:-:S12]  /*2b9f0*/  LDL.LU R4, [R1+0x634] ;  /* 0x0006340001047983 */ /* 0x000e980000300800 */
[----:B------:R-:W-:Y:S04]  /*2ba00*/  STL.64 [R1+0xa70], R22 ;  /* 0x000a701601007387 */ /* 0x000fe80000100a00 */
[----:B------:R0:W-:Y:S04]  /*2ba10*/  STL.64 [R1+0xa68], R20 ;  /* 0x000a681401007387 */ /* 0x0001e80000100a00 */
[----:B------:R-:W5:Y:S04]  /*2ba20*/  LDL.LU R9, [R1+0x62c] ;  /* 0x00062c0001097983 */ /* 0x000f680000300800 */
[----:B------:R-:W5:Y:S04]  /*2ba30*/  LDL.LU R8, [R1+0x564] ;  /* 0x0005640001087983 */ /* 0x000f680000300800 */
[----:B------:R-:W5:Y:S04]  /*2ba40*/  LDL.LU R10, [R1+0x544] ;  /* 0x00054400010a7983 */ /* 0x000f680000300800 */
[----:B------:R-:W5:Y:S04]  /*2ba50*/  LDL.LU R11, [R1+0x54c] ;  /* 0x00054c00010b7983 */ /* 0x000f680000300800 */
[----:B------:R-:W5:Y:S04]  /*2ba60*/  LDL.LU R6, [R1+0x540] ;  /* 0x0005400001067983 */ /* 0x000f680000300800 */
[----:B------:R-:W5:Y:S01]  /*2ba70*/  LDL.LU R7, [R1+0x548] ;  /* 0x0005480001077983 */ /* 0x000f620000300800 */
[----:B---3--:R-:W-:-:S04]  /*2ba80*/  FADD R24, R19, -R12 ;  /* 0x8000000c13187221 */ /* 0x008fc80000000000 */
[----:B------:R-:W-:-:S04]  /*2ba90*/  FMUL R24, R24, 1.4426950216293334961 ;  /* 0x3fb8aa3b18187820 */ /* 0x000fc80000400000 */
[----:B------:R-:W1:Y:S01]  /*2baa0*/  MUFU.EX2 R27, R24 ;  /* 0x00000018001b7308 */ /* 0x000e620000000800 */
[----:B----4-:R-:W-:Y:S01]  /*2bab0*/  FADD R26, R15, R14 ;  /* 0x0000000e0f1a7221 */ /* 0x010fe20000000000 */
[----:B-1----:R-:W-:Y:S04]  /*2bac0*/  STL [R1+0x110], R27 ;  /* 0x0001101b01007387 */ /* 0x002fe80000100800 */
[----:B------:R-:W3:Y:S01]  /*2bad0*/  LDL.LU R14, [R1+0x388] ;  /* 0x00038800010e7983 */ /* 0x000ee20000300800 */
[----:B------:R-:W-:-:S04]  /*2bae0*/  FADD R25, R13, -R12 ;  /* 0x8000000c0d197221 */ /* 0x000fc80000000000 */
[----:B------:R-:W-:Y:S01]  /*2baf0*/  FMUL R24, R25, 1.4426950216293334961 ;  /* 0x3fb8aa3b19187820 */ /* 0x000fe20000400000 */
[----:B--2---:R-:W-:-:S03]  /*2bb00*/  FADD R25, R4, R5 ;  /* 0x0000000504197221 */ /* 0x004fc60000000000 */
[----:B------:R1:W-:Y:S01]  /*2bb10*/  MUFU.EX2 R16, R24 ;  /* 0x0000001800107308 */ /* 0x0003e20000000800 */
[----:B-----5:R-:W-:Y:S01]  /*2bb20*/  FADD R25, R8, R25 ;  /* 0x0000001908197221 */ /* 0x020fe20000000000 */
[----:B-1----:R-:W-:-:S03]  /*2bb30*/  FADD R24, R9, R26 ;  /* 0x0000001a09187221 */ /* 0x002fc60000000000 */
[----:B------:R-:W-:Y:S01]  /*2bb40*/  FADD R25, R11, R25 ;  /* 0x000000190b197221 */ /* 0x000fe20000000000 */
[----:B------:R-:W-:-:S03]  /*2bb50*/  FADD R24, R10, R24 ;  /* 0x000000180a187221 */ /* 0x000fc60000000000 */
[----:B------:R-:W-:Y:S01]  /*2bb60*/  FADD R4, R7, R25 ;  /* 0x0000001907047221 */ /* 0x000fe20000000000 */
[----:B------:R-:W-:-:S05]  /*2bb70*/  FADD R5, R6, R24 ;  /* 0x0000001806057221 */ /* 0x000fca0000000000 */
[----:B------:R-:W-:Y:S04]  /*2bb80*/  STL [R1+0x124], R5 ;  /* 0x0001240501007387 */ /* 0x000fe80000100800 */
[----:B------:R-:W-:Y:S04]  /*2bb90*/  STL [R1+0x130], R4 ;  /* 0x0001300401007387 */ /* 0x000fe80000100800 */
[----:B---3--:R-:W-:Y:S04]  /*2bba0*/  STL [R1+0xcf0], R14 ;  /* 0x000cf00e01007387 */ /* 0x008fe80000100800 */
[----:B------:R-:W2:Y:S04]  /*2bbb0*/  LDL.LU R15, [R1+0x38c] ;  /* 0x00038c00010f7983 */ /* 0x000ea80000300800 */
[----:B--2---:R-:W-:Y:S04]  /*2bbc0*/  STL [R1+0xcf4], R15 ;  /* 0x000cf40f01007387 */ /* 0x004fe80000100800 */
[----:B0-----:R-:W2:Y:S04]  /*2bbd0*/  LDL.LU R20, [R1+0x2c0] ;  /* 0x0002c00001147983 */ /* 0x001ea80000300800 */
[----:B--2---:R0:W-:Y:S04]  /*2bbe0*/  STL [R1+0xcf8], R20 ;  /* 0x000cf81401007387 */ /* 0x0041e80000100800 */
[----:B------:R-:W2:Y:S04]  /*2bbf0*/  LDL.LU R21, [R1+0x2c4] ;  /* 0x0002c40001157983 */ /* 0x000ea80000300800 */
[----:B------:R-:W3:Y:S04]  /*2bc00*/  LDL.LU R22, [R1+0x2c8] ;  /* 0x0002c80001167983 */ /* 0x000ee80000300800 */
[----:B------:R-:W3:Y:S04]  /*2bc10*/  LDL.LU R23, [R1+0x2cc] ;  /* 0x0002cc0001177983 */ /* 0x000ee80000300800 */
[----:B0-----:R-:W2:Y:S04]  /*2bc20*/  LDL.LU R20, [R1+0x124] ;  /* 0x0001240001147983 */ /* 0x001ea80000300800 */
[----:B---3--:R0:W-:Y:S04]  /*2bc30*/  STL.64 [R1+0xd08], R22 ;  /* 0x000d081601007387 */ /* 0x0081e80000100a00 */
[----:B--2---:R-:W-:Y:S04]  /*2bc40*/  STL.64 [R1+0xd00], R20 ;  /* 0x000d001401007387 */ /* 0x004fe80000100a00 */
[----:B0-----:R-:W2:Y:S04]  /*2bc50*/  LDL.LU R22, [R1+0x398] ;  /* 0x0003980001167983 */ /* 0x001ea80000300800 */
[----:B------:R-:W2:Y:S01]  /*2bc60*/  LDL.LU R23, [R1+0x39c] ;  /* 0x00039c0001177983 */ /* 0x000ea20000300800 */
[----:B------:R-:W-:-:S03]  /*2bc70*/  FADD R0, R0, -R17 ;  /* 0x8000001100007221 */ /* 0x000fc60000000000 */
[----:B--2---:R0:W-:Y:S04]  /*2bc80*/  STL.64 [R1+0xd20], R22 ;  /* 0x000d201601007387 */ /* 0x0041e80000100a00 */
[----:B0-----:R-:W2:Y:S04]  /*2bc90*/  LDL.LU R22, [R1+0x3a8] ;  /* 0x0003a80001167983 */ /* 0x001ea80000300800 */
[----:B------:R-:W2:Y:S01]  /*2bca0*/  LDL.LU R23, [R1+0x3ac] ;  /* 0x0003ac0001177983 */ /* 0x000ea20000300800 */
[----:B------:R-:W-:Y:S01]  /*2bcb0*/  FMUL R0, R0, 1.4426950216293334961 ;  /* 0x3fb8aa3b00007820 */ /* 0x000fe20000400000 */
[--C-:B------:R-:W-:Y:S01]  /*2bcc0*/  FADD R28, R28, -R17.reuse ;  /* 0x800000111c1c7221 */ /* 0x100fe20000000000 */
[--C-:B------:R-:W-:Y:S01]  /*2bcd0*/  FADD R3, R3, -R17.reuse ;  /* 0x8000001103037221 */ /* 0x100fe20000000000 */
[----:B------:R-:W-:-:S02]  /*2bce0*/  FADD R29, R29, -R17 ;  /* 0x800000111d1d7221 */ /* 0x000fc40000000000 */
[----:B------:R0:W-:Y:S01]  /*2bcf0*/  MUFU.EX2 R17, R0 ;  /* 0x0000000000117308 */ /* 0x0001e20000000800 */
[--C-:B------:R-:W-:Y:S01]  /*2bd00*/  FADD R2, R2, -R12.reuse ;  /* 0x8000000c02027221 */ /* 0x100fe20000000000 */
[----:B0-----:R-:W-:Y:S01]  /*2bd10*/  FADD R0, R18, -R12 ;  /* 0x8000000c12007221 */ /* 0x001fe20000000000 */
[----:B--2---:R-:W-:Y:S04]  /*2bd20*/  STL.64 [R1+0xd38], R22 ;  /* 0x000d381601007387 */ /* 0x004fe80000100a00 */
[----:B------:R-:W2:Y:S04]  /*2bd30*/  LDL.LU R14, [R1+0x56c] ;  /* 0x00056c00010e7983 */ /* 0x000ea80000300800 */
[----:B------:R-:W2:Y:S04]  /*2bd40*/  LDL.LU R15, [R1+0x130] ;  /* 0x00013000010f7983 */ /* 0x000ea80000300800 */
[----:B------:R-:W3:Y:S04]  /*2bd50*/  LDL.LU R18, [R1+0x538] ;  /* 0x0005380001127983 */ /* 0x000ee80000300800 */
[----:B------:R-:W4:Y:S04]  /*2bd60*/  LDL.LU R19, [R1+0x554] ;  /* 0x0005540001137983 */ /* 0x000f280000300800 */
[----:B------:R-:W5:Y:S04]  /*2bd70*/  LDL.LU R12, [R1+0x534] ;  /* 0x00053400010c7983 */ /* 0x000f680000300800 */
[----:B------:R-:W5:Y:S04]  /*2bd80*/  LDL.LU R13, [R1+0x52c] ;  /* 0x00052c00010d7983 */ /* 0x000f680000300800 */
[----:B--2---:R-:W-:Y:S04]  /*2bd90*/  STL.64 [R1+0xd18], R14 ;  /* 0x000d180e01007387 */ /* 0x004fe80000100a00 */
[----:B-----5:R0:W-:Y:S04]  /*2bda0*/  STL.64 [R1+0xd10], R12 ;  /* 0x000d100c01007387 */ /* 0x0201e80000100a00 */
[----:B0-----:R-:W2:Y:S04]  /*2bdb0*/  LDL.LU R12, [R1+0x2d0] ;  /* 0x0002d000010c7983 */ /* 0x001ea80000300800 */
[----:B------:R-:W2:Y:S04]  /*2bdc0*/  LDL.LU R13, [R1+0x2d4] ;  /* 0x0002d400010d7983 */ /* 0x000ea80000300800 */
[----:B------:R-:W5:Y:S04]  /*2bdd0*/  LDL.LU R14, [R1+0x2d8] ;  /* 0x0002d800010e7983 */ /* 0x000f680000300800 */
[----:B------:R-:W5:Y:S04]  /*2bde0*/  LDL.LU R15, [R1+0x2dc] ;  /* 0x0002dc00010f7983 */ /* 0x000f680000300800 */
[----:B------:R-:W2:Y:S04]  /*2bdf0*/  LDL.LU R22, [R1+0x3b8] ;  /* 0x0003b80001167983 */ /* 0x000ea80000300800 */
[----:B------:R-:W3:Y:S04]  /*2be00*/  LDL.LU R23, [R1+0x3bc] ;  /* 0x0003bc0001177983 */ /* 0x000ee80000300800 */
[----:B-----5:R-:W-:Y:S04]  /*2be10*/  STL.64 [R1+0xd30], R14 ;  /* 0x000d300e01007387 */ /* 0x020fe80000100a00 */
[----:B--2---:R0:W-:Y:S04]  /*2be20*/  STL.64 [R1+0xd28], R12 ;  /* 0x000d280c01007387 */ /* 0x0041e80000100a00 */
[----:B0-----:R-:W2:Y:S04]  /*2be30*/  LDL.LU R12, [R1+0x2e0] ;  /* 0x0002e000010c7983 */ /* 0x001ea80000300800 */
[----:B------:R-:W2:Y:S04]  /*2be40*/  LDL.LU R13, [R1+0x2e4] ;  /* 0x0002e400010d7983 */ /* 0x000ea80000300800 */
[----:B------:R-:W5:Y:S04]  /*2be50*/  LDL.LU R14, [R1+0x2e8] ;  /* 0x0002e800010e7983 */ /* 0x000f680000300800 */
[----:B------:R-:W5:Y:S01]  /*2be60*/  LDL.LU R15, [R1+0x2ec] ;  /* 0x0002ec00010f7983 */ /* 0x000f620000300800 */
[----:B------:R-:W-:Y:S01]  /*2be70*/  FMUL R28, R28, 1.4426950216293334961 ;  /* 0x3fb8aa3b1c1c7820 */ /* 0x000fe20000400000 */
[----:B------:R-:W-:Y:S01]  /*2be80*/  FMUL R3, R3, 1.4426950216293334961 ;  /* 0x3fb8aa3b03037820 */ /* 0x000fe20000400000 */
[----:B------:R-:W-:Y:S01]  /*2be90*/  FMUL R29, R29, 1.4426950216293334961 ;  /* 0x3fb8aa3b1d1d7820 */ /* 0x000fe20000400000 */
[----:B------:R-:W-:Y:S01]  /*2bea0*/  FMUL R2, R2, 1.4426950216293334961 ;  /* 0x3fb8aa3b02027820 */ /* 0x000fe20000400000 */
[----:B------:R-:W-:-:S02]  /*2beb0*/  FMUL R0, R0, 1.4426950216293334961 ;  /* 0x3fb8aa3b00007820 */ /* 0x000fc40000400000 */
[----:B------:R-:W-:Y:S08]  /*2bec0*/  MUFU.EX2 R28, R28 ;  /* 0x0000001c001c7308 */ /* 0x000ff00000000800 */
[----:B------:R-:W0:Y:S08]  /*2bed0*/  MUFU.EX2 R3, R3 ;  /* 0x0000000300037308 */ /* 0x000e300000000800 */
[----:B------:R-:W-:Y:S08]  /*2bee0*/  MUFU.EX2 R29, R29 ;  /* 0x0000001d001d7308 */ /* 0x000ff00000000800 */
[----:B------:R-:W-:Y:S08]  /*2bef0*/  MUFU.EX2 R2, R2 ;  /* 0x0000000200027308 */ /* 0x000ff00000000800 */
[----:B------:R-:W1:Y:S01]  /*2bf00*/  MUFU.EX2 R0, R0 ;  /* 0x0000000000007308 */ /* 0x000e620000000800 */
[----:B-----5:R-:W-:Y:S04]  /*2bf10*/  STL.64 [R1+0xd48], R14 ;  /* 0x000d480e01007387 */ /* 0x020fe80000100a00 */
[----:B--2---:R2:W-:Y:S04]  /*2bf20*/  STL.64 [R1+0xd40], R12 ;  /* 0x000d400c01007387 */ /* 0x0045e80000100a00 */
[----:B--2---:R-:W3:Y:S04]  /*2bf30*/  LDL.LU R12, [R1+0x2f0] ;  /* 0x0002f000010c7983 */ /* 0x004ee80000300800 */
[----:B------:R-:W3:Y:S04]  /*2bf40*/  LDL.LU R13, [R1+0x2f4] ;  /* 0x0002f400010d7983 */ /* 0x000ee80000300800 */
[----:B------:R-:W3:Y:S04]  /*2bf50*/  LDL.LU R14, [R1+0x2f8] ;  /* 0x0002f800010e7983 */ /* 0x000ee80000300800 */
[----:B------:R-:W3:Y:S01]  /*2bf60*/  LDL.LU R15, [R1+0x2fc] ;  /* 0x0002fc00010f7983 */ /* 0x000ee20000300800 */
[----:B0-----:R-:W-:-:S02]  /*2bf70*/  F2FP.F16.F32.PACK_AB R24, R3, R28 ;  /* 0x0000001c0318723e */ /* 0x001fc400000000ff */
[----:B-1----:R-:W-:Y:S02]  /*2bf80*/  F2FP.F16.F32.PACK_AB R25, R0, R2 ;  /* 0x000000020019723e */ /* 0x002fe400000000ff */
[----:B------:R-:W-:Y:S02]  /*2bf90*/  F2FP.F16.F32.PACK_AB R26, R17, R29 ;  /* 0x0000001d111a723e */ /* 0x000fe400000000ff */
[----:B------:R-:W-:Y:S01]  /*2bfa0*/  F2FP.F16.F32.PACK_AB R27, R16, R27 ;  /* 0x0000001b101b723e */ /* 0x000fe200000000ff */
[----:B------:R-:W2:Y:S04]  /*2bfb0*/  LDL.LU R5, [R1+0x518] ;  /* 0x0005180001057983 */ /* 0x000ea80000300800 */
[----:B------:R-:W5:Y:S04]  /*2bfc0*/  LDL.LU R4, [R1+0x528] ;  /* 0x0005280001047983 */ /* 0x000f680000300800 */
[----:B------:R-:W2:Y:S04]  /*2bfd0*/  LDL.LU R9, [R1+0x514] ;  /* 0x0005140001097983 */ /* 0x000ea80000300800 */
[----:B------:R-:W2:Y:S04]  /*2bfe0*/  LDL.LU R8, [R1+0x524] ;  /* 0x0005240001087983 */ /* 0x000ea80000300800 */
[----:B------:R-:W2:Y:S04]  /*2bff0*/  LDL.LU R10, [R1+0x520] ;  /* 0x00052000010a7983 */ /* 0x000ea80000300800 */
[----:B------:R-:W2:Y:S04]  /*2c000*/  LDL.LU R11, [R1+0x530] ;  /* 0x00053000010b7983 */ /* 0x000ea80000300800 */
[----:B------:R-:W2:Y:S04]  /*2c010*/  LDL.LU R6, [R1+0x51c] ;  /* 0x00051c0001067983 */ /* 0x000ea80000300800 */
[----:B------:R-:W2:Y:S04]  /*2c020*/  LDL.LU R7, [R1+0x510] ;  /* 0x0005100001077983 */ /* 0x000ea80000300800 */
[----:B------:R0:W-:Y:S04]  /*2c030*/  STL [R1+0xc78], R28 ;  /* 0x000c781c01007387 */ /* 0x0001e80000100800 */
[----:B0-----:R-:W2:Y:S04]  /*2c040*/  LDL.LU R28, [R1+0x558] ;  /* 0x00055800011c7983 */ /* 0x001ea80000300800 */
        /* <DEDUP_REMOVED lines=8> */
[----:B------:R0:W-:Y:S04]  /*2c0d0*/  STL.64 [R1+0xc18], R16 ;  /* 0x000c181001007387 */ /* 0x0001e80000100a00 */
[----:B0-----:R-:W2:Y:S04]  /*2c0e0*/  LDL.LU R16, [R1+0x574] ;  /* 0x0005740001107983 */ /* 0x001ea80000300800 */
[----:B------:R-:W2:Y:S01]  /*2c0f0*/  LDL.LU R17, [R1+0x568] ;  /* 0x0005680001117983 */ /* 0x000ea20000300800 */
[----:B---3--:R-:W-:Y:S03]  /*2c100*/  HMMA.16816.F32 R20, R24, R22, R12 ;  /* 0x000000161814723c */ /* 0x008fe6000000180c */
[----:B------:R-:W3:Y:S04]  /*2c110*/  LDL.LU.64 R14, [R1+0xd48] ;  /* 0x000d4800010e7983 */ /* 0x000ee80000300a00 */
[----:B------:R-:W3:-:S12]  /*2c120*/  LDL.LU.64 R12, [R1+0xd40] ;  /* 0x000d4000010c7983 */ /* 0x000ed80000300a00 */
        /* <DEDUP_REMOVED lines=11> */
[----:B------:R-:W3:-:S13]  /*2c1e0*/  LDL.LU.64 R12, [R1+0xd10] ;  /* 0x000d1000010c7983 */ /* 0x000eda0000300a00 */
[----:B------:R-:W-:Y:S04]  /*2c1f0*/  STL.64 [R1+0x540], R20 ;  /* 0x0005401401007387 */ /* 0x000fe80000100a00 */
[----:B------:R0:W-:Y:S04]  /*2c200*/  STL.64 [R1+0x548], R22 ;  /* 0x0005481601007387 */ /* 0x0001e80000100a00 */
[----:B0-----:R-:W3:Y:S04]  /*2c210*/  LDL.LU.64 R22, [R1+0xd08] ;  /* 0x000d080001167983 */ /* 0x001ee80000300a00 */
[----:B------:R-:W3:Y:S01]  /*2c220*/  LDL.LU.64 R20, [R1+0xd00] ;  /* 0x000d000001147983 */ /* 0x000ee20000300a00 */
[----:B--2---:R-:W-:Y:S01]  /*2c230*/  FADD R16, R16, R15 ;  /* 0x0000000f10107221 */ /* 0x004fe20000000000 */
[----:B---3--:R-:W-:-:S02]  /*2c240*/  FADD R14, R14, R20 ;  /* 0x000000140e0e7221 */ /* 0x008fc40000000000 */
[----:B------:R-:W2:Y:S04]  /*2c250*/  LDL.LU R20, [R1+0xcf8] ;  /* 0x000cf80001147983 */ /* 0x000ea80000300800 */
[----:B------:R-:W2:Y:S01]  /*2c260*/  LDL.LU R15, [R1+0xcf4] ;  /* 0x000cf400010f7983 */ /* 0x000ea20000300800 */
[----:B------:R-:W-:-:S03]  /*2c270*/  FADD R17, R17, R14 ;  /* 0x0000000e11117221 */ /* 0x000fc60000000000 */
[----:B------:R-:W2:Y:S01]  /*2c280*/  LDL.LU R14, [R1+0xcf0] ;  /* 0x000cf000010e7983 */ /* 0x000ea20000300800 */
[----:B------:R-:W-:Y:S01]  /*2c290*/  FADD R16, R29, R16 ;  /* 0x000000101d107221 */ /* 0x000fe20000000000 */
[----:B------:R-:W-:-:S03]  /*2c2a0*/  FADD R2, R2, R17 ;  /* 0x0000001102027221 */ /* 0x000fc60000000000 */
[----:B------:R-:W-:Y:S01]  /*2c2b0*/  FADD R0, R0, R16 ;  /* 0x0000001000007221 */ /* 0x000fe20000000000 */
[----:B------:R-:W-:-:S03]  /*2c2c0*/  FADD R2, R3, R2 ;  /* 0x0000000203027221 */ /* 0x000fc60000000000 */
[----:B------:R-:W-:Y:S01]  /*2c2d0*/  FADD R0, R28, R0 ;  /* 0x000000001c007221 */ /* 0x000fe20000000000 */
[----:B------:R-:W-:-:S03]  /*2c2e0*/  FADD R2, R18, R2 ;  /* 0x0000000212027221 */ /* 0x000fc60000000000 */
[----:B----4-:R-:W-:Y:S01]  /*2c2f0*/  FADD R0, R19, R0 ;  /* 0x0000000013007221 */ /* 0x010fe20000000000 */
[----:B------:R-:W-:-:S03]  /*2c300*/  FADD R2, R12, R2 ;  /* 0x000000020c027221 */ /* 0x000fc60000000000 */
[----:B------:R-:W-:Y:S01]  /*2c310*/  FADD R0, R13, R0 ;  /* 0x000000000d007221 */ /* 0x000fe20000000000 */
[----:B------:R-:W-:-:S03]  /*2c320*/  FADD R2, R5, R2 ;  /* 0x0000000205027221 */ /* 0x000fc60000000000 */
[----:B-----5:R-:W-:Y:S01]  /*2c330*/  FADD R0, R4, R0 ;  /* 0x0000000004007221 */ /* 0x020fe20000000000 */
[----:B------:R-:W-:-:S03]  /*2c340*/  FADD R2, R9, R2 ;  /* 0x0000000209027221 */ /* 0x000fc60000000000 */
[----:B------:R-:W-:Y:S01]  /*2c350*/  FADD R0, R8, R0 ;  /* 0x0000000008007221 */ /* 0x000fe20000000000 */
[----:B------:R-:W-:-:S03]  /*2c360*/  FADD R2, R10, R2 ;  /* 0x000000020a027221 */ /* 0x000fc60000000000 */
[----:B------:R-:W-:Y:S01]  /*2c370*/  FADD R0, R11, R0 ;  /* 0x000000000b007221 */ /* 0x000fe20000000000 */
[----:B------:R-:W-:-:S03]  /*2c380*/  FADD R2, R6, R2 ;  /* 0x0000000206027221 */ /* 0x000fc60000000000 */
[----:B------:R-:W-:Y:S01]  /*2c390*/  FADD R0, R7, R0 ;  /* 0x0000000007007221 */ /* 0x000fe20000000000 */
[----:B--2---:R-:W-:-:S15]  /*2c3a0*/  HMMA.16816.F32 R12, R24, R14, R20 ;  /* 0x0000000e180c723c */ /* 0x004fde0000001814 */
[----:B------:R-:W-:-:S04]  /*2c3b0*/  NOP ;  /* 0x0000000000007918 */ /* 0x000fc80000000000 */
[----:B------:R-:W-:Y:S04]  /*2c3c0*/  STL.64 [R1+0x300], R12 ;  /* 0x0003000c01007387 */ /* 0x000fe80000100a00 */
[----:B------:R0:W-:Y:S04]  /*2c3d0*/  STL.64 [R1+0x308], R14 ;  /* 0x0003080e01007387 */ /* 0x0001e80000100a00 */
[----:B0-----:R-:W2:Y:S04]  /*2c3e0*/  LDL.LU R14, [R1+0x318] ;  /* 0x00031800010e7983 */ /* 0x001ea80000300800 */
[----:B------:R-:W-:Y:S04]  /*2c3f0*/  STL [R1+0x124], R2 ;  /* 0x0001240201007387 */ /* 0x000fe80000100800 */
[----:B------:R-:W-:Y:S04]  /*2c400*/  STL [R1+0x130], R0 ;  /* 0x0001300001007387 */ /* 0x000fe80000100800 */
        /* <DEDUP_REMOVED lines=9> */
[----:B---3--:R1:W-:Y:S04]  /*2c4a0*/  STL.64 [R1+0xc30], R12 ;  /* 0x000c300c01007387 */ /* 0x0083e80000100a00 */
[----:B0-----:R-:W3:Y:S04]  /*2c4b0*/  LDL.LU R14, [R1+0x338] ;  /* 0x00033800010e7983 */ /* 0x001ee80000300800 */
[----:B------:R-:W3:Y:S04]  /*2c4c0*/  LDL.LU R15, [R1+0x33c] ;  /* 0x00033c00010f7983 */ /* 0x000ee80000300800 */
[----:B-1----:R-:W4:Y:S04]  /*2c4d0*/  LDL.LU R13, [R1+0x4d8] ;  /* 0x0004d800010d7983 */ /* 0x002f280000300800 */
[----:B------:R-:W4:Y:S04]  /*2c4e0*/  LDL.LU R12, [R1+0x4e4] ;  /* 0x0004e400010c7983 */ /* 0x000f280000300800 */
[----:B---3--:R0:W-:Y:S04]  /*2c4f0*/  STL.64 [R1+0xc60], R14 ;  /* 0x000c600e01007387 */ /* 0x0081e80000100a00 */
[----:B----4-:R1:W-:Y:S04]  /*2c500*/  STL.64 [R1+0xc58], R12 ;  /* 0x000c580c01007387 */ /* 0x0103e80000100a00 */
[----:B0-----:R-:W3:Y:S04]  /*2c510*/  LDL.LU R14, [R1+0x348] ;  /* 0x00034800010e7983 */ /* 0x001ee80000300800 */
[----:B------:R-:W3:Y:S04]  /*2c520*/  LDL.LU R15, [R1+0x34c] ;  /* 0x00034c00010f7983 */ /* 0x000ee80000300800 */
[----:B-1----:R-:W4:Y:S04]  /*2c530*/  LDL.LU R13, [R1+0x4e0] ;  /* 0x0004e000010d7983 */ /* 0x002f280000300800 */
[----:B------:R-:W4:Y:S04]  /*2c540*/  LDL.LU R12, [R1+0x4ec] ;  /* 0x0004ec00010c7983 */ /* 0x000f280000300800 */
[----:B---3--:R0:W-:Y:S04]  /*2c550*/  STL.64 [R1+0xc88], R14 ;  /* 0x000c880e01007387 */ /* 0x0081e80000100a00 */
[----:B----4-:R-:W-:Y:S04]  /*2c560*/  STL.64 [R1+0xc80], R12 ;  /* 0x000c800c01007387 */ /* 0x010fe80000100a00 */
[----:B0-----:R-:W3:Y:S04]  /*2c570*/  LDL.LU R14, [R1+0x358] ;  /* 0x00035800010e7983 */ /* 0x001ee80000300800 */
[----:B------:R-:W3:Y:S04]  /*2c580*/  LDL.LU R15, [R1+0x35c] ;  /* 0x00035c00010f7983 */ /* 0x000ee80000300800 */
[----:B------:R-:W4:Y:S04]  /*2c590*/  LDL.LU R3, [R1+0x4dc] ;  /* 0x0004dc0001037983 */ /* 0x000f280000300800 */
[----:B----4-:R-:W-:Y:S04]  /*2c5a0*/  STL [R1+0xcc8], R3 ;  /* 0x000cc80301007387 */ /* 0x010fe80000100800 */
[----:B------:R-:W4:Y:S04]  /*2c5b0*/  LDL.LU R4, [R1+0x4e8] ;  /* 0x0004e80001047983 */ /* 0x000f280000300800 */
[----:B----4-:R-:W-:Y:S04]  /*2c5c0*/  STL [R1+0xccc], R4 ;  /* 0x000ccc0401007387 */ /* 0x010fe80000100800 */
[----:B------:R-:W4:Y:S04]  /*2c5d0*/  LDL.LU R5, [R1+0x4d4] ;  /* 0x0004d40001057983 */ /* 0x000f280000300800 */
[----:B------:R-:W5:Y:S04]  /*2c5e0*/  LDL.LU R8, [R1+0x4ac] ;  /* 0x0004ac0001087983 */ /* 0x000f680000300800 */
[----:B------:R-:W3:Y:S04]  /*2c5f0*/  LDL.LU R17, [R1+0x49c] ;  /* 0x00049c0001117983 */ /* 0x000ee80000300800 */
[----:B------:R-:W3:Y:S04]  /*2c600*/  LDL.LU R16, [R1+0x4a8] ;  /* 0x0004a80001107983 */ /* 0x000ee80000300800 */
[----:B--2---:R-:W-:Y:S04]  /*2c610*/  STL.64 [R1+0xc48], R18 ;  /* 0x000c481201007387 */ /* 0x004fe80000100a00 */
[----:B---3--:R0:W-:Y:S04]  /*2c620*/  STL.64 [R1+0xc40], R16 ;  /* 0x000c401001007387 */ /* 0x0081e80000100a00 */
[----:B0-----:R-:W2:Y:S04]  /*2c630*/  LDL.LU R16, [R1+0x260] ;  /* 0x0002600001107983 */ /* 0x001ea80000300800 */
[----:B------:R-:W2:Y:S04]  /*2c640*/  LDL.LU R17, [R1+0x264] ;  /* 0x0002640001117983 */ /* 0x000ea80000300800 */
[----:B------:R-:W3:Y:S04]  /*2c650*/  LDL.LU R18, [R1+0x268] ;  /* 0x0002680001127983 */ /* 0x000ee80000300800 */
[----:B------:R-:W3:Y:S04]  /*2c660*/  LDL.LU R19, [R1+0x26c] ;  /* 0x00026c0001137983 */ /* 0x000ee80000300800 */
[----:B------:R-:W2:Y:S04]  /*2c670*/  LDL.LU R13, [R1+0x4f8] ;  /* 0x0004f800010d7983 */ /* 0x000ea80000300800 */
[----:B------:R-:W2:Y:S04]  /*2c680*/  LDL.LU R12, [R1+0x504] ;  /* 0x00050400010c7983 */ /* 0x000ea80000300800 */
[----:B------:R0:W-:Y:S04]  /*2c690*/  STL.64 [R1+0xcb0], R14 ;  /* 0x000cb00e01007387 */ /* 0x0001e80000100a00 */
[----:B--2---:R1:W-:Y:S04]  /*2c6a0*/  STL.64 [R1+0xca8], R12 ;  /* 0x000ca80c01007387 */ /* 0x0043e80000100a00 */
[----:B0-----:R-:W2:Y:S04]  /*2c6b0*/  LDL.LU R14, [R1+0x368] ;  /* 0x00036800010e7983 */ /* 0x001ea80000300800 */
[----:B------:R-:W2:Y:S04]  /*2c6c0*/  LDL.LU R15, [R1+0x36c] ;  /* 0x00036c00010f7983 */ /* 0x000ea80000300800 */
[----:B------:R-:W3:Y:S04]  /*2c6d0*/  LDL.LU R4, [R1+0x124] ;  /* 0x0001240001047983 */ /* 0x000ee80000300800 */
[----:B-1----:R-:W3:Y:S04]  /*2c6e0*/  LDL.LU R13, [R1+0x500] ;  /* 0x00050000010d7983 */ /* 0x002ee80000300800 */
[----:B------:R-:W3:Y:S04]  /*2c6f0*/  LDL.LU R3, [R1+0x130] ;  /* 0x0001300001037983 */ /* 0x000ee80000300800 */
[----:B------:R-:W3:Y:S04]  /*2c700*/  LDL.LU R12, [R1+0x50c] ;  /* 0x00050c00010c7983 */ /* 0x000ee80000300800 */
[----:B--2---:R0:W-:Y:S04]  /*2c710*/  STL.64 [R1+0xcd8], R14 ;  /* 0x000cd80e01007387 */ /* 0x0041e80000100a00 */
[----:B---3--:R-:W-:Y:S04]  /*2c720*/  STL.64 [R1+0xcd0], R12 ;  /* 0x000cd00c01007387 */ /* 0x008fe80000100a00 */
[----:B0-----:R-:W2:Y:S04]  /*2c730*/  LDL.LU R14, [R1+0x378] ;  /* 0x00037800010e7983 */ /* 0x001ea80000300800 */
[----:B------:R-:W2:Y:S04]  /*2c740*/  LDL.LU R15, [R1+0x37c] ;  /* 0x00037c00010f7983 */ /* 0x000ea80000300800 */
[----:B------:R-:W3:Y:S04]  /*2c750*/  LDL.LU R29, [R1+0x4fc] ;  /* 0x0004fc00011d7983 */ /* 0x000ee80000300800 */
[----:B------:R-:W2:Y:S04]  /*2c760*/  LDL.LU R2, [R1+0x508] ;  /* 0x0005080001027983 */ /* 0x000ea80000300800 */
[----:B------:R-:W2:Y:S04]  /*2c770*/  LDL.LU R0, [R1+0x4f4] ;  /* 0x0004f40001007983 */ /* 0x000ea80000300800 */
        /* <DEDUP_REMOVED lines=33> */
[----:B------:R-:W3:Y:S01]  /*2c990*/  LDL.LU R23, [R1+0x10c] ;  /* 0x00010c0001177983 */ /* 0x000ee20000300800 */
[----:B--2---:R-:W-:Y:S03]  /*2c9a0*/  HMMA.16816.F32 R12, R24, R14, R16 ;  /* 0x0000000e180c723c */ /* 0x004fe60000001810 */
[----:B------:R-:W2:Y:S04]  /*2c9b0*/  LDL.LU.64 R18, [R1+0xce8] ;  /* 0x000ce80001127983 */ /* 0x000ea80000300a00 */
[----:B------:R-:W2:-:S12]  /*2c9c0*/  LDL.LU.64 R16, [R1+0xce0] ;  /* 0x000ce00001107983 */ /* 0x000e980000300a00 */
[----:B------:R-:W-:Y:S04]  /*2c9d0*/  STL.64 [R1+0x2d0], R12 ;  /* 0x0002d00c01007387 */ /* 0x000fe80000100a00 */
[----:B------:R0:W-:Y:S04]  /*2c9e0*/  STL.64 [R1+0x2d8], R14 ;  /* 0x0002d80e01007387 */ /* 0x0001e80000100a00 */
[----:B0-----:R-:W2:Y:S04]  /*2c9f0*/  LDL.LU.64 R14, [R1+0xcd8] ;  /* 0x000cd800010e7983 */ /* 0x001ea80000300a00 */
[----:B------:R-:W2:Y:S02]  /*2ca00*/  LDL.LU.64 R12, [R1+0xcd0] ;  /* 0x000cd000010c7983 */ /* 0x000ea40000300a00 */
[----:B--2---:R-:W-:Y:S01]  /*2ca10*/  FADD R13, R13, R4 ;  /* 0x000000040d0d7221 */ /* 0x004fe20000000000 */
[----:B------:R-:W-:Y:S01]  /*2ca20*/  FADD R12, R12, R3 ;  /* 0x000000030c0c7221 */ /* 0x000fe20000000000 */
[----:B------:R-:W2:Y:S04]  /*2ca30*/  LDL.LU R4, [R1+0xccc] ;  /* 0x000ccc0001047983 */ /* 0x000ea80000300800 */
[----:B------:R-:W2:Y:S01]  /*2ca40*/  LDL.LU R3, [R1+0xcc8] ;  /* 0x000cc80001037983 */ /* 0x000ea20000300800 */
[----:B---3--:R-:W-:Y:S01]  /*2ca50*/  FADD R29, R29, R13 ;  /* 0x0000000d1d1d7221 */ /* 0x008fe20000000000 */
[----:B------:R-:W-:-:S02]  /*2ca60*/  FADD R2, R2, R12 ;  /* 0x0000000c02027221 */ /* 0x000fc40000000000 */
[----:B------:R-:W-:Y:S01]  /*2ca70*/  HMMA.16816.F32 R12, R24, R14, R16 ;  /* 0x0000000e180c723c */ /* 0x000fe20000001810 */
[----:B------:R-:W3:Y:S04]  /*2ca80*/  LDL.LU.64 R18, [R1+0xcc0] ;  /* 0x000cc00001127983 */ /* 0x000ee80000300a00 */
[----:B------:R-:W3:-:S14]  /*2ca90*/  LDL.LU.64 R16, [R1+0xcb8] ;  /* 0x000cb80001107983 */ /* 0x000edc0000300a00 */
[----:B------:R-:W-:Y:S04]  /*2caa0*/  STL.64 [R1+0x2c0], R12 ;  /* 0x0002c00c01007387 */ /* 0x000fe80000100a00 */
[----:B------:R0:W-:Y:S04]  /*2cab0*/  STL.64 [R1+0x2c8], R14 ;  /* 0x0002c80e01007387 */ /* 0x0001e80000100a00 */
[----:B0-----:R-:W3:Y:S04]  /*2cac0*/  LDL.LU.64 R14, [R1+0xcb0] ;  /* 0x000cb000010e7983 */ /* 0x001ee80000300a00 */
[----:B------:R-:W2:Y:S02]  /*2cad0*/  LDL.LU.64 R12, [R1+0xca8] ;  /* 0x000ca800010c7983 */ /* 0x000ea40000300a00 */
[----:B--2---:R-:W-:Y:S01]  /*2cae0*/  FADD R13, R13, R29 ;  /* 0x0000001d0d0d7221 */ /* 0x004fe20000000000 */
[----:B------:R-:W-:Y:S01]  /*2caf0*/  FADD R12, R12, R2 ;  /* 0x000000020c0c7221 */ /* 0x000fe20000000000 */
[----:B------:R-:W2:Y:S04]  /*2cb00*/  LDL.LU R29, [R1+0xca4] ;  /* 0x000ca400011d7983 */ /* 0x000ea80000300800 */
[----:B------:R-:W2:Y:S01]  /*2cb10*/  LDL.LU R2, [R1+0xca0] ;  /* 0x000ca00001027983 */ /* 0x000ea20000300800 */
[----:B------:R-:W-:Y:S01]  /*2cb20*/  FADD R0, R0, R13 ;  /* 0x0000000d00007221 */ /* 0x000fe20000000000 */
[----:B------:R-:W-:-:S02]  /*2cb30*/  FADD R28, R28, R12 ;  /* 0x0000000c1c1c7221 */ /* 0x000fc40000000000 */
[----:B---3--:R-:W-:Y:S01]  /*2cb40*/  HMMA.16816.F32 R12, R24, R14, R16 ;  /* 0x0000000e180c723c */ /* 0x008fe20000001810 */
        /* <DEDUP_REMOVED lines=23> */
[----:B----4-:R-:W-:Y:S01]  /*2ccc0*/  FADD R5, R5, R13 ;  /* 0x0000000d05057221 */ /* 0x010fe20000000000 */
[----:B-----5:R-:W-:-:S02]  /*2ccd0*/  FADD R8, R8, R12 ;  /* 0x0000000c08087221 */ /* 0x020fc40000000000 */
[----:B---3--:R-:W-:Y:S01]  /*2cce0*/  HMMA.16816.F32 R12, R24, R14, R16 ;  /* 0x0000000e180c723c */ /* 0x008fe20000001810 */
[----:B------:R-:W3:Y:S04]  /*2ccf0*/  LDL.LU.64 R18, [R1+0xc48] ;  /* 0x000c480001127983 */ /* 0x000ee80000300a00 */
[----:B------:R-:W4:-:S14]  /*2cd00*/  LDL.LU.64 R16, [R1+0xc40] ;  /* 0x000c400001107983 */ /* 0x000f1c0000300a00 */
[----:B------:R-:W-:Y:S04]  /*2cd10*/  STL.64 [R1+0x2b0], R12 ;  /* 0x0002b00c01007387 */ /* 0x000fe80000100a00 */
[----:B------:R0:W-:Y:S04]  /*2cd20*/  STL.64 [R1+0x2b8], R14 ;  /* 0x0002b80e01007387 */ /* 0x0001e80000100a00 */
[----:B0-----:R-:W3:Y:S04]  /*2cd30*/  LDL.LU.64 R14, [R1+0xc38] ;  /* 0x000c3800010e7983 */ /* 0x001ee80000300a00 */
[----:B------:R-:W3:Y:S01]  /*2cd40*/  LDL.LU.64 R12, [R1+0xc30] ;  /* 0x000c3000010c7983 */ /* 0x000ee20000300a00 */
[----:B----4-:R-:W-:Y:S01]  /*2cd50*/  FADD R17, R17, R5 ;  /* 0x0000000511117221 */ /* 0x010fe20000000000 */
[----:B------:R-:W-:-:S02]  /*2cd60*/  FADD R16, R16, R8 ;  /* 0x0000000810107221 */ /* 0x000fc40000000000 */
[----:B------:R-:W2:Y:S04]  /*2cd70*/  LDL.LU R5, [R1+0xc2c] ;  /* 0x000c2c0001057983 */ /* 0x000ea80000300800 */
[----:B------:R-:W4:Y:S01]  /*2cd80*/  LDL.LU R8, [R1+0xc28] ;  /* 0x000c280001087983 */ /* 0x000f220000300800 */
[----:B------:R-:W-:Y:S01]  /*2cd90*/  FADD R9, R9, R17 ;  /* 0x0000001109097221 */ /* 0x000fe20000000000 */
[----:B------:R-:W-:Y:S02]  /*2cda0*/  FADD R10, R10, R16 ;  /* 0x000000100a0a7221 */ /* 0x000fe40000000000 */
[----:B---3--:R-:W-:Y:S01]  /*2cdb0*/  HMMA.16816.F32 R16, R24, R18, R12 ;  /* 0x000000121810723c */ /* 0x008fe2000000180c */
[----:B------:R-:W3:Y:S01]  /*2cdc0*/  LDL.LU.64 R14, [R1+0xc20] ;  /* 0x000c2000010e7983 */ /* 0x000ee20000300a00 */
[----:B------:R-:W-:Y:S01]  /*2cdd0*/  FADD R6, R6, R10 ;  /* 0x0000000a06067221 */ /* 0x000fe20000000000 */
[----:B------:R-:W-:-:S03]  /*2cde0*/  FADD R9, R11, R9 ;  /* 0x000000090b097221 */ /* 0x000fc60000000000 */
[----:B------:R-:W-:Y:S01]  /*2cdf0*/  FADD R28, R28, R6 ;  /* 0x000000061c1c7221 */ /* 0x000fe20000000000 */
[----:B------:R-:W-:-:S12]  /*2ce00*/  FADD R9, R7, R9 ;  /* 0x0000000907097221 */ /* 0x000fd80000000000 */
[----:B------:R0:W-:Y:S04]  /*2ce10*/  STL.64 [R1+0x420], R16 ;  /* 0x0004201001007387 */ /* 0x0001e80000100a00 */
[----:B------:R-:W-:Y:S04]  /*2ce20*/  STL.64 [R1+0x428], R18 ;  /* 0x0004281201007387 */ /* 0x000fe80000100a00 */
[----:B0-----:R-:W5:Y:S04]  /*2ce30*/  LDL.LU.64 R16, [R1+0xc18] ;  /* 0x000c180001107983 */ /* 0x001f680000300a00 */
[----:B------:R-:W2:Y:S01]  /*2ce40*/  LDL.LU R6, [R1+0x158] ;  /* 0x0001580001067983 */ /* 0x000ea20000300800 */
[----:B---3--:R-:W-:-:S15]  /*2ce50*/  HMMA.16816.F32 R12, R24, R14, R20 ;  /* 0x0000000e180c723c */ /* 0x008fde0000001814 */
[----:B------:R-:W-:-:S04]  /*2ce60*/  NOP ;  /* 0x0000000000007918 */ /* 0x000fc80000000000 */
[----:B------:R0:W-:Y:S04]  /*2ce70*/  STL.64 [R1+0x400], R12 ;  /* 0x0004000c01007387 */ /* 0x0001e80000100a00 */
[----:B------:R1:W-:Y:S04]  /*2ce80*/  STL.64 [R1+0x408], R14 ;  /* 0x0004080e01007387 */ /* 0x0003e80000100a00 */
[----:B------:R-:W2:Y:S04]  /*2ce90*/  LDL.LU R7, [R1+0x15c] ;  /* 0x00015c0001077983 */ /* 0x000ea80000300800 */
[----:B--2---:R2:W-:Y:S04]  /*2cea0*/  STL.64 [R1+0xab8], R6 ;  /* 0x000ab80601007387 */ /* 0x0045e80000100a00 */
[----:B0-----:R-:W3:Y:S04]  /*2ceb0*/  LDL.LU R12, [R1] ;  /* 0x00000000010c7983 */ /* 0x001ee80000300800 */
[----:B------:R-:W3:Y:S04]  /*2cec0*/  LDL.LU R13, [R1+0x4] ;  /* 0x00000400010d7983 */ /* 0x000ee80000300800 */
[----:B-1----:R-:W2:Y:S04]  /*2ced0*/  LDL.LU R14, [R1+0x8] ;  /* 0x00000800010e7983 */ /* 0x002ea80000300800 */
[----:B------:R-:W2:Y:S04]  /*2cee0*/  LDL.LU R15, [R1+0xc] ;  /* 0x00000c00010f7983 */ /* 0x000ea80000300800 */
[----:B--2---:R-:W-:Y:S04]  /*2cef0*/  STL.64 [R1+0xac8], R14 ;  /* 0x000ac80e01007387 */ /* 0x004fe80000100a00 */
[----:B---3--:R-:W-:Y:S04]  /*2cf00*/  STL.64 [R1+0xac0], R12 ;  /* 0x000ac00c01007387 */ /* 0x008fe80000100a00 */
[----:B------:R-:W2:Y:S04]  /*2cf10*/  LDL.LU R6, [R1+0x168] ;  /* 0x0001680001067983 */ /* 0x000ea80000300800 */
[----:B------:R-:W2:Y:S04]  /*2cf20*/  LDL.LU R7, [R1+0x16c] ;  /* 0x00016c0001077983 */ /* 0x000ea80000300800 */
[----:B--2---:R0:W-:Y:S04]  /*2cf30*/  STL.64 [R1+0xad0], R6 ;  /* 0x000ad00601007387 */ /* 0x0041e80000100a00 */
[----:B0-----:R-:W2:Y:S04]  /*2cf40*/  LDL.LU R6, [R1+0x178] ;  /* 0x0001780001067983 */ /* 0x001ea80000300800 */
[----:B------:R-:W2:Y:S04]  /*2cf50*/  LDL.LU R7, [R1+0x17c] ;  /* 0x00017c0001077983 */ /* 0x000ea80000300800 */
[----:B--2---:R0:W-:Y:S04]  /*2cf60*/  STL.64 [R1+0xae8], R6 ;  /* 0x000ae80601007387 */ /* 0x0041e80000100a00 */
[----:B------:R-:W2:Y:S04]  /*2cf70*/  LDL.LU R12, [R1+0x10] ;  /* 0x00001000010c7983 */ /* 0x000ea80000300800 */
[----:B------:R-:W2:Y:S04]  /*2cf80*/  LDL.LU R13, [R1+0x14] ;  /* 0x00001400010d7983 */ /* 0x000ea80000300800 */
[----:B------:R-:W3:Y:S04]  /*2cf90*/  LDL.LU R14, [R1+0x18] ;  /* 0x00001800010e7983 */ /* 0x000ee80000300800 */
[----:B------:R-:W3:Y:S04]  /*2cfa0*/  LDL.LU R15, [R1+0x1c] ;  /* 0x00001c00010f7983 */ /* 0x000ee80000300800 */
        /* <DEDUP_REMOVED lines=69> */
[----:B------:R0:W-:Y:S04]  /*2d400*/  STL.64 [R1+0xbc0], R4 ;  /* 0x000bc00401007387 */ /* 0x0001e80000100a00 */
[----:B------:R-:W2:Y:S04]  /*2d410*/  LDL.LU R22, [R1+0x218] ;  /* 0x0002180001167983 */ /* 0x000ea80000300800 */
[----:B------:R-:W2:Y:S04]  /*2d420*/  LDL.LU R23, [R1+0x21c] ;  /* 0x00021c0001177983 */ /* 0x000ea80000300800 */
[----:B--2---:R1:W-:Y:S04]  /*2d430*/  STL.64 [R1+0xbd0], R22 ;  /* 0x000bd01601007387 */ /* 0x0043e80000100a00 */
[----:B0-----:R-:W2:Y:S04]  /*2d440*/  LDL.LU R4, [R1+0xc0] ;  /* 0x0000c00001047983 */ /* 0x001ea80000300800 */
[----:B------:R-:W2:Y:S04]  /*2d450*/  LDL.LU R5, [R1+0xc4] ;  /* 0x0000c40001057983 */ /* 0x000ea80000300800 */
[----:B------:R-:W2:Y:S04]  /*2d460*/  LDL.LU R6, [R1+0xc8] ;  /* 0x0000c80001067983 */ /* 0x000ea80000300800 */
[----:B------:R-:W2:Y:S04]  /*2d470*/  LDL.LU R7, [R1+0xcc] ;  /* 0x0000cc0001077983 */ /* 0x000ea80000300800 */
[----:B--2---:R-:W-:Y:S04]  /*2d480*/  STL.64 [R1+0xbe0], R6 ;  /* 0x000be00601007387 */ /* 0x004fe80000100a00 */
[----:B------:R-:W-:Y:S04]  /*2d490*/  STL.64 [R1+0xbd8], R4 ;  /* 0x000bd80401007387 */ /* 0x000fe80000100a00 */
[----:B-1----:R-:W2:Y:S04]  /*2d4a0*/  LDL.LU R22, [R1+0x228] ;  /* 0x0002280001167983 */ /* 0x002ea80000300800 */
[----:B------:R-:W2:Y:S04]  /*2d4b0*/  LDL.LU R23, [R1+0x22c] ;  /* 0x00022c0001177983 */ /* 0x000ea80000300800 */
[----:B--2---:R-:W-:Y:S04]  /*2d4c0*/  STL.64 [R1+0xbe8], R22 ;  /* 0x000be81601007387 */ /* 0x004fe80000100a00 */
[----:B------:R-:W2:Y:S04]  /*2d4d0*/  LDL.LU R18, [R1+0x238] ;  /* 0x0002380001127983 */ /* 0x000ea80000300800 */
[----:B------:R-:W2:Y:S04]  /*2d4e0*/  LDL.LU R19, [R1+0x23c] ;  /* 0x00023c0001137983 */ /* 0x000ea80000300800 */
[----:B--2---:R0:W-:Y:S04]  /*2d4f0*/  STL.64 [R1+0xbf8], R18 ;  /* 0x000bf81201007387 */ /* 0x0041e80000100a00 */
[----:B-----5:R-:W-:Y:S04]  /*2d500*/  STL.64 [R1+0xbf0], R16 ;  /* 0x000bf01001007387 */ /* 0x020fe80000100a00 */
        /* <DEDUP_REMOVED lines=10> */
[----:B------:R-:W2:Y:S04]  /*2d5b0*/  LDL.LU R22, [R1+0xf8] ;  /* 0x0000f80001167983 */ /* 0x000ea80000300800 */
[----:B------:R-:W2:Y:S04]  /*2d5c0*/  LDL.LU R23, [R1+0xfc] ;  /* 0x0000fc0001177983 */ /* 0x000ea80000300800 */
[----:B------:R-:W5:Y:S04]  /*2d5d0*/  LDL.LU R4, [R1+0xd0] ;  /* 0x0000d00001047983 */ /* 0x000f680000300800 */
[----:B------:R-:W5:Y:S04]  /*2d5e0*/  LDL.LU R5, [R1+0xd4] ;  /* 0x0000d40001057983 */ /* 0x000f680000300800 */
[----:B------:R-:W5:Y:S04]  /*2d5f0*/  LDL.LU R6, [R1+0xd8] ;  /* 0x0000d80001067983 */ /* 0x000f680000300800 */
[----:B------:R-:W5:Y:S04]  /*2d600*/  LDL.LU R7, [R1+0xdc] ;  /* 0x0000dc0001077983 */ /* 0x000f680000300800 */
        /* <DEDUP_REMOVED lines=12> */
[----:B------:R-:W-:Y:S01]  /*2d6d0*/  HMMA.16816.F32 R16, R24, R18, R20 ;  /* 0x000000121810723c */ /* 0x000fe20000001814 */
[----:B------:R-:W-:Y:S01]  /*2d6e0*/  FADD R2, R2, R9 ;  /* 0x0000000902027221 */ /* 0x000fe20000000000 */
[----:B------:R-:W-:Y:S01]  /*2d6f0*/  FADD R3, R3, R28 ;  /* 0x0000001c03037221 */ /* 0x000fe20000000000 */
[----:B---3--:R-:W-:Y:S04]  /*2d700*/  STL.64 [R1+0xbb8], R14 ;  /* 0x000bb80e01007387 */ /* 0x008fe80000100a00 */
[----:B--2---:R0:W-:Y:S04]  /*2d710*/  STL.64 [R1+0xbb0], R12 ;  /* 0x000bb00c01007387 */ /* 0x0041e80000100a00 */
[----:B0-----:R-:W2:Y:S04]  /*2d720*/  LDL.LU R12, [R1+0xb0] ;  /* 0x0000b000010c7983 */ /* 0x001ea80000300800 */
[----:B------:R-:W2:Y:S04]  /*2d730*/  LDL.LU R13, [R1+0xb4] ;  /* 0x0000b400010d7983 */ /* 0x000ea80000300800 */
[----:B------:R-:W2:Y:S04]  /*2d740*/  LDL.LU R14, [R1+0xb8] ;  /* 0x0000b800010e7983 */ /* 0x000ea80000300800 */
[----:B------:R-:W2:Y:S04]  /*2d750*/  LDL.LU R15, [R1+0xbc] ;  /* 0x0000bc00010f7983 */ /* 0x000ea80000300800 */
[----:B------:R-:W3:Y:S04]  /*2d760*/  LDL.LU R10, [R1+0x148] ;  /* 0x00014800010a7983 */ /* 0x000ee80000300800 */
[----:B------:R-:W3:Y:S04]  /*2d770*/  LDL.LU R11, [R1+0x14c] ;  /* 0x00014c00010b7983 */ /* 0x000ee80000300800 */
[----:B------:R-:W2:Y:S04]  /*2d780*/  LDL.LU R9, [R1+0xc10] ;  /* 0x000c100001097983 */ /* 0x000ea80000300800 */
[----:B------:R-:W2:Y:S04]  /*2d790*/  LDL.LU R28, [R1+0x110] ;  /* 0x00011000011c7983 */ /* 0x000ea80000300800 */
[----:B------:R-:W3:Y:S04]  /*2d7a0*/  LDL.LU.64 R22, [R1+0xc08] ;  /* 0x000c080001167983 */ /* 0x000ee80000300a00 */
[----:B------:R-:W3:Y:S04]  /*2d7b0*/  LDL.LU.64 R20, [R1+0xc00] ;  /* 0x000c000001147983 */ /* 0x000ee80000300a00 */
[----:B------:R-:W-:Y:S04]  /*2d7c0*/  STL.64 [R1+0x3d0], R16 ;  /* 0x0003d01001007387 */ /* 0x000fe80000100a00 */
[----:B------:R0:W-:Y:S04]  /*2d7d0*/  STL.64 [R1+0x3d8], R18 ;  /* 0x0003d81201007387 */ /* 0x0001e80000100a00 */
[----:B0-----:R-:W3:Y:S04]  /*2d7e0*/  LDL.LU.64 R18, [R1+0xbf8] ;  /* 0x000bf80001127983 */ /* 0x001ee80000300a00 */
[----:B------:R-:W3:Y:S01]  /*2d7f0*/  LDL.LU.64 R16, [R1+0xbf0] ;  /* 0x000bf00001107983 */ /* 0x000ee20000300a00 */
[----:B------:R-:W-:Y:S01]  /*2d800*/  FADD R2, R0, R2 ;  /* 0x0000000200027221 */ /* 0x000fe20000000000 */
[----:B------:R-:W-:-:S03]  /*2d810*/  FADD R0, R29, R3 ;  /* 0x000000031d007221 */ /* 0x000fc60000000000 */
[----:B--2---:R-:W-:Y:S01]  /*2d820*/  FADD R2, R28, R2 ;  /* 0x000000021c027221 */ /* 0x004fe20000000000 */
[----:B---3--:R-:W-:-:S03]  /*2d830*/  FADD R0, R17, R0 ;  /* 0x0000000011007221 */ /* 0x008fc60000000000 */
[----:B------:R-:W-:Y:S02]  /*2d840*/  FADD R2, R16, R2 ;  /* 0x0000000210027221 */ /* 0x000fe40000000000 */
[----:B------:R-:W-:Y:S01]  /*2d850*/  HMMA.16816.F32 R16, R24, R18, R20 ;  /* 0x000000121810723c */ /* 0x000fe20000001814 */
[----:B------:R-:W5:-:S15]  /*2d860*/  LDL.LU.64 R22, [R1+0xbe8] ;  /* 0x000be80001167983 */ /* 0x000f5e0000300a00 */
[----:B------:R-:W-:-:S03]  /*2d870*/  NOP ;  /* 0x0000000000007918 */ /* 0x000fc60000000000 */
[----:B------:R-:W-:Y:S04]  /*2d880*/  STL.64 [R1+0x3b0], R16 ;  /* 0x0003b01001007387 */ /* 0x000fe80000100a00 */
[----:B------:R-:W-:Y:S01]  /*2d890*/  STL.64 [R1+0x3b8], R18 ;  /* 0x0003b81201007387 */ /* 0x000fe20000100a00 */
[----:B-----5:R-:W-:Y:S03]  /*2d8a0*/  HMMA.16816.F32 R20, R24, R22, R4 ;  /* 0x000000161814723c */ /* 0x020fe60000001804 */
        /* <DEDUP_REMOVED lines=9> */
[----:B------:R3:W-:Y:S02]  /*2d940*/  STL.64 [R1+0x3e8], R22 ;  /* 0x0003e81601007387 */ /* 0x0007e40000100a00 */
[----:B---3--:R-:W-:Y:S01]  /*2d950*/  IMAD.MOV.U32 R22, RZ, RZ, R5 ;  /* 0x000000ffff167224 */ /* 0x008fe200078e0005 */
        /* <DEDUP_REMOVED lines=31> */
[----:B------:R-:W3:Y:S01]  /*2db50*/  LDL R29, [R1+0x4b0] ;  /* 0x0004b000011d7983 */ /* 0x000ee20000100800 */
        /* <DEDUP_REMOVED lines=41> */
[----:B0-----:R-:W5:Y:S04]  /*2ddf0*/  LDL.LU.64 R6, [R1+0xaa0] ;  /* 0x000aa00001067983 */ /* 0x001f680000300a00 */
[----:B------:R-:W5:Y:S01]  /*2de00*/  LDL.LU.64 R4, [R1+0xa98] ;  /* 0x000a980001047983 */ /* 0x000f620000300a00 */
[----:B------:R-:W-:Y:S01]  /*2de10*/  IMAD.MOV.U32 R18, RZ, RZ, R9 ;  /* 0x000000ffff127224 */ /* 0x000fe200078e0009 */
[----:B----4-:R-:W-:Y:S01]  /*2de20*/  MOV R19, R8 ;  /* 0x0000000800137202 */ /* 0x010fe20000000f00 */
[----:B-----5:R-:W-:Y:S01]  /*2de30*/  HMMA.16816.F32 R4, R24, R10, R4 ;  /* 0x0000000a1804723c */ /* 0x020fe20000001804 */
[----:B------:R-:W4:Y:S04]  /*2de40*/  LDL.LU.64 R10, [R1+0xa90] ;  /* 0x000a9000010a7983 */ /* 0x000f280000300a00 */
[----:B------:R-:W4:-:S14]  /*2de50*/  LDL.LU.64 R8, [R1+0xa88] ;  /* 0x000a880001087983 */ /* 0x000f1c0000300a00 */
[----:B------:R-:W-:Y:S04]  /*2de60*/  STL.64 [R1+0x510], R4 ;  /* 0x0005100401007387 */ /* 0x000fe80000100a00 */
[----:B------:R0:W-:Y:S04]  /*2de70*/  STL.64 [R1+0x518], R6 ;  /* 0x0005180601007387 */ /* 0x0001e80000100a00 */
[----:B0-----:R-:W4:Y:S04]  /*2de80*/  LDL.LU R6, [R1+0x278] ;  /* 0x0002780001067983 */ /* 0x001f280000300800 */
[----:B------:R-:W4:Y:S04]  /*2de90*/  LDL.LU R7, [R1+0x27c] ;  /* 0x00027c0001077983 */ /* 0x000f280000300800 */
[----:B------:R-:W0:Y:S01]  /*2dea0*/  SHFL.BFLY PT, R28, R2, 0x2, 0x1f ;  /* 0x0c401f00021c7f89 */ /* 0x000e2200000e0000 */
[----:B--2---:R-:W-:Y:S01]  /*2deb0*/  HMMA.16816.F32 R12, R24, R18, R12 ;  /* 0x00000012180c723c */ /* 0x004fe2000000180c */
[----:B0-----:R-:W-:-:S02]  /*2dec0*/  FADD R2, R2, R28 ;  /* 0x0000001c02027221 */ /* 0x001fc40000000000 */
[----:B------:R-:W2:Y:S05]  /*2ded0*/  LDL R28, [R1+0x4b4] ;  /* 0x0004b400011c7983 */ /* 0x000eaa0000100800 */
[----:B----4-:R-:W-:Y:S01]  /*2dee0*/  HMMA.16816.F32 R4, R24, R6, R8 ;  /* 0x000000061804723c */ /* 0x010fe20000001808 */
[----:B------:R-:W4:Y:S04]  /*2def0*/  LDL.LU R8, [R1+0x4c4] ;  /* 0x0004c40001087983 */ /* 0x000f280000300800 */
[----:B------:R-:W4:-:S14]  /*2df00*/  LDL.LU R9, [R1+0x65c] ;  /* 0x00065c0001097983 */ /* 0x000f1c0000300800 */
[----:B------:R0:W-:Y:S04]  /*2df10*/  STL.64 [R1+0x4f0], R4 ;  /* 0x0004f00401007387 */ /* 0x0001e80000100a00 */
[----:B------:R1:W-:Y:S04]  /*2df20*/  STL.64 [R1+0x4f8], R6 ;  /* 0x0004f80601007387 */ /* 0x0003e80000100a00 */
[----:B------:R-:W5:Y:S04]  /*2df30*/  LDL.LU R10, [R1+0x4bc] ;  /* 0x0004bc00010a7983 */ /* 0x000f680000300800 */
[----:B------:R-:W2:Y:S04]  /*2df40*/  LDL.LU R11, [R1+0x4b8] ;  /* 0x0004b800010b7983 */ /* 0x000ea80000300800 */
[----:B------:R-:W2:Y:S04]  /*2df50*/  LDL.LU.64 R18, [R1+0xa80] ;  /* 0x000a800001127983 */ /* 0x000ea80000300a00 */
[----:B------:R-:W2:Y:S04]  /*2df60*/  LDL.LU.64 R16, [R1+0xa78] ;  /* 0x000a780001107983 */ /* 0x000ea80000300a00 */
[----:B------:R-:W-:Y:S04]  /*2df70*/  STL.64 [R1+0x530], R12 ;  /* 0x0005300c01007387 */ /* 0x000fe80000100a00 */
[----:B------:R3:W-:Y:S04]  /*2df80*/  STL.64 [R1+0x538], R14 ;  /* 0x0005380e01007387 */ /* 0x0007e80000100a00 */
[----:B------:R-:W2:Y:S01]  /*2df90*/  SHFL.BFLY PT, R3, R0, 0x2, 0x1f ;  /* 0x0c401f0000037f89 */ /* 0x000ea200000e0000 */
[----:B0-----:R-:W0:Y:S03]  /*2dfa0*/  S2R R5, SR_CTAID.X ;  /* 0x0000000000057919 */ /* 0x001e260000002500 */
[----:B------:R-:W0:Y:S01]  /*2dfb0*/  SHFL.BFLY PT, R4, R2, 0x1, 0x1f ;  /* 0x0c201f0002047f89 */ /* 0x000e2200000e0000 */
[----:B-1----:R-:W5:Y:S08]  /*2dfc0*/  LDC R7, c[0x0][0x3c4] ;  /* 0x0000f100ff077b82 */ /* 0x002f700000000800 */
[----:B------:R-:W1:Y:S01]  /*2dfd0*/  LDC R6, c[0x0][0x3d4] ;  /* 0x0000f500ff067b82 */ /* 0x000e620000000800 */
[----:B---3--:R-:W3:Y:S04]  /*2dfe0*/  LDL.LU R14, [R1+0x4c8] ;  /* 0x0004c800010e7983 */ /* 0x008ee80000300800 */
[----:B------:R-:W3:Y:S01]  /*2dff0*/  LDL.LU R15, [R1+0x658] ;  /* 0x00065800010f7983 */ /* 0x000ee20000300800 */
[----:B--2---:R-:W-:Y:S03]  /*2e000*/  HMMA.16816.F32 R16, R24, R22, R16 ;  /* 0x000000161810723c */ /* 0x004fe60000001810 */
[----:B------:R-:W2:Y:S04]  /*2e010*/  LDL.LU.64 R22, [R1+0xa70] ;  /* 0x000a700001167983 */ /* 0x000ea80000300a00 */
[----:B------:R-:W2:-:S12]  /*2e020*/  LDL.LU.64 R20, [R1+0xa68] ;  /* 0x000a680001147983 */ /* 0x000e980000300a00 */
[----:B------:R-:W-:Y:S04]  /*2e030*/  STL.64 [R1+0x520], R16 ;  /* 0x0005201001007387 */ /* 0x000fe80000100a00 */
[----:B------:R0:W-:Y:S04]  /*2e040*/  STL.64 [R1+0x528], R18 ;  /* 0x0005281201007387 */ /* 0x0001e80000100a00 */
[----:B0-----:R-:W2:Y:S04]  /*2e050*/  LDL.LU R18, [R1+0x118] ;  /* 0x0001180001127983 */ /* 0x001ea80000300800 */
[----:B------:R-:W2:Y:S01]  /*2e060*/  LDL.LU R19, [R1+0x11c] ;  /* 0x00011c0001137983 */ /* 0x000ea20000300800 */
[----:B------:R-:W-:-:S05]  /*2e070*/  FADD R0, R0, R3 ;  /* 0x0000000300007221 */ /* 0x000fca0000000000 */
[----:B------:R-:W0:Y:S01]  /*2e080*/  SHFL.BFLY PT, R3, R0, 0x1, 0x1f ;  /* 0x0c201f0000037f89 */ /* 0x000e2200000e0000 */
[----:B------:R-:W-:Y:S01]  /*2e090*/  FADD R2, R2, R4 ;  /* 0x0000000402027221 */ /* 0x000fe20000000000 */
[----:B------:R-:W-:Y:S01]  /*2e0a0*/  IMAD.SHL.U32 R5, R5, 0x100, RZ ;  /* 0x0000010005057824 */ /* 0x000fe200078e00ff */
[----:B------:R-:W-:Y:S02]  /*2e0b0*/  UIADD3 UR4, UP0, UPT, UR4, 0x80, URZ ;  /* 0x0000008004047890 */ /* 0x000fe4000ff1e0ff */
[----:B----4-:R-:W-:Y:S01]  /*2e0c0*/  FFMA R9, R8, R9, R2 ;  /* 0x0000000908097223 */ /* 0x010fe20000000002 */
[----:B-----5:R-:W-:Y:S01]  /*2e0d0*/  LEA R10, R7, R10, 0x7 ;  /* 0x0000000a070a7211 */ /* 0x020fe200078e38ff */
[----:B------:R-:W-:Y:S01]  /*2e0e0*/  UIADD3.X UR5, UPT, UPT, URZ, UR5, URZ, UP0, !UPT ;  /* 0x00000005ff057290 */ /* 0x000fe200087fe4ff */
[----:B-1----:R-:W-:Y:S01]  /*2e0f0*/  IMAD R11, R6, 0x80, R11 ;  /* 0x00000080060b7824 */ /* 0x002fe200078e020b */
[----:B------:R-:W-:Y:S01]  /*2e100*/  IADD3 R5, PT, PT, R5, 0x100, RZ ;  /* 0x0000010005057810 */ /* 0x000fe20007ffe0ff */
[----:B0-----:R-:W-:-:S04]  /*2e110*/  FADD R3, R0, R3 ;  /* 0x0000000300037221 */ /* 0x001fc80000000000 */
[----:B---3--:R-:W-:Y:S01]  /*2e120*/  FFMA R15, R14, R15, R3 ;  /* 0x0000000f0e0f7223 */ /* 0x008fe20000000003 */
[----:B------:R-:W-:Y:S01]  /*2e130*/  ISETP.LE.U32.AND P0, PT, R5, UR4, PT ;  /* 0x0000000405007c0c */ /* 0x000fe2000bf03070 */
[----:B------:R-:W-:-:S05]  /*2e140*/  IMAD.U32 R5, RZ, RZ, UR5 ;  /* 0x00000005ff057e24 */ /* 0x000fca000f8e00ff */
[----:B------:R-:W-:Y:S01]  /*2e150*/  ISETP.GE.U32.AND.EX P0, PT, R5, RZ, PT, P0 ;  /* 0x000000ff0500720c */ /* 0x000fe20003f06100 */
[----:B--2---:R-:W-:-:S15]  /*2e160*/  HMMA.16816.F32 R16, R24, R18, R20 ;  /* 0x000000121810723c */ /* 0x004fde0000001814 */
[----:B------:R-:W-:-:S04]  /*2e170*/  NOP ;  /* 0x0000000000007918 */ /* 0x000fc80000000000 */
[----:B------:R1:W-:Y:S04]  /*2e180*/  STL.64 [R1+0x550], R16 ;  /* 0x0005501001007387 */ /* 0x0003e80000100a00 */
[----:B------:R1:W-:Y:S04]  /*2e190*/  STL.64 [R1+0x558], R18 ;  /* 0x0005581201007387 */ /* 0x0003e80000100a00 */
[----:B------:R1:W-:Y:S04]  /*2e1a0*/  STL [R1+0x658], R15 ;  /* 0x0006580f01007387 */ /* 0x0003e80000100800 */
[----:B------:R1:W-:Y:S04]  /*2e1b0*/  STL [R1+0x65c], R9 ;  /* 0x00065c0901007387 */ /* 0x0003e80000100800 */
[----:B------:R1:W-:Y:S04]  /*2e1c0*/  STL [R1+0x298], R28 ;  /* 0x0002981c01007387 */ /* 0x0003e80000100800 */
[----:B------:R1:W-:Y:S04]  /*2e1d0*/  STL [R1+0x4bc], R10 ;  /* 0x0004bc0a01007387 */ /* 0x0003e80000100800 */
[----:B------:R1:W-:Y:S04]  /*2e1e0*/  STL [R1+0x4b8], R11 ;  /* 0x0004b80b01007387 */ /* 0x0003e80000100800 */
[----:B------:R1:W-:Y:S01]  /*2e1f0*/  STL [R1+0x29c], R29 ;  /* 0x00029c1d01007387 */ /* 0x0003e20000100800 */
[----:B------:R-:W-:Y:S05]  /*2e200*/  @!P0 BRA `(.L_x_1) ;  /* 0xfffffda400c08947 */ /* 0x000fea000383ffff */
[----:B------:R-:W-:Y:S01]  /*2e210*/  IMAD.MOV.U32 R0, RZ, RZ, R29 ;  /* 0x000000ffff007224 */ /* 0x000fe200078e001d */
[----:B------:R-:W-:-:S04]  /*2e220*/  MOV R2, R28 ;  /* 0x0000001c00027202 */ /* 0x000fc80000000f00 */
[----:B------:R0:W-:Y:S04]  /*2e230*/  STL [R1+0x204], R0 ;  /* 0x0002040001007387 */ /* 0x0001e80000100800 */
[----:B------:R0:W-:Y:S02]  /*2e240*/  STL [R1+0x208], R2 ;  /* 0x0002080201007387 */ /* 0x0001e40000100800 */
.L_x_0:
[----:B-1----:R-:W2:Y:S04]  /*2e250*/  LDL.LU R9, [R1+0x65c] ;  /* 0x00065c0001097983 */ /* 0x002ea80000300800 */
[----:B0-----:R-:W3:Y:S01]  /*2e260*/  LDL.LU R2, [R1+0x658] ;  /* 0x0006580001027983 */ /* 0x001ee20000300800 */
[----:B------:R-:W-:Y:S01]  /*2e270*/  MOV R7, 0x3dc6b27f ;  /* 0x3dc6b27f00077802 */ /* 0x000fe20000000f00 */
[----:B------:R-:W0:Y:S01]  /*2e280*/  S2R R11, SR_TID.X ;  /* 0x00000000000b7919 */ /* 0x000e220000002100 */
[----:B------:R-:W1:Y:S01]  /*2e290*/  S2UR UR5, SR_CgaCtaId ;  /* 0x00000000000579c3 */ /* 0x000e620000008800 */
[----:B------:R-:W-:-:S07]  /*2e2a0*/  UMOV UR4, 0x400 ;  /* 0x0000040000047882 */ /* 0x000fce0000000000 */
[----:B------:R-:W-:Y:S01]  /*2e2b0*/  BAR.SYNC.DEFER_BLOCKING 0x0 ;  /* 0x0000000000007b1d */ /* 0x000fe20000010000 */
[C---:B---3--:R-:W-:Y:S01]  /*2e2c0*/  FMUL R3, R2.reuse, 8388608 ;  /* 0x4b00000002037820 */ /* 0x048fe20000400000 */
[C---:B------:R-:W-:Y:S02]  /*2e2d0*/  FSETP.GEU.AND P0, PT, R2.reuse, 1.175494350822287508e-38, PT ;  /* 0x008000000200780b */ /* 0x040fe40003f0e000 */
[----:B------:R-:W-:Y:S02]  /*2e2e0*/  FSETP.GT.AND P2, PT, |R2|, 8.50705917302346158658e+37, PT ;  /* 0x7e8000000200780b */ /* 0x000fe40003f44200 */
[----:B------:R-:W-:Y:S02]  /*2e2f0*/  FSEL R3, R3, R2, !P0 ;  /* 0x0000000203037208 */ /* 0x000fe40004000000 */
[----:B------:R-:W-:Y:S02]  /*2e300*/  FSEL R4, RZ, -23, P0 ;  /* 0xc1b80000ff047808 */ /* 0x000fe40000000000 */
[----:B------:R-:W-:-:S02]  /*2e310*/  IADD3 R0, PT, PT, R3, -0x3f3504f3, RZ ;  /* 0xc0cafb0d03007810 */ /* 0x000fc40007ffe0ff */
[C---:B------:R-:W-:Y:S02]  /*2e320*/  ISETP.GE.U32.AND P0, PT, R3.reuse, 0x7f800000, PT ;  /* 0x7f8000000300780c */ /* 0x040fe40003f06070 */
[----:B------:R-:W-:Y:S02]  /*2e330*/  LOP3.LUT R0, R0, 0xff800000, RZ, 0xc0, !PT ;  /* 0xff80000000007812 */ /* 0x000fe400078ec0ff */
[C---:B------:R-:W-:Y:S01]  /*2e340*/  FSETP.GEU.AND P4, PT, |R2|.reuse, 1.175494350822287508e-38, PT ;  /* 0x008000000200780b */ /* 0x040fe20003f8e200 */
[----:B------:R-:W-:Y:S02]  /*2e350*/  @P2 FMUL R2, R2, 0.25 ;  /* 0x3e80000002022820 */ /* 0x000fe40000400000 */
[----:B------:R-:W-:Y:S01]  /*2e360*/  IMAD.IADD R5, R3, 0x1, -R0 ;  /* 0x0000000103057824 */ /* 0x000fe200078e0a00 */
[----:B------:R-:W-:-:S05]  /*2e370*/  I2FP.F32.S32 R0, R0 ;  /* 0x0000000000007245 */ /* 0x000fca0000201400 */
[----:B------:R-:W-:Y:S01]  /*2e380*/  FFMA.FTZ R6, R0, 1.1920928955078125e-07, R4 ;  /* 0x3400000000067823 */ /* 0x000fe20000010004 */
[----:B------:R-:W-:-:S03]  /*2e390*/  FADD R0, R5, -1 ;  /* 0xbf80000005007421 */ /* 0x000fc60000000000 */
[----:B------:R-:W-:Y:S01]  /*2e3a0*/  @!P4 FMUL R2, R2, 16777216 ;  /* 0x4b8000000202c820 */ /* 0x000fe20000400000 */
[----:B------:R-:W-:-:S03]  /*2e3b0*/  FFMA.FTZ R4, R0, R7, -0.16845393180847167969 ;  /* 0xbe2c7f3000047423 */ /* 0x000fc60000010007 */
[----:B------:R3:W4:Y:S01]  /*2e3c0*/  MUFU.RCP R12, R2 ;  /* 0x00000002000c7308 */ /* 0x0007220000001000 */
[----:B------:R-:W-:-:S04]  /*2e3d0*/  FFMA.FTZ R4, R0, R4, 0.1716887056827545166 ;  /* 0x3e2fcf2a00047423 */ /* 0x000fc80000010004 */
[----:B------:R-:W-:-:S04]  /*2e3e0*/  FFMA.FTZ R4, R0, R4, -0.17900948226451873779 ;  /* 0xbe374e4300047423 */ /* 0x000fc80000010004 */
[----:B------:R-:W-:-:S04]  /*2e3f0*/  FFMA.FTZ R4, R0, R4, 0.20512372255325317383 ;  /* 0x3e520bf400047423 */ /* 0x000fc80000010004 */
[----:B------:R-:W-:-:S04]  /*2e400*/  FFMA.FTZ R4, R0, R4, -0.24046532809734344482 ;  /* 0xbe763c8b00047423 */ /* 0x000fc80000010004 */
[----:B------:R-:W-:-:S04]  /*2e410*/  FFMA.FTZ R4, R0, R4, 0.28857114911079406738 ;  /* 0x3e93bf9900047423 */ /* 0x000fc80000010004 */
[----:B------:R-:W-:-:S04]  /*2e420*/  FFMA.FTZ R4, R0, R4, -0.36067417263984680176 ;  /* 0xbeb8aa4900047423 */ /* 0x000fc80000010004 */
[----:B------:R-:W-:-:S04]  /*2e430*/  FFMA.FTZ R4, R0, R4, 0.48089820146560668945 ;  /* 0x3ef6384a00047423 */ /* 0x000fc80000010004 */
[----:B------:R-:W-:-:S04]  /*2e440*/  FFMA.FTZ R4, R0, R4, -0.72134751081466674805 ;  /* 0xbf38aa3b00047423 */ /* 0x000fc80000010004 */
[----:B------:R-:W-:-:S04]  /*2e450*/  FMUL R4, R0, R4 ;  /* 0x0000000400047220 */ /* 0x000fc80000400000 */
[----:B------:R-:W-:-:S04]  /*2e460*/  FMUL R4, R0, R4 ;  /* 0x0000000400047220 */ /* 0x000fc80000400000 */
[----:B------:R-:W-:Y:S01]  /*2e470*/  FFMA.FTZ R0, R0, 1.4426950216293334961, R4 ;  /* 0x3fb8aa3b00007823 */ /* 0x000fe20000010004 */
[----:B------:R-:W-:-:S03]  /*2e480*/  @P0 IMAD.MOV.U32 R4, RZ, RZ, 0x7f800000 ;  /* 0x7f800000ff040424 */ /* 0x000fc600078e00ff */
[----:B------:R-:W-:Y:S01]  /*2e490*/  FADD R8, R6, R0 ;  /* 0x0000000006087221 */ /* 0x000fe20000000000 */
[----:B--2---:R-:W-:Y:S01]  /*2e4a0*/  MOV R0, R9 ;  /* 0x0000000900007202 */ /* 0x004fe20000000f00 */
[C---:B------:R-:W-:Y:S01]  /*2e4b0*/  @P0 FFMA.FTZ R8, R3.reuse, R4, +INF ;  /* 0x7f80000003080423 */ /* 0x040fe20000010004 */
[----:B------:R-:W-:Y:S02]  /*2e4c0*/  FSETP.NEU.AND P0, PT, R3, RZ, PT ;  /* 0x000000ff0300720b */ /* 0x000fe40003f0d000 */
[C---:B------:R-:W-:Y:S01]  /*2e4d0*/  FSETP.GEU.AND P1, PT, R0.reuse, 1.175494350822287508e-38, PT ;  /* 0x008000000000780b */ /* 0x040fe20003f2e000 */
[----:B------:R-:W-:Y:S01]  /*2e4e0*/  FMUL R3, R0, 8388608 ;  /* 0x4b00000000037820 */ /* 0x000fe20000400000 */
[----:B------:R-:W-:Y:S02]  /*2e4f0*/  STL [R1+0x200], R8 ;  /* 0x0002000801007387 */ /* 0x000fe40000100800 */
[----:B------:R-:W-:Y:S02]  /*2e500*/  FSEL R4, RZ, -23, P1 ;  /* 0xc1b80000ff047808 */ /* 0x000fe40000800000 */
[----:B------:R-:W-:-:S05]  /*2e510*/  FSEL R5, R3, R0, !P1 ;  /* 0x0000000003057208 */ /* 0x000fca0004800000 */
[----:B------:R-:W-:Y:S01]  /*2e520*/  VIADD R3, R5, 0xc0cafb0d ;  /* 0xc0cafb0d05037836 */ /* 0x000fe20000000000 */
[----:B------:R2:W-:Y:S04]  /*2e530*/  STL [R1+0x88], R5 ;  /* 0x0000880501007387 */ /* 0x0005e80000100800 */
[----:B------:R-:W-:-:S04]  /*2e540*/  LOP3.LUT R3, R3, 0xff800000, RZ, 0xc0, !PT ;  /* 0xff80000003037812 */ /* 0x000fc800078ec0ff */
[-C--:B--2---:R-:W-:Y:S02]  /*2e550*/  IADD3 R5, PT, PT, R5, -R3.reuse, RZ ;  /* 0x8000000305057210 */ /* 0x084fe40007ffe0ff */
[----:B------:R-:W-:-:S05]  /*2e560*/  I2FP.F32.S32 R3, R3 ;  /* 0x0000000300037245 */ /* 0x000fca0000201400 */
[----:B------:R-:W-:Y:S01]  /*2e570*/  FFMA.FTZ R6, R3, 1.1920928955078125e-07, R4 ;  /* 0x3400000003067823 */ /* 0x000fe20000010004 */
[----:B------:R-:W-:-:S04]  /*2e580*/  FADD R3, R5, -1 ;  /* 0xbf80000005037421 */ /* 0x000fc80000000000 */
[----:B------:R-:W-:-:S04]  /*2e590*/  FFMA.FTZ R4, R3, R7, -0.16845393180847167969 ;  /* 0xbe2c7f3003047423 */ /* 0x000fc80000010007 */
        /* <DEDUP_REMOVED lines=10> */
[----:B------:R-:W-:-:S04]  /*2e640*/  FFMA.FTZ R3, R3, 1.4426950216293334961, R4 ;  /* 0x3fb8aa3b03037823 */ /* 0x000fc80000010004 */
[----:B------:R-:W-:-:S05]  /*2e650*/  FADD R3, R6, R3 ;  /* 0x0000000306037221 */ /* 0x000fca0000000000 */
[----:B------:R2:W-:Y:S04]  /*2e660*/  STL [R1+0x1fc], R3 ;  /* 0x0001fc0301007387 */ /* 0x0005e80000100800 */
[----:B--2---:R-:W2:Y:S04]  /*2e670*/  LDL.LU R3, [R1+0x2e0] ;  /* 0x0002e00001037983 */ /* 0x004ea80000300800 */
[----:B---3--:R-:W3:Y:S01]  /*2e680*/  LDL.LU R2, [R1+0x2f0] ;  /* 0x0002f00001027983 */ /* 0x008ee20000300800 */
[C---:B------:R-:W-:Y:S02]  /*2e690*/  FSETP.GT.AND P1, PT, |R0|.reuse, 8.50705917302346158658e+37, PT ;  /* 0x7e8000000000780b */ /* 0x040fe40003f24200 */
[C---:B------:R-:W-:Y:S01]  /*2e6a0*/  FSETP.GEU.AND P3, PT, |R0|.reuse, 1.175494350822287508e-38, PT ;  /* 0x008000000000780b */ /* 0x040fe20003f6e200 */
[----:B----4-:R4:W-:Y:S04]  /*2e6b0*/  STL [R1+0x80], R12 ;  /* 0x0000800c01007387 */ /* 0x0109e80000100800 */
[----:B------:R-:W5:Y:S04]  /*2e6c0*/  LDL.LU R8, [R1+0x2f4] ;  /* 0x0002f40001087983 */ /* 0x000f680000300800 */
[----:B------:R-:W4:Y:S02]  /*2e6d0*/  LDL.LU R7, [R1+0x2f8] ;  /* 0x0002f80001077983 */ /* 0x000f240000300800 */
[----:B------:R-:W-:-:S02]  /*2e6e0*/  @P1 FMUL R0, R0, 0.25 ;  /* 0x3e80000000001820 */ /* 0x000fc40000400000 */
[----:B------:R-:W4:Y:S04]  /*2e6f0*/  LDL.LU R6, [R1+0x2e8] ;  /* 0x0002e80001067983 */ /* 0x000f280000300800 */
[----:B------:R-:W4:Y:S01]  /*2e700*/  LDL.LU R5, [R1+0x2ec] ;  /* 0x0002ec0001057983 */ /* 0x000f220000300800 */
[----:B--2---:R-:W-:Y:S01]  /*2e710*/  @P2 FMUL R3, R3, 0.25 ;  /* 0x3e80000003032820 */ /* 0x004fe20000400000 */
[----:B---3--:R-:W-:-:S03]  /*2e720*/  @P2 FMUL R2, R2, 0.25 ;  /* 0x3e80000002022820 */ /* 0x008fc60000400000 */
[----:B------:R-:W-:Y:S01]  /*2e730*/  @!P4 FMUL R3, R3, 16777216 ;  /* 0x4b8000000303c820 */ /* 0x000fe20000400000 */
[----:B------:R-:W-:-:S03]  /*2e740*/  @!P4 FMUL R2, R2, 16777216 ;  /* 0x4b8000000202c820 */ /* 0x000fc60000400000 */
[C---:B------:R-:W-:Y:S01]  /*2e750*/  FMUL R3, R12.reuse, R3 ;  /* 0x000000030c037220 */ /* 0x040fe20000400000 */
[----:B------:R-:W-:-:S05]  /*2e760*/  FMUL R4, R12, R2 ;  /* 0x000000020c047220 */ /* 0x000fca0000400000 */
[----:B------:R-:W-:Y:S02]  /*2e770*/  F2FP.F16.F32.PACK_AB R4, R3, R4 ;  /* 0x000000040304723e */ /* 0x000fe400000000ff */
[----:B------:R-:W2:Y:S04]  /*2e780*/  LDL.LU R3, [R1+0x2fc] ;  /* 0x0002fc0001037983 */ /* 0x000ea80000300800 */
[----:B------:R-:W3:Y:S01]  /*2e790*/  LDL.LU R2, [R1+0x2e4] ;  /* 0x0002e40001027983 */ /* 0x000ee20000300800 */
[----:B------:R-:W-:-:S06]  /*2e7a0*/  @!P3 FMUL R0, R0, 16777216 ;  /* 0x4b8000000000b820 */ /* 0x000fcc0000400000 */
[----:B------:R-:W0:Y:S01]  /*2e7b0*/  MUFU.RCP R0, R0 ;  /* 0x0000000000007308 */ /* 0x000e220000001000 */
[----:B----4-:R-:W-:Y:S01]  /*2e7c0*/  @P1 FMUL R6, R6, 0.25 ;  /* 0x3e80000006061820 */ /* 0x010fe20000400000 */
[----:B------:R-:W-:Y:S01]  /*2e7d0*/  @P1 FMUL R5, R5, 0.25 ;  /* 0x3e80000005051820 */ /* 0x000fe20000400000 */
[----:B------:R-:W-:Y:S01]  /*2e7e0*/  @P1 FMUL R7, R7, 0.25 ;  /* 0x3e80000007071820 */ /* 0x000fe20000400000 */
[----:B-----5:R-:W-:Y:S01]  /*2e7f0*/  @P2 FMUL R8, R8, 0.25 ;  /* 0x3e80000008082820 */ /* 0x020fe20000400000 */
[----:B------:R-:W-:Y:S01]  /*2e800*/  @!P3 FMUL R6, R6, 16777216 ;  /* 0x4b8000000606b820 */ /* 0x000fe20000400000 */
[----:B------:R-:W-:Y:S01]  /*2e810*/  @!P3 FMUL R5, R5, 16777216 ;  /* 0x4b8000000505b820 */ /* 0x000fe20000400000 */
[----:B------:R-:W-:Y:S01]  /*2e820*/  @!P3 FMUL R7, R7, 16777216 ;  /* 0x4b8000000707b820 */ /* 0x000fe20000400000 */
[----:B------:R-:W-:Y:S01]  /*2e830*/  @!P4 FMUL R8, R8, 16777216 ;  /* 0x4b8000000808c820 */ /* 0x000fe20000400000 */
[----:B-1----:R-:W-:Y:S01]  /*2e840*/  ULEA UR7, UR5, UR4, 0x18 ;  /* 0x0000000405077291 */ /* 0x002fe2000f8ec0ff */
[----:B------:R-:W1:Y:S01]  /*2e850*/  LDCU.64 UR4, c[0x0][0x3e0] ;  /* 0x00007c00ff0477ac */ /* 0x000e620008000a00 */
[C---:B0-----:R-:W-:Y:S01]  /*2e860*/  FMUL R9, R0.reuse, R6 ;  /* 0x0000000600097220 */ /* 0x041fe20000400000 */
[C---:B------:R-:W-:Y:S01]  /*2e870*/  FMUL R10, R0.reuse, R5 ;  /* 0x00000005000a7220 */ /* 0x040fe20000400000 */
[----:B------:R-:W-:Y:S01]  /*2e880*/  FMUL R6, R0, R7 ;  /* 0x0000000700067220 */ /* 0x000fe20000400000 */
[----:B------:R-:W-:Y:S01]  /*2e890*/  FMUL R5, R12, R8 ;  /* 0x000000080c057220 */ /* 0x000fe20000400000 */
[----:B------:R-:W-:-:S03]  /*2e8a0*/  LOP3.LUT R8, R11, 0x7, RZ, 0xc0, !PT ;  /* 0x000000070b087812 */ /* 0x000fc600078ec0ff */
[----:B------:R-:W-:Y:S01]  /*2e8b0*/  F2FP.F16.F32.PACK_AB R6, R9, R6 ;  /* 0x000000060906723e */ /* 0x000fe200000000ff */
[----:B------:R-:W-:Y:S01]  /*2e8c0*/  IMAD.SHL.U32 R9, R11, 0x8, RZ ;  /* 0x000000080b097824 */ /* 0x000fe200078e00ff */
[----:B------:R0:W-:Y:S04]  /*2e8d0*/  STL [R1+0xd70], R0 ;  /* 0x000d700001007387 */ /* 0x0001e80000100800 */
[----:B------:R-:W-:Y:S01]  /*2e8e0*/  LOP3.LUT R9, R9, 0xf80, RZ, 0xc0, !PT ;  /* 0x00000f8009097812 */ /* 0x000fe200078ec0ff */
[----:B---3--:R-:W-:-:S04]  /*2e8f0*/  @P2 FMUL R2, R2, 0.25 ;  /* 0x3e80000002022820 */ /* 0x008fc80000400000 */
[----:B------:R-:W-:Y:S01]  /*2e900*/  @!P4 FMUL R2, R2, 16777216 ;  /* 0x4b8000000202c820 */ /* 0x000fe20000400000 */
[----:B--2---:R-:W-:-:S03]  /*2e910*/  @P1 FMUL R3, R3, 0.25 ;  /* 0x3e80000003031820 */ /* 0x004fc60000400000 */
[----:B------:R-:W-:Y:S01]  /*2e920*/  FMUL R2, R12, R2 ;  /* 0x000000020c027220 */ /* 0x000fe20000400000 */
[----:B------:R-:W-:Y:S01]  /*2e930*/  @!P3 FMUL R3, R3, 16777216 ;  /* 0x4b8000000303b820 */ /* 0x000fe20000400000 */
[----:B------:R-:W-:-:S03]  /*2e940*/  LOP3.LUT R12, R11, 0x8, RZ, 0xc0, !PT ;  /* 0x000000080b0c7812 */ /* 0x000fc600078ec0ff */
[----:B------:R-:W-:Y:S02]  /*2e950*/  F2FP.F16.F32.PACK_AB R5, R2, R5 ;  /* 0x000000050205723e */ /* 0x000fe400000000ff */
[----:B------:R-:W-:Y:S01]  /*2e960*/  LEA R2, R8, UR7, 0x4 ;  /* 0x0000000708027c11 */ /* 0x000fe2000f8e20ff */
[----:B------:R-:W-:-:S03]  /*2e970*/  FMUL R7, R0, R3 ;  /* 0x0000000300077220 */ /* 0x000fc60000400000 */
[----:B------:R-:W-:-:S05]  /*2e980*/  LEA R3, R12, R2, 0x9 ;  /* 0x000000020c037211 */ /* 0x000fca00078e48ff */
[----:B0-----:R-:W-:Y:S01]  /*2e990*/  IMAD.IADD R0, R9, 0x1, R3 ;  /* 0x0000000109007824 */ /* 0x001fe200078e0203 */
[----:B------:R-:W-:Y:S02]  /*2e9a0*/  SHF.L.U32 R3, R11, 0x2, RZ ;  /* 0x000000020b037819 */ /* 0x000fe400000006ff */
[----:B------:R-:W-:Y:S01]  /*2e9b0*/  F2FP.F16.F32.PACK_AB R7, R10, R7 ;  /* 0x000000070a07723e */ /* 0x000fe200000000ff */
[----:B------:R-:W-:Y:S01]  /*2e9c0*/  IMAD R2, R8, -0x8, R2 ;  /* 0xfffffff808027824 */ /* 0x000fe200078e0202 */
[----:B------:R-:W-:Y:S01]  /*2e9d0*/  LOP3.LUT R3, R3, 0x3c0, RZ, 0xc0, !PT ;  /* 0x000003c003037812 */ /* 0x000fe200078ec0ff */
[----:B------:R-:W-:Y:S04]  /*2e9e0*/  STL [R1+0x50], R0 ;  /* 0x0000500001007387 */ /* 0x000fe80000100800 */
[----:B------:R0:W-:Y:S02]  /*2e9f0*/  STSM.16.M88.4 [R0], R4 ;  /* 0x0000000400007844 */ /* 0x0001e40000000200 */
[----:B0-----:R-:W-:-:S02]  /*2ea00*/  IMAD.IADD R0, R3, 0x1, R2 ;  /* 0x0000000103007824 */ /* 0x001fc400078e0202 */
[----:B------:R-:W2:Y:S04]  /*2ea10*/  LDL.LU R2, [R1+0x548] ;  /* 0x0005480001027983 */ /* 0x000ea80000300800 */
[----:B------:R0:W-:Y:S04]  /*2ea20*/  STL [R1+0x8c], R0 ;  /* 0x00008c0001007387 */ /* 0x0001e80000100800 */
[----:B0-----:R-:W3:Y:S01]  /*2ea30*/  LDL.LU R0, [R1+0x54c] ;  /* 0x00054c0001007983 */ /* 0x001ee20000300800 */
[----:B------:R-:W-:Y:S06]  /*2ea40*/  BAR.SYNC.DEFER_BLOCKING 0x0 ;  /* 0x0000000000007b1d */ /* 0x000fec0000010000 */
[----:B--2---:R0:W-:Y:S04]  /*2ea50*/  STL [R1+0x84], R2 ;  /* 0x0000840201007387 */ /* 0x0041e80000100800 */
[----:B0-----:R-:W2:Y:S04]  /*2ea60*/  LDL.LU R2, [R1+0x308] ;  /* 0x0003080001027983 */ /* 0x001ea80000300800 */
[----:B---3--:R0:W-:Y:S04]  /*2ea70*/  STL [R1+0x7c], R0 ;  /* 0x00007c0001007387 */ /* 0x0081e80000100800 */
[----:B0-----:R-:W3:Y:S04]  /*2ea80*/  LDL.LU R0, [R1+0x30c] ;  /* 0x00030c0001007983 */ /* 0x001ee80000300800 */
        /* <DEDUP_REMOVED lines=53> */
[----:B---3--:R2:W-:Y:S04]  /*2ede0*/  STL [R1+0xe60], R0 ;  /* 0x000e600001007387 */ /* 0x0085e80000100800 */
[----:B0-----:R-:W3:Y:S04]  /*2edf0*/  LDL.LU R2, [R1+0x438] ;  /* 0x0004380001027983 */ /* 0x001ee80000300800 */
[----:B--2---:R-:W2:Y:S04]  /*2ee00*/  LDL.LU R0, [R1+0x43c] ;  /* 0x00043c0001007983 */ /* 0x004ea80000300800 */
[----:B---3--:R0:W-:Y:S04]  /*2ee10*/  STL [R1+0x4], R2 ;  /* 0x0000040201007387 */ /* 0x0081e80000100800 */
[----:B------:R-:W3:Y:S04]  /*2ee20*/  LDL.LU R29, [R1+0x448] ;  /* 0x00044800011d7983 */ /* 0x000ee80000300800 */
[----:B------:R-:W4:Y:S04]  /*2ee30*/  LDL.LU R28, [R1+0x44c] ;  /* 0x00044c00011c7983 */ /* 0x000f280000300800 */
[----:B------:R-:W5:Y:S04]  /*2ee40*/  LDL.LU R27, [R1+0x458] ;  /* 0x00045800011b7983 */ /* 0x000f680000300800 */
        /* <DEDUP_REMOVED lines=8> */
[----:B0-----:R-:W5:Y:S04]  /*2eed0*/  LDL.LU R2, [R1+0x4ac] ;  /* 0x0004ac0001027983 */ /* 0x001f680000300800 */
        /* <DEDUP_REMOVED lines=15> */
[----:B------:R-:W5:Y:S01]  /*2efd0*/  LDL.LU R18, [R1+0x53c] ;  /* 0x00053c0001127983 */ /* 0x000f620000300800 */
[----:B--2---:R-:W-:Y:S01]  /*2efe0*/  @P1 FMUL R0, R0, 0.25 ;  /* 0x3e80000000001820 */ /* 0x004fe20000400000 */
[----:B---3--:R-:W-:Y:S01]  /*2eff0*/  @P1 FMUL R29, R29, 0.25 ;  /* 0x3e8000001d1d1820 */ /* 0x008fe20000400000 */
[----:B----4-:R-:W-:Y:S01]  /*2f000*/  @P1 FMUL R28, R28, 0.25 ;  /* 0x3e8000001c1c1820 */ /* 0x010fe20000400000 */
[----:B-----5:R-:W-:Y:S01]  /*2f010*/  @P1 FMUL R27, R27, 0.25 ;  /* 0x3e8000001b1b1820 */ /* 0x020fe20000400000 */
[----:B------:R-:W-:Y:S01]  /*2f020*/  @P1 FMUL R26, R26, 0.25 ;  /* 0x3e8000001a1a1820 */ /* 0x000fe20000400000 */
        /* <DEDUP_REMOVED lines=19> */
[----:B------:R-:W-:-:S04]  /*2f160*/  @P1 FMUL R15, R15, 0.25 ;  /* 0x3e8000000f0f1820 */ /* 0x000fc80000400000 */
[----:B------:R0:W-:Y:S01]  /*2f170*/  STL [R1+0xdf0], R14 ;  /* 0x000df00e01007387 */ /* 0x0001e20000100800 */
[----:B------:R-:W-:Y:S01]  /*2f180*/  @P1 FMUL R16, R16, 0.25 ;  /* 0x3e80000010101820 */ /* 0x000fe20000400000 */
[----:B------:R-:W-:Y:S01]  /*2f190*/  @P1 FMUL R13, R13, 0.25 ;  /* 0x3e8000000d0d1820 */ /* 0x000fe20000400000 */
[----:B------:R-:W-:Y:S01]  /*2f1a0*/  @P1 FMUL R17, R17, 0.25 ;  /* 0x3e80000011111820 */ /* 0x000fe20000400000 */
[----:B0-----:R-:W2:Y:S01]  /*2f1b0*/  LDL R14, [R1+0x4] ;  /* 0x00000400010e7983 */ /* 0x001ea20000100800 */
[----:B------:R-:W-:-:S03]  /*2f1c0*/  @P1 FMUL R18, R18, 0.25 ;  /* 0x3e80000012121820 */ /* 0x000fc60000400000 */
[----:B------:R-:W-:Y:S04]  /*2f1d0*/  STL [R1+0xdf4], R15 ;  /* 0x000df40f01007387 */ /* 0x000fe80000100800 */
[----:B------:R-:W-:Y:S04]  /*2f1e0*/  STL [R1+0xdf8], R16 ;  /* 0x000df81001007387 */ /* 0x000fe80000100800 */
[----:B------:R-:W-:Y:S04]  /*2f1f0*/  STL [R1+0xdfc], R17 ;  /* 0x000dfc1101007387 */ /* 0x000fe80000100800 */
[----:B------:R-:W-:Y:S04]  /*2f200*/  STL [R1+0xe00], R18 ;  /* 0x000e001201007387 */ /* 0x000fe80000100800 */
[----:B------:R0:W-:Y:S04]  /*2f210*/  STL [R1+0xdec], R13 ;  /* 0x000dec0d01007387 */ /* 0x0001e80000100800 */
[----:B0-----:R-:W3:Y:S04]  /*2f220*/  LDL R13, [R1+0xc] ;  /* 0x00000c00010d7983 */ /* 0x001ee80000100800 */
[----:B------:R-:W-:Y:S04]  /*2f230*/  STL [R1+0xe04], R12 ;  /* 0x000e040c01007387 */ /* 0x000fe80000100800 */
        /* <DEDUP_REMOVED lines=21> */
[----:B------:R0:W-:Y:S04]  /*2f390*/  STL [R1], R0 ;  /* 0x0000000001007387 */ /* 0x0001e80000100800 */
[----:B0-----:R-:W4:Y:S04]  /*2f3a0*/  LDL.LU R0, [R1+0xe60] ;  /* 0x000e600001007983 */ /* 0x001f280000300800 */
[----:B------:R-:W5:Y:S04]  /*2f3b0*/  LDL R29, [R1+0x14] ;  /* 0x00001400011d7983 */ /* 0x000f680000100800 */
[----:B-----5:R0:W-:Y:S01]  /*2f3c0*/  STL [R1+0xe5c], R29 ;  /* 0x000e5c1d01007387 */ /* 0x0201e20000100800 */
[----:B--2---:R-:W-:-:S03]  /*2f3d0*/  @P1 FMUL R14, R14, 0.25 ;  /* 0x3e8000000e0e1820 */ /* 0x004fc60000400000 */
[----:B------:R-:W2:Y:S04]  /*2f3e0*/  LDL R28, [R1+0x18] ;  /* 0x00001800011c7983 */ /* 0x000ea80000100800 */
[----:B------:R-:W5:Y:S04]  /*2f3f0*/  LDL R27, [R1+0x1c] ;  /* 0x00001c00011b7983 */ /* 0x000f680000100800 */
[----:B0-----:R-:W2:Y:S04]  /*2f400*/  LDL R29, [R1+0x10] ;  /* 0x00001000011d7983 */ /* 0x001ea80000100800 */
[----:B------:R-:W3:Y:S04]  /*2f410*/  LDL R26, [R1+0x20] ;  /* 0x00002000011a7983 */ /* 0x000ee80000100800 */
[----:B------:R0:W-:Y:S04]  /*2f420*/  @P1 STL [R1+0x4], R14 ;  /* 0x0000040e01001387 */ /* 0x0001e80000100800 */
[----:B------:R-:W3:Y:S04]  /*2f430*/  LDL R25, [R1+0x24] ;  /* 0x0000240001197983 */ /* 0x000ee80000100800 */
[----:B------:R-:W3:Y:S04]  /*2f440*/  LDL R24, [R1+0x28] ;  /* 0x0000280001187983 */ /* 0x000ee80000100800 */
[----:B------:R-:W5:Y:S04]  /*2f450*/  LDL R23, [R1+0x2c] ;  /* 0x00002c0001177983 */ /* 0x000f680000100800 */
        /* <DEDUP_REMOVED lines=19> */
[----:B0-----:R-:W5:Y:S01]  /*2f590*/  LDL R14, [R1+0x84] ;  /* 0x00008400010e7983 */ /* 0x001f620000100800 */
[----:B--2---:R-:W-:-:S05]  /*2f5a0*/  @P1 FMUL R29, R29, 0.25 ;  /* 0x3e8000001d1d1820 */ /* 0x004fca0000400000 */
[----:B------:R0:W-:Y:S04]  /*2f5b0*/  @P1 STL [R1+0x10], R29 ;  /* 0x0000101d01001387 */ /* 0x0001e80000100800 */
[----:B0-----:R-:W2:Y:S01]  /*2f5c0*/  LDL.LU R29, [R1+0xe5c] ;  /* 0x000e5c00011d7983 */ /* 0x001ea20000300800 */
[----:B----4-:R-:W-:Y:S01]  /*2f5d0*/  @P1 FMUL R0, R0, 0.25 ;  /* 0x3e80000000001820 */ /* 0x010fe20000400000 */
[----:B---3--:R-:W-:Y:S01]  /*2f5e0*/  @P1 FMUL R13, R13, 0.25 ;  /* 0x3e8000000d0d1820 */ /* 0x008fe20000400000 */
[----:B------:R-:W-:Y:S01]  /*2f5f0*/  @P1 FMUL R28, R28, 0.25 ;  /* 0x3e8000001c1c1820 */ /* 0x000fe20000400000 */
        /* <DEDUP_REMOVED lines=25> */
[----:B--2---:R-:W-:-:S05]  /*2f790*/  @P1 FMUL R29, R29, 0.25 ;  /* 0x3e8000001d1d1820 */ /* 0x004fca0000400000 */
[----:B------:R0:W-:Y:S04]  /*2f7a0*/  @P1 STL [R1+0x14], R29 ;  /* 0x0000141d01001387 */ /* 0x0001e80000100800 */
[----:B0-----:R-:W2:Y:S04]  /*2f7b0*/  LDL.LU R29, [R1+0xe58] ;  /* 0x000e5800011d7983 */ /* 0x001ea80000300800 */
[----:B------:R-:W-:Y:S04]  /*2f7c0*/  STL [R1+0x8], R0 ;  /* 0x0000080001007387 */ /* 0x000fe80000100800 */
[----:B------:R-:W-:Y:S04]  /*2f7d0*/  @P1 STL [R1+0xc], R13 ;  /* 0x00000c0d01001387 */ /* 0x000fe80000100800 */
[----:B------:R0:W-:Y:S04]  /*2f7e0*/  @P1 STL [R1+0x18], R28 ;  /* 0x0000181c01001387 */ /* 0x0001e80000100800 */
[----:B0-----:R-:W3:Y:S04]  /*2f7f0*/  LDL.LU R28, [R1+0xe54] ;  /* 0x000e5400011c7983 */ /* 0x001ee80000300800 */
[----:B------:R0:W-:Y:S04]  /*2f800*/  @P1 STL [R1+0x1c], R27 ;  /* 0x00001c1b01001387 */ /* 0x0001e80000100800 */
[----:B0-----:R-:W4:Y:S04]  /*2f810*/  LDL.LU R27, [R1+0xe50] ;  /* 0x000e5000011b7983 */ /* 0x001f280000300800 */
[----:B------:R0:W-:Y:S04]  /*2f820*/  @P1 STL [R1+0x20], R26 ;  /* 0x0000201a01001387 */ /* 0x0001e80000100800 */
[----:B0-----:R-:W5:Y:S04]  /*2f830*/  LDL.LU R26, [R1+0xe4c] ;  /* 0x000e4c00011a7983 */ /* 0x001f680000300800 */
[----:B------:R0:W-:Y:S04]  /*2f840*/  @P1 STL [R1+0x24], R25 ;  /* 0x0000241901001387 */ /* 0x0001e80000100800 */
[----:B0-----:R-:W2:Y:S04]  /*2f850*/  LDL.LU R25, [R1+0xe48] ;  /* 0x000e480001197983 */ /* 0x001ea80000300800 */
        /* <DEDUP_REMOVED lines=43> */
[----:B0-----:R-:W2:Y:S02]  /*2fb10*/  LDL.LU R14, [R1+0xdf0] ;  /* 0x000df000010e7983 */ /* 0x001ea40000300800 */
[----:B--2---:R-:W-:-:S05]  /*2fb20*/  @!P3 FMUL R14, R14, 16777216 ;  /* 0x4b8000000e0eb820 */ /* 0x004fca0000400000 */
[----:B------:R0:W-:Y:S02]  /*2fb30*/  STL [R1+0xd74], R14 ;  /* 0x000d740e01007387 */ /* 0x0001e40000100800 */
[----:B0-----:R-:W-:Y:S02]  /*2fb40*/  MOV R14, R13 ;  /* 0x0000000d000e7202 */ /* 0x001fe40000000f00 */
[----:B------:R-:W2:Y:S01]  /*2fb50*/  LDL.LU R13, [R1+0xdec] ;  /* 0x000dec00010d7983 */ /* 0x000ea20000300800 */
[----:B------:R-:W-:Y:S01]  /*2fb60*/  @!P3 FMUL R15, R15, 16777216 ;  /* 0x4b8000000f0fb820 */ /* 0x000fe20000400000 */
[----:B------:R-:W-:Y:S01]  /*2fb70*/  @!P3 FMUL R16, R16, 16777216 ;  /* 0x4b8000001010b820 */ /* 0x000fe20000400000 */
[----:B------:R-:W-:Y:S01]  /*2fb80*/  @!P3 FMUL R17, R17, 16777216 ;  /* 0x4b8000001111b820 */ /* 0x000fe20000400000 */
[----:B------:R-:W-:Y:S02]  /*2fb90*/  @!P3 FMUL R18, R18, 16777216 ;  /* 0x4b8000001212b820 */ /* 0x000fe40000400000 */
[----:B------:R0:W-:Y:S01]  /*2fba0*/  STL [R1+0xd78], R15 ;  /* 0x000d780f01007387 */ /* 0x0001e20000100800 */
[----:B------:R-:W-:Y:S01]  /*2fbb0*/  @!P3 FMUL R12, R12, 16777216 ;  /* 0x4b8000000c0cb820 */ /* 0x000fe20000400000 */
[----:B------:R-:W-:Y:S01]  /*2fbc0*/  @!P3 FMUL R11, R11, 16777216 ;  /* 0x4b8000000b0bb820 */ /* 0x000fe20000400000 */
[----:B------:R-:W-:Y:S01]  /*2fbd0*/  @!P3 FMUL R10, R10, 16777216 ;  /* 0x4b8000000a0ab820 */ /* 0x000fe20000400000 */
[----:B------:R-:W-:Y:S01]  /*2fbe0*/  @!P3 FMUL R9, R9, 16777216 ;  /* 0x4b8000000909b820 */ /* 0x000fe20000400000 */
[----:B------:R-:W-:Y:S01]  /*2fbf0*/  @!P3 FMUL R8, R8, 16777216 ;  /* 0x4b8000000808b820 */ /* 0x000fe20000400000 */
[----:B0-----:R-:W2:Y:S04]  /*2fc00*/  LDL R15, [R1+0x4] ;  /* 0x00000400010f7983 */ /* 0x001ea80000100800 */
[----:B------:R0:W-:Y:S01]  /*2fc10*/  STL [R1+0xd7c], R16 ;  /* 0x000d7c1001007387 */ /* 0x0001e20000100800 */
[----:B------:R-:W-:Y:S01]  /*2fc20*/  @!P3 FMUL R7, R7, 16777216 ;  /* 0x4b8000000707b820 */ /* 0x000fe20000400000 */
[----:B------:R-:W-:Y:S01]  /*2fc30*/  @!P3 FMUL R6, R6, 16777216 ;  /* 0x4b8000000606b820 */ /* 0x000fe20000400000 */
[----:B------:R-:W-:Y:S01]  /*2fc40*/  @!P3 FMUL R5, R5, 16777216 ;  /* 0x4b8000000505b820 */ /* 0x000fe20000400000 */
[----:B0-----:R-:W2:Y:S04]  /*2fc50*/  LDL R16, [R1] ;  /* 0x0000000001107983 */ /* 0x001ea80000100800 */
[----:B------:R-:W-:Y:S04]  /*2fc60*/  STL [R1+0xd80], R17 ;  /* 0x000d801101007387 */ /* 0x000fe80000100800 */
[----:B------:R-:W-:Y:S01]  /*2fc70*/  STL [R1+0xd84], R18 ;  /* 0x000d841201007387 */ /* 0x000fe20000100800 */
[----:B------:R-:W-:Y:S01]  /*2fc80*/  @!P3 FMUL R4, R4, 16777216 ;  /* 0x4b8000000404b820 */ /* 0x000fe20000400000 */
        /* <DEDUP_REMOVED lines=9> */
[----:B-----5:R-:W-:Y:S01]  /*2fd20*/  @!P3 FMUL R26, R26, 16777216 ;  /* 0x4b8000001a1ab820 */ /* 0x020fe20000400000 */
[----:B----4-:R-:W-:Y:S01]  /*2fd30*/  @!P3 FMUL R27, R27, 16777216 ;  /* 0x4b8000001b1bb820 */ /* 0x010fe20000400000 */
[----:B---3--:R-:W-:Y:S01]  /*2fd40*/  @!P3 FMUL R28, R28, 16777216 ;  /* 0x4b8000001c1cb820 */ /* 0x008fe20000400000 */
[----:B------:R-:W-:Y:S01]  /*2fd50*/  @!P3 FMUL R29, R29, 16777216 ;  /* 0x4b8000001d1db820 */ /* 0x000fe20000400000 */
[----:B--2---:R-:W-:-:S05]  /*2fd60*/  @!P3 FMUL R13, R13, 16777216 ;  /* 0x4b8000000d0db820 */ /* 0x004fca0000400000 */
        /* <DEDUP_REMOVED lines=22> */
[----:B------:R0:W-:Y:S04]  /*2fed0*/  STL [R1+0xde0], R29 ;  /* 0x000de01d01007387 */ /* 0x0001e80000100800 */
[----:B0-----:R-:W2:Y:S01]  /*2fee0*/  LDL R29, [R1+0x10] ;  /* 0x00001000011d7983 */ /* 0x001ea20000100800 */
[----:B------:R-:W-:Y:S01]  /*2fef0*/  @!P3 FMUL R16, R16, 16777216 ;  /* 0x4b8000001010b820 */ /* 0x000fe20000400000 */
[----:B------:R-:W-:-:S02]  /*2ff00*/  @!P3 FMUL R15, R15, 16777216 ;  /* 0x4b8000000f0fb820 */ /* 0x000fc40000400000 */
[----:B--2---:R0:W-:Y:S04]  /*2ff10*/  STL [R1+0xde4], R29 ;  /* 0x000de41d01007387 */ /* 0x0041e80000100800 */
[----:B------:R-:W-:Y:S01]  /*2ff20*/  @!P3 STL [R1], R16 ;  /* 0x000000100100b387 */ /* 0x000fe20000100800 */
[----:B0-----:R-:W-:-:S03]  /*2ff30*/  IMAD.MOV.U32 R29, RZ, RZ, R14 ;  /* 0x000000ffff1d7224 */ /* 0x001fc600078e000e */
[----:B------:R-:W-:Y:S04]  /*2ff40*/  @!P3 STL [R1+0x4], R15 ;  /* 0x0000040f0100b387 */ /* 0x000fe80000100800 */
[----:B------:R0:W-:Y:S04]  /*2ff50*/  STL [R1+0xde8], R29 ;  /* 0x000de81d01007387 */ /* 0x0001e80000100800 */
[----:B------:R-:W2:Y:S04]  /*2ff60*/  LDL R28, [R1+0x14] ;  /* 0x00001400011c7983 */ /* 0x000ea80000100800 */
[----:B------:R-:W3:Y:S01]  /*2ff70*/  LDL R27, [R1+0x18] ;  /* 0x00001800011b7983 */ /* 0x000ee20000100800 */
[----:B0-----:R-:W-:-:S03]  /*2ff80*/  MOV R29, R0 ;  /* 0x00000000001d7202 */ /* 0x001fc60000000f00 */
[----:B------:R-:W4:Y:S02]  /*2ff90*/  LDL R26, [R1+0x1c] ;  /* 0x00001c00011a7983 */ /* 0x000f240000100800 */
[----:B------:R-:W-:Y:S02]  /*2ffa0*/  @!P3 FMUL R29, R29, 16777216 ;  /* 0x4b8000001d1db820 */ /* 0x000fe40000400000 */
[----:B------:R-:W5:Y:S04]  /*2ffb0*/  LDL R25, [R1+0x20] ;  /* 0x0000200001197983 */ /* 0x000f680000100800 */
[----:B------:R-:W2:Y:S04]  /*2ffc0*/  LDL R24, [R1+0x24] ;  /* 0x0000240001187983 */ /* 0x000ea80000100800 */
        /* <DEDUP_REMOVED lines=23> */
[----:B------:R0:W-:Y:S04]  /*30140*/  @!P3 STL [R1+0x8], R29 ;  /* 0x0000081d0100b387 */ /* 0x0001e80000100800 */
[----:B0-----:R-:W2:Y:S02]  /*30150*/  LDL.LU R29, [R1+0xde8] ;  /* 0x000de800011d7983 */ /* 0x001ea40000300800 */
[----:B--2---:R-:W-:-:S05]  /*30160*/  @!P3 FMUL R29, R29, 16777216 ;  /* 0x4b8000001d1db820 */ /* 0x004fca0000400000 */
[----:B------:R0:W-:Y:S04]  /*30170*/  @!P3 STL [R1+0xc], R29 ;  /* 0x00000c1d0100b387 */ /* 0x0001e80000100800 */
[----:B0-----:R-:W2:Y:S01]  /*30180*/  LDL.LU R29, [R1+0xde4] ;  /* 0x000de400011d7983 */ /* 0x001ea20000300800 */
[----:B------:R-:W-:Y:S01]  /*30190*/  @!P3 FMUL R28, R28, 16777216 ;  /* 0x4b8000001c1cb820 */ /* 0x000fe20000400000 */
[----:B---3--:R-:W-:Y:S01]  /*301a0*/  @!P3 FMUL R27, R27, 16777216 ;  /* 0x4b8000001b1bb820 */ /* 0x008fe20000400000 */
[----:B----4-:R-:W-:Y:S01]  /*301b0*/  @!P3 FMUL R26, R26, 16777216 ;  /* 0x4b8000001a1ab820 */ /* 0x010fe20000400000 */
[----:B-----5:R-:W-:Y:S01]  /*301c0*/  @!P3 FMUL R25, R25, 16777216 ;  /* 0x4b8000001919b820 */ /* 0x020fe20000400000 */
        /* <DEDUP_REMOVED lines=23> */
[----:B------:R-:W-:Y:S01]  /*30340*/  ISETP.GE.U32.AND P1, PT, R0, 0x7f800000, PT ;  /* 0x7f8000000000780c */ /* 0x000fe20003f26070 */
[----:B--2---:R-:W-:-:S05]  /*30350*/  @!P3 FMUL R29, R29, 16777216 ;  /* 0x4b8000001d1db820 */ /* 0x004fca0000400000 */
[----:B------:R0:W-:Y:S04]  /*30360*/  @!P3 STL [R1+0x10], R29 ;  /* 0x0000101d0100b387 */ /* 0x0001e80000100800 */
[----:B0-----:R-:W2:Y:S04]  /*30370*/  LDL.LU R29, [R1+0xde0] ;  /* 0x000de000011d7983 */ /* 0x001ea80000300800 */
[----:B------:R0:W-:Y:S04]  /*30380*/  @!P3 STL [R1+0x14], R28 ;  /* 0x0000141c0100b387 */ /* 0x0001e80000100800 */
[----:B0-----:R-:W3:Y:S04]  /*30390*/  LDL.LU R28, [R1+0xddc] ;  /* 0x000ddc00011c7983 */ /* 0x001ee80000300800 */
[----:B------:R0:W-:Y:S04]  /*303a0*/  @!P3 STL [R1+0x18], R27 ;  /* 0x0000181b0100b387 */ /* 0x0001e80000100800 */
[----:B0-----:R-:W4:Y:S04]  /*303b0*/  LDL.LU R27, [R1+0xdd8] ;  /* 0x000dd800011b7983 */ /* 0x001f280000300800 */
[----:B------:R0:W-:Y:S04]  /*303c0*/  @!P3 STL [R1+0x1c], R26 ;  /* 0x00001c1a0100b387 */ /* 0x0001e80000100800 */
[----:B0-----:R-:W5:Y:S04]  /*303d0*/  LDL.LU R26, [R1+0xdd4] ;  /* 0x000dd400011a7983 */ /* 0x001f680000300800 */
[----:B------:R0:W-:Y:S04]  /*303e0*/  @!P3 STL [R1+0x20], R25 ;  /* 0x000020190100b387 */ /* 0x0001e80000100800 */
[----:B0-----:R-:W2:Y:S04]  /*303f0*/  LDL.LU R25, [R1+0xdd0] ;  /* 0x000dd00001197983 */ /* 0x001ea80000300800 */
        /* <DEDUP_REMOVED lines=46> */
[----:B------:R-:W2:Y:S02]  /*306e0*/  LDL.LU R0, [R1+0xd70] ;  /* 0x000d700001007983 */ /* 0x000ea40000300800 */
[C---:B--2---:R-:W-:Y:S01]  /*306f0*/  FMUL R14, R0.reuse, R14 ;  /* 0x0000000e000e7220 */ /* 0x044fe20000400000 */
[----:B------:R-:W-:-:S04]  /*30700*/  FMUL R16, R0, R16 ;  /* 0x0000001000107220 */ /* 0x000fc80000400000 */
[----:B------:R0:W-:Y:S02]  /*30710*/  STL [R1+0x1f4], R14 ;  /* 0x0001f40e01007387 */ /* 0x0001e40000100800 */
[C---:B0-----:R-:W-:Y:S02]  /*30720*/  FMUL R14, R0.reuse, R15 ;  /* 0x0000000f000e7220 */ /* 0x041fe40000400000 */
[----:B------:R-:W2:Y:S04]  /*30730*/  LDL.LU R15, [R1+0x8] ;  /* 0x00000800010f7983 */ /* 0x000ea80000300800 */
[----:B------:R0:W-:Y:S04]  /*30740*/  STL [R1+0x1f0], R14 ;  /* 0x0001f00e01007387 */ /* 0x0001e80000100800 */
[----:B0-----:R-:W2:Y:S04]  /*30750*/  LDL.LU R14, [R1+0xc] ;  /* 0x00000c00010e7983 */ /* 0x001ea80000300800 */
[----:B------:R0:W-:Y:S02]  /*30760*/  STL [R1+0x1ec], R16 ;  /* 0x0001ec1001007387 */ /* 0x0001e40000100800 */
[----:B0-----:R-:W-:-:S02]  /*30770*/  FMUL R16, R0, R17 ;  /* 0x0000001100107220 */ /* 0x001fc40000400000 */
[----:B------:R-:W2:Y:S04]  /*30780*/  LDL.LU R17, [R1+0x4] ;  /* 0x0000040001117983 */ /* 0x000ea80000300800 */
[----:B------:R0:W-:Y:S02]  /*30790*/  STL [R1+0x1e8], R16 ;  /* 0x0001e81001007387 */ /* 0x0001e40000100800 */
[C---:B0-----:R-:W-:Y:S02]  /*307a0*/  FMUL R16, R0.reuse, R18 ;  /* 0x0000001200107220 */ /* 0x041fe40000400000 */
[----:B------:R-:W2:Y:S04]  /*307b0*/  LDL.LU R18, [R1] ;  /* 0x0000000001127983 */ /* 0x000ea80000300800 */
[----:B------:R0:W-:Y:S02]  /*307c0*/  STL [R1+0x1e4], R16 ;  /* 0x0001e41001007387 */ /* 0x0001e40000100800 */
[C---:B0-----:R-:W-:Y:S01]  /*307d0*/  FMUL R16, R0.reuse, R13 ;  /* 0x0000000d00107220 */ /* 0x041fe20000400000 */
[C---:B------:R-:W-:Y:S01]  /*307e0*/  FMUL R13, R0.reuse, R12 ;  /* 0x0000000c000d7220 */ /* 0x040fe20000400000 */
[C---:B------:R-:W-:Y:S01]  /*307f0*/  FMUL R12, R0.reuse, R11 ;  /* 0x0000000b000c7220 */ /* 0x040fe20000400000 */
[C---:B------:R-:W-:Y:S01]  /*30800*/  FMUL R11, R0.reuse, R10 ;  /* 0x0000000a000b7220 */ /* 0x040fe20000400000 */
[C---:B------:R-:W-:Y:S01]  /*30810*/  FMUL R10, R0.reuse, R9 ;  /* 0x00000009000a7220 */ /* 0x040fe20000400000 */
[----:B------:R-:W-:Y:S01]  /*30820*/  STL [R1+0x1e0], R16 ;  /* 0x0001e01001007387 */ /* 0x000fe20000100800 */
[C---:B------:R-:W-:Y:S01]  /*30830*/  FMUL R9, R0.reuse, R8 ;  /* 0x0000000800097220 */ /* 0x040fe20000400000 */
[C---:B------:R-:W-:Y:S01]  /*30840*/  FMUL R8, R0.reuse, R7 ;  /* 0x0000000700087220 */ /* 0x040fe20000400000 */
[C---:B------:R-:W-:Y:S01]  /*30850*/  FMUL R7, R0.reuse, R6 ;  /* 0x0000000600077220 */ /* 0x040fe20000400000 */
[----:B------:R-:W-:Y:S01]  /*30860*/  STL [R1+0x1dc], R13 ;  /* 0x0001dc0d01007387 */ /* 0x000fe20000100800 */
[C---:B------:R-:W-:Y:S01]  /*30870*/  FMUL R6, R0.reuse, R5 ;  /* 0x0000000500067220 */ /* 0x040fe20000400000 */
[----:B------:R-:W-:-:S02]  /*30880*/  FMUL R5, R0, R4 ;  /* 0x0000000400057220 */ /* 0x000fc40000400000 */
[----:B------:R-:W-:Y:S01]  /*30890*/  STL [R1+0x1d8], R12 ;  /* 0x0001d80c01007387 */ /* 0x000fe20000100800 */
[----:B------:R-:W-:-:S03]  /*308a0*/  FMUL R4, R0, R3 ;  /* 0x0000000300047220 */ /* 0x000fc60000400000 */
[----:B------:R-:W-:Y:S01]  /*308b0*/  STL [R1+0x1d4], R11 ;  /* 0x0001d40b01007387 */ /* 0x000fe20000100800 */
[----:B------:R-:W-:-:S03]  /*308c0*/  FMUL R3, R0, R2 ;  /* 0x0000000200037220 */ /* 0x000fc60000400000 */
[----:B------:R-:W-:Y:S04]  /*308d0*/  STL [R1+0x1d0], R10 ;  /* 0x0001d00a01007387 */ /* 0x000fe80000100800 */
[----:B------:R-:W-:Y:S04]  /*308e0*/  STL [R1+0x1cc], R9 ;  /* 0x0001cc0901007387 */ /* 0x000fe80000100800 */
[----:B------:R-:W-:Y:S01]  /*308f0*/  STL [R1+0x1c8], R8 ;  /* 0x0001c80801007387 */ /* 0x000fe20000100800 */
[----:B------:R-:W-:-:S03]  /*30900*/  FMUL R2, R0, R19 ;  /* 0x0000001300027220 */ /* 0x000fc60000400000 */
[----:B------:R-:W-:Y:S04]  /*30910*/  STL [R1+0x1c4], R7 ;  /* 0x0001c40701007387 */ /* 0x000fe80000100800 */
[----:B------:R-:W-:Y:S04]  /*30920*/  STL [R1+0x1c0], R6 ;  /* 0x0001c00601007387 */ /* 0x000fe80000100800 */
[----:B------:R-:W-:Y:S04]  /*30930*/  STL [R1+0x1bc], R5 ;  /* 0x0001bc0501007387 */ /* 0x000fe80000100800 */
[----:B------:R0:W-:Y:S04]  /*30940*/  STL [R1+0x1b8], R4 ;  /* 0x0001b80401007387 */ /* 0x0001e80000100800 */
[----:B------:R1:W-:Y:S01]  /*30950*/  STL [R1+0x1b4], R3 ;  /* 0x0001b40301007387 */ /* 0x0003e20000100800 */
[----:B0-----:R-:W-:-:S03]  /*30960*/  FMUL R4, R0, R20 ;  /* 0x0000001400047220 */ /* 0x001fc60000400000 */
[----:B------:R0:W-:Y:S01]  /*30970*/  STL [R1+0x1b0], R2 ;  /* 0x0001b00201007387 */ /* 0x0001e20000100800 */
[----:B-1----:R-:W-:-:S03]  /*30980*/  FMUL R3, R0, R21 ;  /* 0x0000001500037220 */ /* 0x002fc60000400000 */
[----:B------:R1:W-:Y:S04]  /*30990*/  STL [R1+0x1ac], R4 ;  /* 0x0001ac0401007387 */ /* 0x0003e80000100800 */
[----:B------:R3:W-:Y:S01]  /*309a0*/  STL [R1+0x1a8], R3 ;  /* 0x0001a80301007387 */ /* 0x0007e20000100800 */
[C---:B0-----:R-:W-:Y:S01]  /*309b0*/  FMUL R2, R0.reuse, R22 ;  /* 0x0000001600027220 */ /* 0x041fe20000400000 */
[----:B-1----:R-:W-:-:S04]  /*309c0*/  FMUL R4, R0, R23 ;  /* 0x0000001700047220 */ /* 0x002fc80000400000 */
[----:B------:R0:W-:Y:S01]  /*309d0*/  STL [R1+0x1a4], R2 ;  /* 0x0001a40201007387 */ /* 0x0001e20000100800 */
[----:B---3--:R-:W-:-:S03]  /*309e0*/  FMUL R3, R0, R24 ;  /* 0x0000001800037220 */ /* 0x008fc60000400000 */
[----:B------:R5:W-:Y:S04]  /*309f0*/  STL [R1+0x1a0], R4 ;  /* 0x0001a00401007387 */ /* 0x000be80000100800 */
[----:B------:R4:W-:Y:S01]  /*30a00*/  STL [R1+0x19c], R3 ;  /* 0x00019c0301007387 */ /* 0x0009e20000100800 */
[C---:B0-----:R-:W-:Y:S01]  /*30a10*/  FMUL R2, R0.reuse, R25 ;  /* 0x0000001900027220 */ /* 0x041fe20000400000 */
[----:B-----5:R-:W-:-:S04]  /*30a20*/  FMUL R4, R0, R26 ;  /* 0x0000001a00047220 */ /* 0x020fc80000400000 */
[----:B------:R0:W-:Y:S01]  /*30a30*/  STL [R1+0x198], R2 ;  /* 0x0001980201007387 */ /* 0x0001e20000100800 */
[----:B----4-:R-:W-:-:S03]  /*30a40*/  FMUL R3, R0, R27 ;  /* 0x0000001b00037220 */ /* 0x010fc60000400000 */
[----:B------:R-:W-:Y:S04]  /*30a50*/  STL [R1+0x194], R4 ;  /* 0x0001940401007387 */ /* 0x000fe80000100800 */
[----:B------:R-:W3:Y:S01]  /*30a60*/  LDL.LU R16, [R1+0x10] ;  /* 0x0000100001107983 */ /* 0x000ee20000300800 */
[----:B0-----:R-:W-:-:S03]  /*30a70*/  FMUL R2, R0, R28 ;  /* 0x0000001c00027220 */ /* 0x001fc60000400000 */
[----:B------:R0:W-:Y:S04]  /*30a80*/  STL [R1+0x190], R3 ;  /* 0x0001900301007387 */ /* 0x0001e80000100800 */
[----:B------:R-:W-:Y:S01]  /*30a90*/  STL [R1+0x18c], R2 ;  /* 0x00018c0201007387 */ /* 0x000fe20000100800 */
[----:B0-----:R-:W-:-:S05]  /*30aa0*/  FMUL R3, R0, R29 ;  /* 0x0000001d00037220 */ /* 0x001fca0000400000 */
[----:B------:R2:W-:Y:S02]  /*30ab0*/  STL [R1+0x17c], R3 ;  /* 0x00017c0301007387 */ /* 0x0005e40000100800 */
[C---:B--2---:R-:W-:Y:S01]  /*30ac0*/  FMUL R3, R0.reuse, R15 ;  /* 0x0000000f00037220 */ /* 0x044fe20000400000 */
[C---:B------:R-:W-:Y:S01]  /*30ad0*/  FMUL R4, R0.reuse, R17 ;  /* 0x0000001100047220 */ /* 0x040fe20000400000 */
[----:B------:R-:W-:-:S05]  /*30ae0*/  FMUL R2, R0, R18 ;  /* 0x0000001200027220 */ /* 0x000fca0000400000 */
[----:B------:R0:W-:Y:S04]  /*30af0*/  STL [R1+0x178], R2 ;  /* 0x0001780201007387 */ /* 0x0001e80000100800 */
[----:B------:R-:W-:Y:S04]  /*30b00*/  STL [R1+0x174], R4 ;  /* 0x0001740401007387 */ /* 0x000fe80000100800 */
[----:B------:R-:W2:Y:S04]  /*30b10*/  LDL.LU R15, [R1+0x14] ;  /* 0x00001400010f7983 */ /* 0x000ea80000300800 */
[----:B------:R-:W-:Y:S04]  /*30b20*/  STL [R1+0x170], R3 ;  /* 0x0001700301007387 */ /* 0x000fe80000100800 */
[----:B------:R-:W4:Y:S01]  /*30b30*/  LDL.LU R29, [R1+0x1c] ;  /* 0x00001c00011d7983 */ /* 0x000f220000300800 */
[----:B0-----:R-:W-:-:S05]  /*30b40*/  FMUL R2, R0, R14 ;  /* 0x0000000e00027220 */ /* 0x001fca0000400000 */
[----:B------:R-:W-:Y:S04]  /*30b50*/  STL [R1+0x15c], R2 ;  /* 0x00015c0201007387 */ /* 0x000fe80000100800 */
[----:B----4-:R0:W-:Y:S04]  /*30b60*/  STL [R1+0xd6c], R29 ;  /* 0x000d6c1d01007387 */ /* 0x0101e80000100800 */
[----:B0-----:R-:W4:Y:S04]  /*30b70*/  LDL.LU R29, [R1+0x18] ;  /* 0x00001800011d7983 */ /* 0x001f280000300800 */
        /* <DEDUP_REMOVED lines=15> */
[----:B---3--:R-:W-:-:S03]  /*30c70*/  FMUL R16, R0, R16 ;  /* 0x0000001000107220 */ /* 0x008fc60000400000 */
[----:B------:R-:W3:Y:S04]  /*30c80*/  LDL.LU R7, [R1+0x60] ;  /* 0x0000600001077983 */ /* 0x000ee80000300800 */
[----:B------:R-:W3:Y:S04]  /*30c90*/  LDL.LU R8, [R1+0x64] ;  /* 0x0000640001087983 */ /* 0x000ee80000300800 */
[----:B------:R-:W3:Y:S04]  /*30ca0*/  LDL.LU R9, [R1+0x68] ;  /* 0x0000680001097983 */ /* 0x000ee80000300800 */
[----:B------:R-:W3:Y:S01]  /*30cb0*/  LDL.LU R10, [R1+0x6c] ;  /* 0x00006c00010a7983 */ /* 0x000ee20000300800 */
[----:B--2---:R-:W-:-:S03]  /*30cc0*/  FMUL R15, R0, R15 ;  /* 0x0000000f000f7220 */ /* 0x004fc60000400000 */
[----:B------:R-:W2:Y:S04]  /*30cd0*/  LDL.LU R11, [R1+0x70] ;  /* 0x00007000010b7983 */ /* 0x000ea80000300800 */
[----:B------:R-:W2:Y:S04]  /*30ce0*/  LDL.LU R14, [R1+0x74] ;  /* 0x00007400010e7983 */ /* 0x000ea80000300800 */
[----:B------:R-:W2:Y:S04]  /*30cf0*/  LDL.LU R12, [R1+0x78] ;  /* 0x00007800010c7983 */ /* 0x000ea80000300800 */
[----:B------:R-:W2:Y:S04]  /*30d00*/  LDL.LU R13, [R1+0x7c] ;  /* 0x00007c00010d7983 */ /* 0x000ea80000300800 */
[----:B------:R0:W-:Y:S04]  /*30d10*/  STL [R1+0x158], R16 ;  /* 0x0001581001007387 */ /* 0x0001e80000100800 */
[----:B------:R-:W2:Y:S04]  /*30d20*/  LDL.LU R18, [R1+0x84] ;  /* 0x0000840001127983 */ /* 0x000ea80000300800 */
[----:B------:R1:W2:Y:S04]  /*30d30*/  LDL R17, [R1+0x1fc] ;  /* 0x0001fc0001117983 */ /* 0x0002a80000100800 */
[----:B0-----:R-:W2:Y:S04]  /*30d40*/  LDL.LU R16, [R1+0x88] ;  /* 0x0000880001107983 */ /* 0x001ea80000300800 */
[----:B------:R0:W-:Y:S04]  /*30d50*/  STL [R1+0x154], R15 ;  /* 0x0001540f01007387 */ /* 0x0001e80000100800 */
[----:B0-----:R-:W2:Y:S01]  /*30d60*/  LDL.LU R15, [R1+0x8c] ;  /* 0x00008c00010f7983 */ /* 0x001ea20000300800 */
[----:B----4-:R-:W-:-:S05]  /*30d70*/  FMUL R29, R0, R29 ;  /* 0x0000001d001d7220 */ /* 0x010fca0000400000 */
[----:B------:R0:W-:Y:S04]  /*30d80*/  STL [R1+0x150], R29 ;  /* 0x0001501d01007387 */ /* 0x0001e80000100800 */
[----:B0-----:R-:W4:Y:S01]  /*30d90*/  LDL.LU R29, [R1+0xd6c] ;  /* 0x000d6c00011d7983 */ /* 0x001f220000300800 */
[C---:B-----5:R-:W-:Y:S01]  /*30da0*/  FMUL R4, R0.reuse, R4 ;  /* 0x0000000400047220 */ /* 0x060fe20000400000 */
[----:B----4-:R-:W-:-:S05]  /*30db0*/  FMUL R29, R0, R29 ;  /* 0x0000001d001d7220 */ /* 0x010fca0000400000 */
        /* <DEDUP_REMOVED lines=29> */
[----:B---3--:R-:W-:-:S03]  /*30f90*/  FMUL R4, R0, R7 ;  /* 0x0000000700047220 */ /* 0x008fc60000400000 */
[----:B------:R3:W-:Y:S01]  /*30fa0*/  STL [R1+0x10c], R2 ;  /* 0x00010c0201007387 */ /* 0x0007e20000100800 */
[----:B0-----:R-:W-:-:S03]  /*30fb0*/  FMUL R3, R0, R8 ;  /* 0x0000000800037220 */ /* 0x001fc60000400000 */
[----:B------:R0:W-:Y:S01]  /*30fc0*/  STL [R1+0x104], R4 ;  /* 0x0001040401007387 */ /* 0x0001e20000100800 */
[----:B---3--:R-:W-:-:S03]  /*30fd0*/  FMUL R2, R0, R9 ;  /* 0x0000000900027220 */ /* 0x008fc60000400000 */
[----:B------:R2:W-:Y:S04]  /*30fe0*/  STL [R1+0xf4], R3 ;  /* 0x0000f40301007387 */ /* 0x0005e80000100800 */
[----:B------:R3:W-:Y:S01]  /*30ff0*/  STL [R1+0xf0], R2 ;  /* 0x0000f00201007387 */ /* 0x0007e20000100800 */
[C---:B0-----:R-:W-:Y:S01]  /*31000*/  FMUL R4, R0.reuse, R10 ;  /* 0x0000000a00047220 */ /* 0x041fe20000400000 */
[----:B--2---:R-:W-:-:S04]  /*31010*/  FMUL R3, R0, R11 ;  /* 0x0000000b00037220 */ /* 0x004fc80000400000 */
[----:B------:R0:W-:Y:S01]  /*31020*/  STL [R1+0xec], R4 ;  /* 0x0000ec0401007387 */ /* 0x0001e20000100800 */
[----:B---3--:R-:W-:-:S03]  /*31030*/  FMUL R2, R0, R14 ;  /* 0x0000000e00027220 */ /* 0x008fc60000400000 */
[----:B------:R2:W-:Y:S04]  /*31040*/  STL [R1+0xe8], R3 ;  /* 0x0000e80301007387 */ /* 0x0005e80000100800 */
[----:B------:R3:W-:Y:S01]  /*31050*/  STL [R1+0xd8], R2 ;  /* 0x0000d80201007387 */ /* 0x0007e20000100800 */
[C---:B0-----:R-:W-:Y:S01]  /*31060*/  FMUL R4, R0.reuse, R12 ;  /* 0x0000000c00047220 */ /* 0x041fe20000400000 */
[C---:B--2---:R-:W-:Y:S01]  /*31070*/  FMUL R3, R0.reuse, R13 ;  /* 0x0000000d00037220 */ /* 0x044fe20000400000 */
[----:B---3--:R-:W-:Y:S01]  /*31080*/  FMUL R2, R0, R18 ;  /* 0x0000001200027220 */ /* 0x008fe20000400000 */
[----:B------:R-:W-:Y:S02]  /*31090*/  @P1 IMAD.MOV.U32 R0, RZ, RZ, 0x7f800000 ;  /* 0x7f800000ff001424 */ /* 0x000fe400078e00ff */
[----:B------:R-:W-:Y:S02]  /*310a0*/  STL [R1+0xd0], R4 ;  /* 0x0000d00401007387 */ /* 0x000fe40000100800 */
[----:B------:R-:W-:-:S02]  /*310b0*/  @P1 FFMA.FTZ R17, R16, R0, +INF ;  /* 0x7f80000010111423 */ /* 0x000fc40000010000 */
[----:B------:R-:W-:Y:S04]  /*310c0*/  STL [R1+0xcc], R3 ;  /* 0x0000cc0301007387 */ /* 0x000fe80000100800 */
[----:B------:R0:W-:Y:S04]  /*310d0*/  STL [R1+0xc4], R2 ;  /* 0x0000c40201007387 */ /* 0x0001e80000100800 */
[----:B------:R-:W-:Y:S04]  /*310e0*/  @P1 STL [R1+0x1fc], R17 ;  /* 0x0001fc1101001387 */ /* 0x000fe80000100800 */
[----:B0-----:R-:W2:Y:S01]  /*310f0*/  LDL.LU R2, [R1+0x540] ;  /* 0x0005400001027983 */ /* 0x001ea20000300800 */
[----:B------:R-:W0:Y:S02]  /*31100*/  S2R R14, SR_TID.X ;  /* 0x00000000000e7919 */ /* 0x000e240000002100 */
[----:B0-----:R-:W-:-:S04]  /*31110*/  LOP3.LUT R14, R14, 0x8, RZ, 0xc0, !PT ;  /* 0x000000080e0e7812 */ /* 0x001fc800078ec0ff */
[----:B------:R-:W-:-:S05]  /*31120*/  LEA.HI R0, R14, R15, RZ, 0x1f ;  /* 0x0000000f0e007211 */ /* 0x000fca00078ff8ff */
[----:B------:R0:W-:Y:S04]  /*31130*/  STL [R1+0x20c], R0 ;  /* 0x00020c0001007387 */ /* 0x0001e80000100800 */
        /* <DEDUP_REMOVED lines=22> */
[----:B------:R-:W2:Y:S04]  /*312a0*/  LDL.LU R29, [R1+0x2b0] ;  /* 0x0002b000011d7983 */ /* 0x000ea80000300800 */
[----:B---3--:R3:W-:Y:S04]  /*312b0*/  STL [R1+0x4c], R0 ;  /* 0x00004c0001007387 */ /* 0x0087e80000100800 */
[----:B--2---:R2:W-:Y:S04]  /*312c0*/  STL [R1+0xd20], R29 ;  /* 0x000d201d01007387 */ /* 0x0045e80000100800 */
[----:B------:R-:W4:Y:S04]  /*312d0*/  LDL.LU R28, [R1+0x2b4] ;  /* 0x0002b400011c7983 */ /* 0x000f280000300800 */
[----:B----4-:R4:W-:Y:S04]  /*312e0*/  STL [R1+0xd24], R28 ;  /* 0x000d241c01007387 */ /* 0x0109e80000100800 */
[----:B------:R-:W5:Y:S04]  /*312f0*/  LDL.LU R27, [R1+0x420] ;  /* 0x00042000011b7983 */ /* 0x000f680000300800 */
[----:B-----5:R5:W-:Y:S04]  /*31300*/  STL [R1+0xd28], R27 ;  /* 0x000d281b01007387 */ /* 0x020be80000100800 */
[----:B------:R-:W2:Y:S04]  /*31310*/  LDL.LU R26, [R1+0x424] ;  /* 0x00042400011a7983 */ /* 0x000ea80000300800 */
[----:B--2---:R2:W-:Y:S04]  /*31320*/  STL [R1+0xd2c], R26 ;  /* 0x000d2c1a01007387 */ /* 0x0045e80000100800 */
        /* <DEDUP_REMOVED lines=16> */
[----:B------:R-:W2:Y:S01]  /*31430*/  LDL.LU R17, [R1+0x3e0] ;  /* 0x0003e00001117983 */ /* 0x000ea20000300800 */
[----:B------:R-:W-:-:S03]  /*31440*/  FSETP.NEU.AND P1, PT, R16, RZ, PT ;  /* 0x000000ff1000720b */ /* 0x000fc60003f2d000 */
[----:B--2---:R2:W-:Y:S04]  /*31450*/  STL [R1+0xd50], R17 ;  /* 0x000d501101007387 */ /* 0x0045e80000100800 */
[----:B------:R-:W2:Y:S04]  /*31460*/  LDL.LU R16, [R1+0x3e4] ;  /* 0x0003e40001107983 */ /* 0x000ea80000300800 */
[----:B--2---:R-:W-:Y:S04]  /*31470*/  STL [R1+0xd54], R16 ;  /* 0x000d541001007387 */ /* 0x004fe80000100800 */
[----:B------:R-:W2:Y:S04]  /*31480*/  LDL.LU R15, [R1+0x3f0] ;  /* 0x0003f000010f7983 */ /* 0x000ea80000300800 */
[----:B--2---:R-:W-:Y:S04]  /*31490*/  STL [R1+0xd58], R15 ;  /* 0x000d580f01007387 */ /* 0x004fe80000100800 */
[----:B------:R-:W2:Y:S04]  /*314a0*/  LDL.LU R14, [R1+0x3f4] ;  /* 0x0003f400010e7983 */ /* 0x000ea80000300800 */
[----:B--2---:R-:W-:Y:S04]  /*314b0*/  STL [R1+0xd5c], R14 ;  /* 0x000d5c0e01007387 */ /* 0x004fe80000100800 */
[----:B------:R-:W2:Y:S04]  /*314c0*/  LDL.LU R13, [R1+0x410] ;  /* 0x00041000010d7983 */ /* 0x000ea80000300800 */
[----:B--2---:R-:W-:Y:S04]  /*314d0*/  STL [R1+0xd60], R13 ;  /* 0x000d600d01007387 */ /* 0x004fe80000100800 */
[----:B------:R-:W2:Y:S04]  /*314e0*/  LDL.LU R12, [R1+0x414] ;  /* 0x00041400010c7983 */ /* 0x000ea80000300800 */
[----:B--2---:R2:W-:Y:S04]  /*314f0*/  STL [R1+0xd64], R12 ;  /* 0x000d640c01007387 */ /* 0x0045e80000100800 */
[----:B------:R-:W2:Y:S04]  /*31500*/  LDL.LU R11, [R1+0x430] ;  /* 0x00043000010b7983 */ /* 0x000ea80000300800 */
[----:B--2---:R2:W-:Y:S04]  /*31510*/  STL [R1+0xd68], R11 ;  /* 0x000d680b01007387 */ /* 0x0045e80000100800 */
[----:B------:R-:W2:Y:S04]  /*31520*/  LDL.LU R10, [R1+0x434] ;  /* 0x00043400010a7983 */ /* 0x000ea80000300800 */
[----:B------:R-:W2:Y:S04]  /*31530*/  LDL.LU R9, [R1+0x440] ;  /* 0x0004400001097983 */ /* 0x000ea80000300800 */
[----:B------:R-:W2:Y:S04]  /*31540*/  LDL.LU R8, [R1+0x444] ;  /* 0x0004440001087983 */ /* 0x000ea80000300800 */
[----:B------:R-:W2:Y:S04]  /*31550*/  LDL.LU R7, [R1+0x450] ;  /* 0x0004500001077983 */ /* 0x000ea80000300800 */
[----:B------:R-:W2:Y:S04]  /*31560*/  LDL.LU R6, [R1+0x454] ;  /* 0x0004540001067983 */ /* 0x000ea80000300800 */
[----:B------:R-:W2:Y:S04]  /*31570*/  LDL.LU R5, [R1+0x460] ;  /* 0x0004600001057983 */ /* 0x000ea80000300800 */
[----:B------:R-:W2:Y:S04]  /*31580*/  LDL.LU R4, [R1+0x464] ;  /* 0x0004640001047983 */ /* 0x000ea80000300800 */
[----:B------:R-:W2:Y:S04]  /*31590*/  LDL.LU R3, [R1+0x480] ;  /* 0x0004800001037983 */ /* 0x000ea80000300800 */
[----:B0-----:R-:W2:Y:S04]  /*315a0*/  LDL.LU R2, [R1+0x484] ;  /* 0x0004840001027983 */ /* 0x001ea80000300800 */
[----:B---3--:R-:W3:Y:S04]  /*315b0*/  LDL.LU R0, [R1+0x490] ;  /* 0x0004900001007983 */ /* 0x008ee80000300800 */
[----:B------:R-:W3:Y:S04]  /*315c0*/  LDL.LU R29, [R1+0x494] ;  /* 0x00049400011d7983 */ /* 0x000ee80000300800 */
[----:B----4-:R-:W4:Y:S04]  /*315d0*/  LDL.LU R28, [R1+0x4a0] ;  /* 0x0004a000011c7983 */ /* 0x010f280000300800 */
[----:B-----5:R-:W5:Y:S04]  /*315e0*/  LDL.LU R27, [R1+0x4a4] ;  /* 0x0004a400011b7983 */ /* 0x020f680000300800 */
        /* <DEDUP_REMOVED lines=11> */
[----:B--2---:R-:W2:Y:S04]  /*316a0*/  LDL.LU R11, [R1+0x554] ;  /* 0x00055400010b7983 */ /* 0x004ea80000300800 */
[----:B------:R-:W2:Y:S04]  /*316b0*/  LDL.LU R14, [R1+0x520] ;  /* 0x00052000010e7983 */ /* 0x000ea80000300800 */
[----:B------:R-:W2:Y:S04]  /*316c0*/  LDL.LU R13, [R1+0x524] ;  /* 0x00052400010d7983 */ /* 0x000ea80000300800 */
[----:B------:R-:W2:Y:S04]  /*316d0*/  LDL.LU R16, [R1+0x530] ;  /* 0x0005300001107983 */ /* 0x000ea80000300800 */
[----:B------:R-:W2:Y:S01]  /*316e0*/  LDL.LU R15, [R1+0x534] ;  /* 0x00053400010f7983 */ /* 0x000ea20000300800 */
[----:B---3--:R-:W-:Y:S01]  /*316f0*/  @P2 FMUL R0, R0, 0.25 ;  /* 0x3e80000000002820 */ /* 0x008fe20000400000 */
[----:B------:R-:W-:Y:S01]  /*31700*/  @P2 FMUL R29, R29, 0.25 ;  /* 0x3e8000001d1d2820 */ /* 0x000fe20000400000 */
        /* <DEDUP_REMOVED lines=10> */
[----:B--2---:R-:W-:Y:S01]  /*317b0*/  @P2 FMUL R11, R11, 0.25 ;  /* 0x3e8000000b0b2820 */ /* 0x004fe20000400000 */
[----:B------:R-:W-:-:S04]  /*317c0*/  @P2 FMUL R14, R14, 0.25 ;  /* 0x3e8000000e0e2820 */ /* 0x000fc80000400000 */
[----:B------:R0:W-:Y:S01]  /*317d0*/  STL [R1+0x48], R11 ;  /* 0x0000480b01007387 */ /* 0x0001e20000100800 */
[----:B------:R-:W-:Y:S01]  /*317e0*/  @P2 FMUL R13, R13, 0.25 ;  /* 0x3e8000000d0d2820 */ /* 0x000fe20000400000 */
[----:B------:R-:W-:Y:S02]  /*317f0*/  @P2 FMUL R17, R17, 0.25 ;  /* 0x3e80000011112820 */ /* 0x000fe40000400000 */
[----:B0-----:R-:W2:Y:S01]  /*31800*/  LDL.LU R11, [R1+0xd68] ;  /* 0x000d6800010b7983 */ /* 0x001ea20000300800 */
[----:B------:R-:W-:-:S03]  /*31810*/  @P2 FMUL R15, R15, 0.25 ;  /* 0x3e8000000f0f2820 */ /* 0x000fc60000400000 */
[----:B------:R0:W-:Y:S01]  /*31820*/  STL [R1+0x44], R12 ;  /* 0x0000440c01007387 */ /* 0x0001e20000100800 */
[----:B------:R-:W-:Y:S01]  /*31830*/  @P2 FMUL R16, R16, 0.25 ;  /* 0x3e80000010102820 */ /* 0x000fe20000400000 */
[----:B------:R-:W-:Y:S02]  /*31840*/  @P2 FMUL R18, R18, 0.25 ;  /* 0x3e80000012122820 */ /* 0x000fe40000400000 */
[----:B0-----:R-:W3:Y:S04]  /*31850*/  LDL.LU R12, [R1+0xd64] ;  /* 0x000d6400010c7983 */ /* 0x001ee80000300800 */
[----:B------:R0:W-:Y:S01]  /*31860*/  STL [R1+0x40], R13 ;  /* 0x0000400d01007387 */ /* 0x0001e20000100800 */
[----:B------:R-:W-:-:S03]  /*31870*/  @P2 FMUL R19, R19, 0.25 ;  /* 0x3e80000013132820 */ /* 0x000fc60000400000 */
[----:B0-----:R-:W4:Y:S04]  /*31880*/  LDL.LU R13, [R1+0xd60] ;  /* 0x000d6000010d7983 */ /* 0x001f280000300800 */
[----:B------:R0:W-:Y:S04]  /*31890*/  STL [R1+0x3c], R14 ;  /* 0x00003c0e01007387 */ /* 0x0001e80000100800 */
[----:B0-----:R-:W5:Y:S04]  /*318a0*/  LDL.LU R14, [R1+0xd5c] ;  /* 0x000d5c00010e7983 */ /* 0x001f680000300800 */
        /* <DEDUP_REMOVED lines=28> */
[----:B------:R0:W-:Y:S04]  /*31a70*/  STL [R1], R29 ;  /* 0x0000001d01007387 */ /* 0x0001e80000100800 */
[----:B0-----:R-:W2:Y:S04]  /*31a80*/  LDL.LU R29, [R1+0xd20] ;  /* 0x000d2000011d7983 */ /* 0x001ea80000300800 */
[----:B------:R0:W-:Y:S04]  /*31a90*/  STL [R1+0xca4], R0 ;  /* 0x000ca40001007387 */ /* 0x0001e80000100800 */
[----:B0-----:R-:W2:Y:S04]  /*31aa0*/  LDL R0, [R1] ;  /* 0x0000000001007983 */ /* 0x001ea80000100800 */
        /* <DEDUP_REMOVED lines=59> */
[----:B0-----:R-:W2:Y:S02]  /*31e60*/  LDL R0, [R1+0x4c] ;  /* 0x00004c0001007983 */ /* 0x001ea40000100800 */
[----:B--2---:R-:W-:-:S05]  /*31e70*/  @P2 FMUL R0, R0, 0.25 ;  /* 0x3e80000000002820 */ /* 0x004fca0000400000 */
[----:B------:R0:W-:Y:S04]  /*31e80*/  @P2 STL [R1+0x4c], R0 ;  /* 0x00004c0001002387 */ /* 0x0001e80000100800 */
[----:B0-----:R-:W2:Y:S02]  /*31e90*/  LDL.LU R0, [R1+0xd1c] ;  /* 0x000d1c0001007983 */ /* 0x001ea40000300800 */
        /* <DEDUP_REMOVED lines=33> */
[----:B--2---:R-:W-:-:S05]  /*320b0*/  @!P4 FMUL R0, R0, 16777216 ;  /* 0x4b8000000000c820 */ /* 0x004fca0000400000 */
[----:B------:R0:W-:Y:S04]  /*320c0*/  @!P4 STL [R1+0x48], R0 ;  /* 0x000048000100c387 */ /* 0x0001e80000100800 */
        /* <DEDUP_REMOVED lines=53> */
[----:B------:R0:W-:Y:S04]  /*32420*/  @!P4 STL [R1], R0 ;  /* 0x000000000100c387 */ /* 0x0001e80000100800 */
[----:B0-----:R-:W2:Y:S02]  /*32430*/  LDL.LU R0, [R1+0xca4] ;  /* 0x000ca40001007983 */ /* 0x001ea40000300800 */
[----:B--2---:R-:W-:-:S05]  /*32440*/  @!P4 FMUL R0, R0, 16777216 ;  /* 0x4b8000000000c820 */ /* 0x004fca0000400000 */
[----:B------:R0:W-:Y:S04]  /*32450*/  STL [R1+0xc28], R0 ;  /* 0x000c280001007387 */ /* 0x0001e80000100800 */
[----:B0-----:R-:W2:Y:S04]  /*32460*/  LDL.LU R0, [R1] ;  /* 0x0000000001007983 */ /* 0x001ea80000300800 */
[----:B--2---:R0:W-:Y:S04]  /*32470*/  STL [R1+0xc2c], R0 ;  /* 0x000c2c0001007387 */ /* 0x0041e80000100800 */
[----:B0-----:R-:W2:Y:S04]  /*32480*/  LDL.LU R0, [R1+0x4] ;  /* 0x0000040001007983 */ /* 0x001ea80000300800 */
        /* <DEDUP_REMOVED lines=56> */
[----:B------:R-:W-:-:S03]  /*32810*/  @P2 FMUL R17, R17, 0.25 ;  /* 0x3e80000011112820 */ /* 0x000fc60000400000 */
[----:B--2---:R0:W-:Y:S04]  /*32820*/  STL [R1+0xca0], R0 ;  /* 0x000ca00001007387 */ /* 0x0041e80000100800 */
[----:B0-----:R-:W2:Y:S01]  /*32830*/  LDL R0, [R1+0x4c] ;  /* 0x00004c0001007983 */ /* 0x001ea20000100800 */
[----:B------:R-:W-:-:S05]  /*32840*/  @!P4 FMUL R17, R17, 16777216 ;  /* 0x4b8000001111c820 */ /* 0x000fca0000400000 */
[----:B------:R0:W-:Y:S04]  /*32850*/  STL [R1+0xc24], R17 ;  /* 0x000c241101007387 */ /* 0x0001e80000100800 */
[----:B0-----:R-:W3:Y:S01]  /*32860*/  LDL R17, [R1+0x80] ;  /* 0x0000800001117983 */ /* 0x001ee20000100800 */
        /* <DEDUP_REMOVED lines=35> */
[----:B0-----:R-:W3:Y:S02]  /*32aa0*/  LDL.LU R0, [R1+0xc74] ;  /* 0x000c740001007983 */ /* 0x001ee40000300800 */
[----:B---3--:R-:W-:-:S05]  /*32ab0*/  FMUL R0, R17, R0 ;  /* 0x0000000011007220 */ /* 0x008fca0000400000 */
[----:B------:R0:W-:Y:S04]  /*32ac0*/  STL [R1+0x188], R0 ;  /* 0x0001880001007387 */ /* 0x0001e80000100800 */
[----:B0-----:R-:W2:Y:S02]  /*32ad0*/  LDL.LU R0, [R1+0xc70] ;  /* 0x000c700001007983 */ /* 0x001ea40000300800 */
[----:B--2---:R-:W-:-:S05]  /*32ae0*/  FMUL R0, R17, R0 ;  /* 0x0000000011007220 */ /* 0x004fca0000400000 */
        /* <DEDUP_REMOVED lines=52> */
[----:B0-----:R-:W2:Y:S01]  /*32e30*/  LDL.LU R0, [R1+0xc28] ;  /* 0x000c280001007983 */ /* 0x001ea20000300800 */
[----:B------:R-:W-:Y:S01]  /*32e40*/  @P2 FMUL R2, R2, 0.25 ;  /* 0x3e80000002022820 */ /* 0x000fe20000400000 */
[----:B------:R-:W-:Y:S01]  /*32e50*/  @P2 FMUL R3, R3, 0.25 ;  /* 0x3e80000003032820 */ /* 0x000fe20000400000 */
[----:B------:R-:W-:Y:S02]  /*32e60*/  @P2 FMUL R4, R4, 0.25 ;  /* 0x3e80000004042820 */ /* 0x000fe40000400000 */
[----:B------:R-:W-:Y:S01]  /*32e70*/  @!P4 FMUL R2, R2, 16777216 ;  /* 0x4b8000000202c820 */ /* 0x000fe20000400000 */
[----:B------:R-:W-:Y:S01]  /*32e80*/  @!P4 FMUL R3, R3, 16777216 ;  /* 0x4b8000000303c820 */ /* 0x000fe20000400000 */
[----:B------:R-:W-:Y:S01]  /*32e90*/  @P2 FMUL R5, R5, 0.25 ;  /* 0x3e80000005052820 */ /* 0x000fe20000400000 */
[----:B------:R-:W-:Y:S01]  /*32ea0*/  @P2 FMUL R6, R6, 0.25 ;  /* 0x3e80000006062820 */ /* 0x000fe20000400000 */
[----:B------:R-:W-:Y:S01]  /*32eb0*/  @!P4 FMUL R4, R4, 16777216 ;  /* 0x4b8000000404c820 */ /* 0x000fe20000400000 */
[----:B------:R-:W-:Y:S01]  /*32ec0*/  FMUL R2, R17, R2 ;  /* 0x0000000211027220 */ /* 0x000fe20000400000 */
[----:B------:R-:W-:Y:S01]  /*32ed0*/  @P2 FMUL R7, R7, 0.25 ;  /* 0x3e80000007072820 */ /* 0x000fe20000400000 */
[----:B------:R-:W-:Y:S01]  /*32ee0*/  FMUL R3, R17, R3 ;  /* 0x0000000311037220 */ /* 0x000fe20000400000 */
[----:B------:R-:W-:Y:S01]  /*32ef0*/  @!P4 FMUL R5, R5, 16777216 ;  /* 0x4b8000000505c820 */ /* 0x000fe20000400000 */
[----:B------:R-:W-:Y:S01]  /*32f00*/  @!P4 FMUL R6, R6, 16777216 ;  /* 0x4b8000000606c820 */ /* 0x000fe20000400000 */
[----:B------:R-:W-:Y:S01]  /*32f10*/  @P2 FMUL R8, R8, 0.25 ;  /* 0x3e80000008082820 */ /* 0x000fe20000400000 */
[----:B------:R-:W-:Y:S01]  /*32f20*/  @P2 FMUL R9, R9, 0.25 ;  /* 0x3e80000009092820 */ /* 0x000fe20000400000 */
[----:B------:R-:W-:Y:S01]  /*32f30*/  @!P4 FMUL R7, R7, 16777216 ;  /* 0x4b8000000707c820 */ /* 0x000fe20000400000 */
[----:B------:R-:W-:Y:S01]  /*32f40*/  @P2 FMUL R10, R10, 0.25 ;  /* 0x3e8000000a0a2820 */ /* 0x000fe20000400000 */
[----:B------:R-:W-:Y:S01]  /*32f50*/  @!P4 FMUL R8, R8, 16777216 ;  /* 0x4b8000000808c820 */ /* 0x000fe20000400000 */
[----:B------:R-:W-:Y:S01]  /*32f60*/  @!P4 FMUL R9, R9, 16777216 ;  /* 0x4b8000000909c820 */ /* 0x000fe20000400000 */
[----:B------:R-:W-:Y:S01]  /*32f70*/  @P2 FMUL R11, R11, 0.25 ;  /* 0x3e8000000b0b2820 */ /* 0x000fe20000400000 */
[----:B------:R-:W-:-:S03]  /*32f80*/  @!P4 FMUL R10, R10, 16777216 ;  /* 0x4b8000000a0ac820 */ /* 0x000fc60000400000 */
[----:B------:R-:W-:Y:S01]  /*32f90*/  @!P4 FMUL R11, R11, 16777216 ;  /* 0x4b8000000b0bc820 */ /* 0x000fe20000400000 */
[----:B--2---:R-:W-:-:S05]  /*32fa0*/  FMUL R0, R17, R0 ;  /* 0x0000000011007220 */ /* 0x004fca0000400000 */
[----:B------:R0:W-:Y:S04]  /*32fb0*/  STL [R1+0xb8], R0 ;  /* 0x0000b80001007387 */ /* 0x0001e80000100800 */
[----:B------:R2:W-:Y:S01]  /*32fc0*/  STL [R1+0xb4], R2 ;  /* 0x0000b40201007387 */ /* 0x0005e20000100800 */
[----:B0-----:R-:W-:-:S03]  /*32fd0*/  FMUL R0, R17, R4 ;  /* 0x0000000411007220 */ /* 0x001fc60000400000 */
[----:B------:R0:W-:Y:S01]  /*32fe0*/  STL [R1+0xb0], R3 ;  /* 0x0000b00301007387 */ /* 0x0001e20000100800 */
[----:B--2---:R-:W-:-:S03]  /*32ff0*/  FMUL R2, R17, R5 ;  /* 0x0000000511027220 */ /* 0x004fc60000400000 */
[----:B------:R2:W-:Y:S01]  /*33000*/  STL [R1+0xac], R0 ;  /* 0x0000ac0001007387 */ /* 0x0005e20000100800 */
[----:B0-----:R-:W-:-:S03]  /*33010*/  FMUL R3, R17, R6 ;  /* 0x0000000611037220 */ /* 0x001fc60000400000 */
[----:B------:R0:W-:Y:S01]  /*33020*/  STL [R1+0xa8], R2 ;  /* 0x0000a80201007387 */ /* 0x0001e20000100800 */
[----:B--2---:R-:W-:-:S03]  /*33030*/  FMUL R0, R17, R7 ;  /* 0x0000000711007220 */ /* 0x004fc60000400000 */
[----:B------:R2:W-:Y:S04]  /*33040*/  STL [R1+0xa4], R3 ;  /* 0x0000a40301007387 */ /* 0x0005e80000100800 */
[----:B------:R3:W-:Y:S01]  /*33050*/  STL [R1+0xa0], R0 ;  /* 0x0000a00001007387 */ /* 0x0007e20000100800 */
[C---:B0-----:R-:W-:Y:S01]  /*33060*/  FMUL R2, R17.reuse, R8 ;  /* 0x0000000811027220 */ /* 0x041fe20000400000 */
[----:B--2---:R-:W-:-:S04]  /*33070*/  FMUL R3, R17, R9 ;  /* 0x0000000911037220 */ /* 0x004fc80000400000 */
[----:B------:R0:W-:Y:S01]  /*33080*/  STL [R1+0x9c], R2 ;  /* 0x00009c0201007387 */ /* 0x0001e20000100800 */
[----:B---3--:R-:W-:-:S03]  /*33090*/  FMUL R0, R17, R10 ;  /* 0x0000000a11007220 */ /* 0x008fc60000400000 */
[----:B------:R-:W-:Y:S01]  /*330a0*/  STL [R1+0x98], R3 ;  /* 0x0000980301007387 */ /* 0x000fe20000100800 */
[----:B0-----:R-:W-:-:S03]  /*330b0*/  FMUL R2, R17, R11 ;  /* 0x0000000b11027220 */ /* 0x001fc60000400000 */
[----:B------:R-:W2:Y:S04]  /*330c0*/  LDL.LU R17, [R1+0xc24] ;  /* 0x000c240001117983 */ /* 0x000ea80000300800 */
[----:B------:R0:W-:Y:S04]  /*330d0*/  STL [R1+0x94], R0 ;  /* 0x0000940001007387 */ /* 0x0001e80000100800 */
[----:B------:R-:W0:Y:S01]  /*330e0*/  LDL.LU R11, [R1+0x80] ;  /* 0x00008000010b7983 */ /* 0x000e220000300800 */
[----:B------:R-:W-:Y:S01]  /*330f0*/  @P2 FMUL R12, R12, 0.25 ;  /* 0x3e8000000c0c2820 */ /* 0x000fe20000400000 */
[----:B----4-:R-:W-:Y:S01]  /*33100*/  @P2 FMUL R13, R13, 0.25 ;  /* 0x3e8000000d0d2820 */ /* 0x010fe20000400000 */
[----:B-----5:R-:W-:-:S02]  /*33110*/  @P2 FMUL R14, R14, 0.25 ;  /* 0x3e8000000e0e2820 */ /* 0x020fc40000400000 */
[----:B------:R-:W-:Y:S01]  /*33120*/  @!P4 FMUL R12, R12, 16777216 ;  /* 0x4b8000000c0cc820 */ /* 0x000fe20000400000 */
[----:B------:R-:W-:Y:S01]  /*33130*/  @P2 FMUL R15, R15, 0.25 ;  /* 0x3e8000000f0f2820 */ /* 0x000fe20000400000 */
[----:B------:R-:W-:Y:S01]  /*33140*/  @!P4 FMUL R13, R13, 16777216 ;  /* 0x4b8000000d0dc820 */ /* 0x000fe20000400000 */
[----:B------:R-:W-:Y:S01]  /*33150*/  @P2 FMUL R16, R16, 0.25 ;  /* 0x3e80000010102820 */ /* 0x000fe20000400000 */
[----:B------:R-:W-:Y:S01]  /*33160*/  @!P4 FMUL R14, R14, 16777216 ;  /* 0x4b8000000e0ec820 */ /* 0x000fe20000400000 */
[----:B------:R-:W-:Y:S01]  /*33170*/  @!P4 FMUL R15, R15, 16777216 ;  /* 0x4b8000000f0fc820 */ /* 0x000fe20000400000 */
[----:B------:R3:W-:Y:S01]  /*33180*/  STL [R1+0x90], R2 ;  /* 0x0000900201007387 */ /* 0x0007e20000100800 */
[----:B------:R-:W-:Y:S01]  /*33190*/  @P2 FMUL R18, R18, 0.25 ;  /* 0x3e80000012122820 */ /* 0x000fe20000400000 */
[----:B------:R-:W-:-:S03]  /*331a0*/  @!P4 FMUL R16, R16, 16777216 ;  /* 0x4b8000001010c820 */ /* 0x000fc60000400000 */
[----:B------:R-:W-:Y:S01]  /*331b0*/  @!P4 FMUL R18, R18, 16777216 ;  /* 0x4b8000001212c820 */ /* 0x000fe20000400000 */
[----:B------:R-:W-:Y:S01]  /*331c0*/  @P2 FMUL R22, R22, 0.25 ;  /* 0x3e80000016162820 */ /* 0x000fe20000400000 */
[----:B------:R-:W-:Y:S01]  /*331d0*/  @P2 FMUL R23, R23, 0.25 ;  /* 0x3e80000017172820 */ /* 0x000fe20000400000 */
[----:B------:R-:W-:Y:S02]  /*331e0*/  @P2 FMUL R19, R19, 0.25 ;  /* 0x3e80000013132820 */ /* 0x000fe40000400000 */
[----:B------:R-:W-:Y:S01]  /*331f0*/  @!P4 FMUL R22, R22, 16777216 ;  /* 0x4b8000001616c820 */ /* 0x000fe20000400000 */
[----:B------:R-:W-:Y:S01]  /*33200*/  @!P4 FMUL R23, R23, 16777216 ;  /* 0x4b8000001717c820 */ /* 0x000fe20000400000 */
[----:B------:R-:W-:Y:S01]  /*33210*/  @!P4 FMUL R19, R19, 16777216 ;  /* 0x4b8000001313c820 */ /* 0x000fe20000400000 */
[C---:B0-----:R-:W-:Y:S01]  /*33220*/  FMUL R0, R11.reuse, R12 ;  /* 0x0000000c0b007220 */ /* 0x041fe20000400000 */
[C---:B------:R-:W-:Y:S01]  /*33230*/  FMUL R3, R11.reuse, R13 ;  /* 0x0000000d0b037220 */ /* 0x040fe20000400000 */
[----:B---3--:R-:W-:-:S03]  /*33240*/  FMUL R2, R11, R14 ;  /* 0x0000000e0b027220 */ /* 0x008fc60000400000 */
[----:B------:R0:W-:Y:S04]  /*33250*/  STL [R1+0x8c], R0 ;  /* 0x00008c0001007387 */ /* 0x0001e80000100800 */
[----:B------:R3:W-:Y:S01]  /*33260*/  STL [R1+0x88], R3 ;  /* 0x0000880301007387 */ /* 0x0007e20000100800 */
[----:B0-----:R-:W-:-:S03]  /*33270*/  FMUL R0, R11, R15 ;  /* 0x0000000f0b007220 */ /* 0x001fc60000400000 */
[----:B------:R2:W-:Y:S01]  /*33280*/  STL [R1+0x84], R2 ;  /* 0x0000840201007387 */ /* 0x0005e20000100800 */
[----:B---3--:R-:W-:-:S03]  /*33290*/  FMUL R3, R11, R16 ;  /* 0x000000100b037220 */ /* 0x008fc60000400000 */
[----:B------:R0:W-:Y:S01]  /*332a0*/  STL [R1+0x48], R0 ;  /* 0x0000480001007387 */ /* 0x0001e20000100800 */
[----:B--2---:R-:W-:-:S03]  /*332b0*/  FMUL R2, R11, R17 ;  /* 0x000000110b027220 */ /* 0x004fc60000400000 */
[----:B------:R-:W-:Y:S01]  /*332c0*/  STL [R1+0x44], R3 ;  /* 0x0000440301007387 */ /* 0x000fe20000100800 */
[----:B0-----:R-:W-:-:S03]  /*332d0*/  FMUL R0, R11, R18 ;  /* 0x000000120b007220 */ /* 0x001fc60000400000 */
[----:B------:R-:W2:Y:S04]  /*332e0*/  LDL.LU R9, [R1+0x4c] ;  /* 0x00004c0001097983 */ /* 0x000ea80000300800 */
[----:B------:R-:W-:Y:S04]  /*332f0*/  STL [R1+0x40], R2 ;  /* 0x0000400201007387 */ /* 0x000fe80000100800 */
[----:B------:R-:W3:Y:S04]  /*33300*/  LDL.LU R8, [R1+0x54] ;  /* 0x0000540001087983 */ /* 0x000ee80000300800 */
[----:B------:R0:W-:Y:S01]  /*33310*/  STL [R1+0x30], R0 ;  /* 0x0000300001007387 */ /* 0x0001e20000100800 */
[C---:B------:R-:W-:Y:S01]  /*33320*/  FMUL R22, R11.reuse, R22 ;  /* 0x000000160b167220 */ /* 0x040fe20000400000 */
[----:B------:R-:W-:-:S02]  /*33330*/  FMUL R23, R11, R23 ;  /* 0x000000170b177220 */ /* 0x000fc40000400000 */
[----:B0-----:R-:W4:Y:S04]  /*33340*/  LDL.LU R0, [R1+0x58] ;  /* 0x0000580001007983 */ /* 0x001f280000300800 */
[----:B------:R-:W5:Y:S04]  /*33350*/  LDL.LU R2, [R1+0x5c] ;  /* 0x00005c0001027983 */ /* 0x000f680000300800 */
[----:B------:R-:W2:Y:S04]  /*33360*/  LDL.LU R13, [R1+0x60] ;  /* 0x00006000010d7983 */ /* 0x000ea80000300800 */
[----:B------:R-:W2:Y:S04]  /*33370*/  LDL.LU R17, [R1+0x70] ;  /* 0x0000700001117983 */ /* 0x000ea80000300800 */
[----:B------:R-:W2:Y:S04]  /*33380*/  LDL.LU R16, [R1+0x74] ;  /* 0x0000740001107983 */ /* 0x000ea80000300800 */
[----:B------:R-:W2:Y:S04]  /*33390*/  LDL.LU R10, [R1+0x7c] ;  /* 0x00007c00010a7983 */ /* 0x000ea80000300800 */
[----:B------:R-:W2:Y:S04]  /*333a0*/  LDL.LU R7, [R1+0x78] ;  /* 0x0000780001077983 */ /* 0x000ea80000300800 */
[----:B------:R-:W2:Y:S01]  /*333b0*/  LDL.LU R12, [R1+0x64] ;  /* 0x00006400010c7983 */ /* 0x000ea20000300800 */
[----:B------:R-:W-:-:S03]  /*333c0*/  FMUL R3, R11, R19 ;  /* 0x000000130b037220 */ /* 0x000fc60000400000 */
[----:B------:R-:W2:Y:S04]  /*333d0*/  LDL.LU R6, [R1+0x68] ;  /* 0x0000680001067983 */ /* 0x000ea80000300800 */
[----:B------:R-:W2:Y:S04]  /*333e0*/  LDL.LU R18, [R1+0xc4] ;  /* 0x0000c40001127983 */ /* 0x000ea80000300800 */
[----:B------:R-:W2:Y:S04]  /*333f0*/  LDL.LU R14, [R1+0xe8] ;  /* 0x0000e800010e7983 */ /* 0x000ea80000300800 */
[----:B------:R-:W2:Y:S04]  /*33400*/  LDL.LU R15, [R1+0xec] ;  /* 0x0000ec00010f7983 */ /* 0x000ea80000300800 */
[----:B------:R-:W2:Y:S04]  /*33410*/  LDL.LU R19, [R1+0xcc] ;  /* 0x0000cc0001137983 */ /* 0x000ea80000300800 */
[----:B------:R0:W-:Y:S04]  /*33420*/  STL.64 [R1+0xc18], R22 ;  /* 0x000c181601007387 */ /* 0x0001e80000100a00 */
[----:B0-----:R-:W2:Y:S04]  /*33430*/  LDL.LU R22, [R1+0xf4] ;  /* 0x0000f40001167983 */ /* 0x001ea80000300800 */
[----:B------:R-:W2:Y:S01]  /*33440*/  LDL R23, [R1+0x50] ;  /* 0x0000500001177983 */ /* 0x000ea20000100800 */
[----:B------:R-:W-:Y:S01]  /*33450*/  @P2 FMUL R20, R20, 0.25 ;  /* 0x3e80000014142820 */ /* 0x000fe20000400000 */
[----:B------:R-:W-:-:S03]  /*33460*/  @P2 FMUL R21, R21, 0.25 ;  /* 0x3e80000015152820 */ /* 0x000fc60000400000 */
[----:B------:R-:W-:Y:S01]  /*33470*/  @!P4 FMUL R20, R20, 16777216 ;  /* 0x4b8000001414c820 */ /* 0x000fe20000400000 */
[----:B------:R-:W-:Y:S01]  /*33480*/  @!P4 FMUL R21, R21, 16777216 ;  /* 0x4b8000001515c820 */ /* 0x000fe20000400000 */
[----:B------:R-:W-:Y:S02]  /*33490*/  @P2 FMUL R28, R28, 0.25 ;  /* 0x3e8000001c1c2820 */ /* 0x000fe40000400000 */
[C---:B------:R-:W-:Y:S01]  /*334a0*/  FMUL R20, R11.reuse, R20 ;  /* 0x000000140b147220 */ /* 0x040fe20000400000 */
[----:B------:R-:W-:Y:S01]  /*334b0*/  FMUL R21, R11, R21 ;  /* 0x000000150b157220 */ /* 0x000fe20000400000 */
[----:B------:R-:W-:-:S04]  /*334c0*/  @!P4 FMUL R28, R28, 16777216 ;  /* 0x4b8000001c1cc820 */ /* 0x000fc80000400000 */
[----:B------:R0:W-:Y:S01]  /*334d0*/  STL.64 [R1+0xc10], R20 ;  /* 0x000c101401007387 */ /* 0x0001e20000100a00 */
[----:B------:R-:W-:-:S03]  /*334e0*/  FMUL R5, R11, R28 ;  /* 0x0000001c0b057220 */ /* 0x000fc60000400000 */
[----:B0-----:R-:W3:Y:S04]  /*334f0*/  LDL.LU R20, [R1+0xd8] ;  /* 0x0000d80001147983 */ /* 0x001ee80000300800 */
[----:B------:R-:W3:Y:S04]  /*33500*/  LDL.LU R21, [R1+0xf0] ;  /* 0x0000f00001157983 */ /* 0x000ee80000300800 */
[----:B--2---:R0:W-:Y:S04]  /*33510*/  STL [R1+0xc20], R23 ;  /* 0x000c201701007387 */ /* 0x0041e80000100800 */
[----:B0-----:R-:W2:Y:S04]  /*33520*/  LDL.LU R23, [R1+0xd0] ;  /* 0x0000d00001177983 */ /* 0x001ea80000300800 */
[----:B------:R-:W2:Y:S01]  /*33530*/  LDL.LU R28, [R1+0x6c] ;  /* 0x00006c00011c7983 */ /* 0x000ea20000300800 */
[----:B------:R-:W-:Y:S01]  /*33540*/  @P2 FMUL R24, R24, 0.25 ;  /* 0x3e80000018182820 */ /* 0x000fe20000400000 */
[----:B------:R-:W-:Y:S01]  /*33550*/  @P2 FMUL R25, R25, 0.25 ;  /* 0x3e80000019192820 */ /* 0x000fe20000400000 */
[----:B------:R-:W-:Y:S01]  /*33560*/  @P2 FMUL R26, R26, 0.25 ;  /* 0x3e8000001a1a2820 */ /* 0x000fe20000400000 */
[----:B------:R-:W-:Y:S01]  /*33570*/  @P2 FMUL R27, R27, 0.25 ;  /* 0x3e8000001b1b2820 */ /* 0x000fe20000400000 */
[----:B------:R-:W-:Y:S01]  /*33580*/  @P2 FMUL R29, R29, 0.25 ;  /* 0x3e8000001d1d2820 */ /* 0x000fe20000400000 */
[----:B------:R-:W-:Y:S01]  /*33590*/  @!P4 FMUL R24, R24, 16777216 ;  /* 0x4b8000001818c820 */ /* 0x000fe20000400000 */
[----:B------:R-:W-:Y:S01]  /*335a0*/  @!P4 FMUL R25, R25, 16777216 ;  /* 0x4b8000001919c820 */ /* 0x000fe20000400000 */
[----:B------:R-:W-:Y:S01]  /*335b0*/  @!P4 FMUL R26, R26, 16777216 ;  /* 0x4b8000001a1ac820 */ /* 0x000fe20000400000 */
[----:B------:R-:W-:Y:S01]  /*335c0*/  @!P4 FMUL R27, R27, 16777216 ;  /* 0x4b8000001b1bc820 */ /* 0x000fe20000400000 */
[----:B------:R-:W-:Y:S01]  /*335d0*/  @!P4 FMUL R29, R29, 16777216 ;  /* 0x4b8000001d1dc820 */ /* 0x000fe20000400000 */
[C---:B------:R-:W-:Y:S01]  /*335e0*/  FMUL R24, R11.reuse, R24 ;  /* 0x000000180b187220 */ /* 0x040fe20000400000 */
[C---:B------:R-:W-:Y:S01]  /*335f0*/  FMUL R25, R11.reuse, R25 ;  /* 0x000000190b197220 */ /* 0x040fe20000400000 */
[C---:B------:R-:W-:Y:S01]  /*33600*/  FMUL R26, R11.reuse, R26 ;  /* 0x0000001a0b1a7220 */ /* 0x040fe20000400000 */
[C---:B------:R-:W-:Y:S01]  /*33610*/  FMUL R4, R11.reuse, R27 ;  /* 0x0000001b0b047220 */ /* 0x040fe20000400000 */
[C---:B------:R-:W-:Y:S01]  /*33620*/  FMUL R29, R11.reuse, R29 ;  /* 0x0000001d0b1d7220 */ /* 0x040fe20000400000 */
[C---:B------:R-:W-:Y:S01]  /*33630*/  FMUL R9, R11.reuse, R9 ;  /* 0x000000090b097220 */ /* 0x040fe20000400000 */
[C---:B---3--:R-:W-:Y:S01]  /*33640*/  FMUL R8, R11.reuse, R8 ;  /* 0x000000080b087220 */ /* 0x048fe20000400000 */
[C---:B----4-:R-:W-:Y:S01]  /*33650*/  FMUL R0, R11.reuse, R0 ;  /* 0x000000000b007220 */ /* 0x050fe20000400000 */
[C---:B-----5:R-:W-:Y:S01]  /*33660*/  FMUL R2, R11.reuse, R2 ;  /* 0x000000020b027220 */ /* 0x060fe20000400000 */
[C---:B------:R-:W-:Y:S01]  /*33670*/  FMUL R13, R11.reuse, R13 ;  /* 0x0000000d0b0d7220 */ /* 0x040fe20000400000 */
[C---:B------:R-:W-:Y:S01]  /*33680*/  FMUL R17, R11.reuse, R17 ;  /* 0x000000110b117220 */ /* 0x040fe20000400000 */
[C---:B------:R-:W-:Y:S01]  /*33690*/  FMUL R16, R11.reuse, R16 ;  /* 0x000000100b107220 */ /* 0x040fe20000400000 */
[C---:B------:R-:W-:Y:S01]  /*336a0*/  FMUL R10, R11.reuse, R10 ;  /* 0x0000000a0b0a7220 */ /* 0x040fe20000400000 */
[C---:B------:R-:W-:Y:S01]  /*336b0*/  FMUL R7, R11.reuse, R7 ;  /* 0x000000070b077220 */ /* 0x040fe20000400000 */
[C---:B------:R-:W-:Y:S01]  /*336c0*/  FMUL R12, R11.reuse, R12 ;  /* 0x0000000c0b0c7220 */ /* 0x040fe20000400000 */
[----:B------:R-:W-:Y:S01]  /*336d0*/  FMUL R6, R11, R6 ;  /* 0x000000060b067220 */ /* 0x000fe20000400000 */
[----:B------:R-:W-:Y:S01]  /*336e0*/  F2FP.F16.F32.PACK_AB R19, R20, R19 ;  /* 0x000000131413723e */ /* 0x000fe200000000ff */
[----:B------:R-:W3:Y:S01]  /*336f0*/  LDL.LU R27, [R1+0x11c] ;  /* 0x00011c00011b7983 */ /* 0x000ee20000300800 */
[----:B------:R-:W-:-:S02]  /*33700*/  F2FP.F16.F32.PACK_AB R17, R17, R7 ;  /* 0x000000071111723e */ /* 0x000fc400000000ff */
[----:B------:R-:W-:Y:S02]  /*33710*/  F2FP.F16.F32.PACK_AB R14, R21, R14 ;  /* 0x0000000e150e723e */ /* 0x000fe400000000ff */
[----:B------:R-:W-:Y:S02]  /*33720*/  F2FP.F16.F32.PACK_AB R15, R22, R15 ;  /* 0x0000000f160f723e */ /* 0x000fe400000000ff */
[----:B------:R-:W-:Y:S02]  /*33730*/  F2FP.F16.F32.PACK_AB R16, R16, R10 ;  /* 0x0000000a1010723e */ /* 0x000fe400000000ff */
[----:B------:R-:W4:Y:S01]  /*33740*/  LDL.LU R10, [R1+0x104] ;  /* 0x00010400010a7983 */ /* 0x000f220000300800 */
[----:B------:R-:W-:Y:S01]  /*33750*/  F2FP.F16.F32.PACK_AB R13, R13, R6 ;  /* 0x000000060d0d723e */ /* 0x000fe200000000ff */
[----:B--2---:R-:W-:Y:S02]  /*33760*/  FMUL R11, R11, R28 ;  /* 0x0000001c0b0b7220 */ /* 0x004fe40000400000 */
[----:B------:R-:W0:Y:S01]  /*33770*/  S2R R28, SR_TID.X ;  /* 0x00000000001c7919 */ /* 0x000e220000002100 */
[----:B------:R-:W-:-:S02]  /*33780*/  F2FP.F16.F32.PACK_AB R18, R23, R18 ;  /* 0x000000121712723e */ /* 0x000fc400000000ff */
[----:B0-----:R-:W-:-:S04]  /*33790*/  LOP3.LUT R7, R28, 0x1ff, RZ, 0xc0, !PT ;  /* 0x000001ff1c077812 */ /* 0x001fc800078ec0ff */
[----:B------:R-:W-:-:S05]  /*337a0*/  LEA R28, R7, UR7, 0x4 ;  /* 0x00000007071c7c11 */ /* 0x000fca000f8e20ff */
[----:B------:R-:W0:Y:S01]  /*337b0*/  LDS.128 R20, [R28] ;  /* 0x000000001c147984 */ /* 0x000e220000000c00 */
[----:B------:R-:W-:-:S03]  /*337c0*/  F2FP.F16.F32.PACK_AB R12, R12, R11 ;  /* 0x0000000b0c0c723e */ /* 0x000fc600000000ff */
[----:B------:R-:W2:Y:S04]  /*337d0*/  LDL.LU R11, [R1+0x10c] ;  /* 0x00010c00010b7983 */ /* 0x000ea80000300800 */
[----:B------:R-:W3:Y:S04]  /*337e0*/  LDL.LU R7, [R1+0x124] ;  /* 0x0001240001077983 */ /* 0x000ee80000300800 */
[----:B------:R-:W5:Y:S04]  /*337f0*/  LDL.LU R6, [R1+0x118] ;  /* 0x0001180001067983 */ /* 0x000f680000300800 */
[----:B0-----:R-:W-:Y:S04]  /*33800*/  STL.64 [R1+0x10], R20 ;  /* 0x0000101401007387 */ /* 0x001fe80000100a00 */
[----:B------:R0:W-:Y:S04]  /*33810*/  STL.64 [R1+0x18], R22 ;  /* 0x0000181601007387 */ /* 0x0001e80000100a00 */
[----:B0-----:R-:W2:Y:S01]  /*33820*/  LDL.LU R23, [R1+0xc20] ;  /* 0x000c200001177983 */ /* 0x001ea20000300800 */
[----:B------:R-:W-:Y:S06]  /*33830*/  BAR.SYNC.DEFER_BLOCKING 0x0 ;  /* 0x0000000000007b1d */ /* 0x000fec0000010000 */
[----:B--2---:R0:W-:Y:S02]  /*33840*/  STSM.16.M88.4 [R23], R16 ;  /* 0x0000001017007844 */ /* 0x0041e40000000200 */
[----:B------:R-:W-:Y:S06]  /*33850*/  BAR.SYNC.DEFER_BLOCKING 0x0 ;  /* 0x0000000000007b1d */ /* 0x000fec0000010000 */
[----:B0-----:R-:W2:Y:S04]  /*33860*/  LDL R16, [R1+0x50] ;  /* 0x0000500001107983 */ /* 0x001ea80000100800 */
[----:B------:R-:W4:Y:S04]  /*33870*/  LDL.LU R17, [R1+0x110] ;  /* 0x0001100001117983 */ /* 0x000f280000300800 */
[----:B------:R-:W5:Y:S04]  /*33880*/  LDL.LU R18, [R1+0x114] ;  /* 0x0001140001127983 */ /* 0x000f680000300800 */
[----:B------:R-:W5:Y:S04]  /*33890*/  LDL.LU R19, [R1+0x120] ;  /* 0x0001200001137983 */ /* 0x000f680000300800 */
[----:B------:R-:W0:Y:S01]  /*338a0*/  LDS.128 R20, [R28] ;  /* 0x000000001c147984 */ /* 0x000e220000000c00 */
[----:B------:R-:W-:Y:S01]  /*338b0*/  BAR.SYNC.DEFER_BLOCKING 0x0 ;  /* 0x0000000000007b1d */ /* 0x000fe20000010000 */
[----:B------:R-:W-:-:S02]  /*338c0*/  F2FP.F16.F32.PACK_AB R5, R26, R5 ;  /* 0x000000051a05723e */ /* 0x000fc400000000ff */
[----:B---3--:R-:W-:-:S03]  /*338d0*/  F2FP.F16.F32.PACK_AB R7, R7, R27 ;  /* 0x0000001b0707723e */ /* 0x008fc600000000ff */
[----:B0-----:R-:W-:Y:S04]  /*338e0*/  STL.64 [R1], R20 ;  /* 0x0000001401007387 */ /* 0x001fe80000100a00 */
[----:B------:R0:W-:Y:S04]  /*338f0*/  STL.64 [R1+0x8], R22 ;  /* 0x0000081601007387 */ /* 0x0001e80000100a00 */
[----:B0-----:R-:W3:Y:S04]  /*33900*/  LDL.LU.64 R22, [R1+0xc18] ;  /* 0x000c180001167983 */ /* 0x001ee80000300a00 */
[----:B------:R-:W3:Y:S04]  /*33910*/  LDL.LU.64 R20, [R1+0xc10] ;  /* 0x000c100001147983 */ /* 0x000ee80000300a00 */
[----:B--2---:R0:W-:Y:S01]  /*33920*/  STSM.16.M88.4 [R16], R12 ;  /* 0x0000000c10007844 */ /* 0x0041e20000000200 */
[----:B----4-:R-:W-:-:S02]  /*33930*/  F2FP.F16.F32.PACK_AB R10, R17, R10 ;  /* 0x0000000a110a723e */ /* 0x010fc400000000ff */
[----:B-----5:R-:W-:Y:S02]  /*33940*/  F2FP.F16.F32.PACK_AB R11, R18, R11 ;  /* 0x0000000b120b723e */ /* 0x020fe400000000ff */
[----:B------:R-:W-:Y:S01]  /*33950*/  F2FP.F16.F32.PACK_AB R6, R19, R6 ;  /* 0x000000061306723e */ /* 0x000fe200000000ff */
[----:B------:R-:W-:Y:S06]  /*33960*/  BAR.SYNC.DEFER_BLOCKING 0x0 ;  /* 0x0000000000007b1d */ /* 0x000fec0000010000 */
[----:B0-----:R-:W2:Y:S04]  /*33970*/  LDL.LU R14, [R1+0x128] ;  /* 0x00012800010e7983 */ /* 0x001ea80000300800 */
[----:B------:R-:W4:Y:S04]  /*33980*/  LDL.LU R15, [R1+0x130] ;  /* 0x00013000010f7983 */ /* 0x000f280000300800 */
[----:B------:R-:W5:Y:S04]  /*33990*/  LDL.LU R26, [R1+0x13c] ;  /* 0x00013c00011a7983 */ /* 0x000f680000300800 */
[----:B------:R-:W2:Y:S04]  /*339a0*/  LDL.LU R27, [R1+0x140] ;  /* 0x00014000011b7983 */ /* 0x000ea80000300800 */
[----:B------:R-:W0:Y:S04]  /*339b0*/  LDS.128 R16, [R28] ;  /* 0x000000001c107984 */ /* 0x000e280000000c00 */
[----:B0-----:R-:W-:Y:S04]  /*339c0*/  STL [R1+0xbb4], R17 ;  /* 0x000bb41101007387 */ /* 0x001fe80000100800 */
[----:B------:R0:W-:Y:S04]  /*339d0*/  STL [R1+0xbb0], R18 ;  /* 0x000bb01201007387 */ /* 0x0001e80000100800 */
[----:B0-----:R-:W2:Y:S01]  /*339e0*/  LDL.LU R18, [R1+0x50] ;  /* 0x0000500001127983 */ /* 0x001ea20000300800 */
[----:B------:R-:W-:-:S02]  /*339f0*/  F2FP.F16.F32.PACK_AB R8, R8, R2 ;  /* 0x000000020808723e */ /* 0x000fc400000000ff */
[----:B------:R-:W-:Y:S01]  /*33a00*/  F2FP.F16.F32.PACK_AB R9, R9, R0 ;  /* 0x000000000909723e */ /* 0x000fe200000000ff */
[----:B------:R-:W-:Y:S06]  /*33a10*/  BAR.SYNC.DEFER_BLOCKING 0x0 ;  /* 0x0000000000007b1d */ /* 0x000fec0000010000 */
[----:B------:R-:W-:Y:S04]  /*33a20*/  STL [R1+0xbac], R19 ;  /* 0x000bac1301007387 */ /* 0x000fe80000100800 */
[----:B--2---:R-:W-:Y:S01]  /*33a30*/  STSM.16.M88.4 [R18], R8 ;  /* 0x0000000812007844 */ /* 0x004fe20000000200 */
[----:B------:R-:W-:Y:S06]  /*33a40*/  BAR.SYNC.DEFER_BLOCKING 0x0 ;  /* 0x0000000000007b1d */ /* 0x000fec0000010000 */
[----:B------:R-:W0:Y:S04]  /*33a50*/  LDS.128 R8, [R28] ;  /* 0x000000001c087984 */ /* 0x000e280000000c00 */
[----:B0-----:R0:W-:Y:S04]  /*33a60*/  STL.64 [R1+0x20], R8 ;  /* 0x0000200801007387 */ /* 0x0011e80000100a00 */
[----:B------:R2:W-:Y:S04]  /*33a70*/  STL.64 [R1+0x28], R10 ;  /* 0x0000280a01007387 */ /* 0x0005e80000100a00 */
[----:B0-----:R-:W4:Y:S04]  /*33a80*/  LDL.LU R8, [R1+0x40] ;  /* 0x0000400001087983 */ /* 0x001f280000300800 */
[----:B------:R-:W4:Y:S04]  /*33a90*/  LDL.LU R9, [R1+0x44] ;  /* 0x0000440001097983 */ /* 0x000f280000300800 */
[----:B--2---:R-:W2:Y:S04]  /*33aa0*/  LDL.LU R10, [R1+0x154] ;  /* 0x00015400010a7983 */ /* 0x004ea80000300800 */
[----:B------:R-:W2:Y:S04]  /*33ab0*/  LDL.LU R19, [R1+0x14c] ;  /* 0x00014c0001137983 */ /* 0x000ea80000300800 */
[----:B------:R-:W2:Y:S01]  /*33ac0*/  LDL.LU R11, [R1+0x150] ;  /* 0x00015000010b7983 */ /* 0x000ea20000300800 */
[----:B------:R-:W-:Y:S01]  /*33ad0*/  F2FP.F16.F32.PACK_AB R4, R4, R29 ;  /* 0x0000001d0404723e */ /* 0x000fe200000000ff */
[----:B------:R-:W-:Y:S06]  /*33ae0*/  BAR.SYNC.DEFER_BLOCKING 0x0 ;  /* 0x0000000000007b1d */ /* 0x000fec0000010000 */
[----:B------:R-:W-:Y:S01]  /*33af0*/  STSM.16.M88.4 [R18], R4 ;  /* 0x0000000412007844 */ /* 0x000fe20000000200 */
[----:B---3--:R-:W-:-:S02]  /*33b00*/  F2FP.F16.F32.PACK_AB R12, R23, R25 ;  /* 0x00000019170c723e */ /* 0x008fc400000000ff */
[----:B------:R-:W-:Y:S01]  /*33b10*/  F2FP.F16.F32.PACK_AB R13, R22, R24 ;  /* 0x00000018160d723e */ /* 0x000fe200000000ff */
[----:B--2---:R0:W-:Y:S04]  /*33b20*/  STL.64 [R1+0xc08], R10 ;  /* 0x000c080a01007387 */ /* 0x0041e80000100a00 */
[----:B0-----:R-:W5:Y:S04]  /*33b30*/  LDL.LU R10, [R1+0x144] ;  /* 0x00014400010a7983 */ /* 0x001f680000300800 */
[----:B------:R-:W2:Y:S04]  /*33b40*/  LDL.LU R11, [R1+0x148] ;  /* 0x00014800010b7983 */ /* 0x000ea80000300800 */
[----:B----4-:R0:W-:Y:S04]  /*33b50*/  STL.64 [R1+0xc00], R8 ;  /* 0x000c000801007387 */ /* 0x0101e80000100a00 */
[----:B0-----:R-:W3:Y:S04]  /*33b60*/  LDL.LU R9, [R1+0x138] ;  /* 0x0001380001097983 */ /* 0x001ee80000300800 */
[----:B------:R-:W4:Y:S04]  /*33b70*/  LDL.LU R8, [R1+0x30] ;  /* 0x0000300001087983 */ /* 0x000f280000300800 */
[----:B------:R-:W2:Y:S04]  /*33b80*/  LDL.LU R29, [R1+0x174] ;  /* 0x00017400011d7983 */ /* 0x000ea80000300800 */
[----:B------:R-:W2:Y:S04]  /*33b90*/  LDL.LU R0, [R1+0x15c] ;  /* 0x00015c0001007983 */ /* 0x000ea80000300800 */
[----:B------:R-:W2:Y:S04]  /*33ba0*/  LDL.LU R2, [R1+0x178] ;  /* 0x0001780001027983 */ /* 0x000ea80000300800 */
[----:B------:R-:W2:Y:S04]  /*33bb0*/  LDL.LU R28, [R1+0x170] ;  /* 0x00017000011c7983 */ /* 0x000ea80000300800 */
[----:B------:R-:W2:Y:S01]  /*33bc0*/  LDL.LU R7, [R1+0x134] ;  /* 0x0001340001077983 */ /* 0x000ea20000300800 */
[----:B------:R-:W-:-:S03]  /*33bd0*/  F2FP.F16.F32.PACK_AB R24, R3, R21 ;  /* 0x000000150318723e */ /* 0x000fc600000000ff */
[----:B------:R-:W2:Y:S04]  /*33be0*/  LDL.LU R23, [R1+0x8c] ;  /* 0x00008c0001177983 */ /* 0x000ea80000300800 */
[----:B------:R-:W2:Y:S04]  /*33bf0*/  LDL.LU R22, [R1+0x94] ;  /* 0x0000940001167983 */ /* 0x000ea80000300800 */
[----:B------:R-:W2:Y:S04]  /*33c00*/  LDL.LU R21, [R1+0x90] ;  /* 0x0000900001157983 */ /* 0x000ea80000300800 */
[----:B------:R-:W2:Y:S01]  /*33c10*/  LDL.LU R3, [R1+0x88] ;  /* 0x0000880001037983 */ /* 0x000ea20000300800 */
[----:B------:R-:W-:Y:S01]  /*33c20*/  BAR.SYNC.DEFER_BLOCKING 0x0 ;  /* 0x0000000000007b1d */ /* 0x000fe20000010000 */
[----:B---3--:R-:W-:-:S05]  /*33c30*/  F2FP.F16.F32.PACK_AB R15, R9, R15 ;  /* 0x0000000f090f723e */ /* 0x008fca00000000ff */
[----:B------:R-:W0:Y:S01]  /*33c40*/  S2R R9, SR_TID.X ;  /* 0x0000000000097919 */ /* 0x000e220000002100 */
[----:B-----5:R-:W-:Y:S02]  /*33c50*/  F2FP.F16.F32.PACK_AB R26, R10, R26 ;  /* 0x0000001a0a1a723e */ /* 0x020fe400000000ff */
[----:B----4-:R-:W-:Y:S02]  /*33c60*/  F2FP.F16.F32.PACK_AB R25, R8, R20 ;  /* 0x000000140819723e */ /* 0x010fe400000000ff */
[----:B--2---:R-:W-:Y:S01]  /*33c70*/  F2FP.F16.F32.PACK_AB R27, R11, R27 ;  /* 0x0000001b0b1b723e */ /* 0x004fe200000000ff */
[----:B------:R-:W2:Y:S01]  /*33c80*/  LDL.LU R20, [R1+0x158] ;  /* 0x0001580001147983 */ /* 0x000ea20000300800 */
[----:B------:R-:W-:Y:S02]  /*33c90*/  F2FP.F16.F32.PACK_AB R14, R7, R14 ;  /* 0x0000000e070e723e */ /* 0x000fe400000000ff */
[----:B0-----:R-:W-:-:S04]  /*33ca0*/  LOP3.LUT R7, R9, 0x1ff, RZ, 0xc0, !PT ;  /* 0x000001ff09077812 */ /* 0x001fc800078ec0ff */
[----:B------:R-:W-:-:S05]  /*33cb0*/  LEA R7, R7, UR7, 0x4 ;  /* 0x0000000707077c11 */ /* 0x000fca000f8e20ff */
[----:B------:R-:W0:Y:S01]  /*33cc0*/  LDS.128 R8, [R7] ;  /* 0x0000000007087984 */ /* 0x000e220000000c00 */
[----:B------:R-:W-:Y:S06]  /*33cd0*/  BAR.SYNC.DEFER_BLOCKING 0x0 ;  /* 0x0000000000007b1d */ /* 0x000fec0000010000 */
[----:B0-----:R-:W-:Y:S04]  /*33ce0*/  STL.64 [R1+0x30], R8 ;  /* 0x0000300801007387 */ /* 0x001fe80000100a00 */
[----:B------:R0:W-:Y:S04]  /*33cf0*/  STL.64 [R1+0x38], R10 ;  /* 0x0000380a01007387 */ /* 0x0001e80000100a00 */
[----:B0-----:R-:W3:Y:S04]  /*33d00*/  LDL.LU.64 R10, [R1+0xc08] ;  /* 0x000c0800010a7983 */ /* 0x001ee80000300a00 */
[----:B------:R-:W4:Y:S04]  /*33d10*/  LDL.LU.64 R8, [R1+0xc00] ;  /* 0x000c000001087983 */ /* 0x000f280000300a00 */
[----:B------:R0:W-:Y:S01]  /*33d20*/  STSM.16.M88.4 [R18], R12 ;  /* 0x0000000c12007844 */ /* 0x0001e20000000200 */
[----:B------:R-:W-:Y:S06]  /*33d30*/  BAR.SYNC.DEFER_BLOCKING 0x0 ;  /* 0x0000000000007b1d */ /* 0x000fec0000010000 */
[----:B0-----:R-:W4:Y:S04]  /*33d40*/  LDL.LU R14, [R1+0x48] ;  /* 0x00004800010e7983 */ /* 0x001f280000300800 */
[----:B------:R-:W5:Y:S04]  /*33d50*/  LDL.LU R15, [R1+0x84] ;  /* 0x00008400010f7983 */ /* 0x000f680000300800 */
[----:B------:R-:W0:Y:S01]  /*33d60*/  LDS.128 R4, [R7] ;  /* 0x0000000007047984 */ /* 0x000e220000000c00 */
[----:B------:R-:W-:Y:S06]  /*33d70*/  BAR.SYNC.DEFER_BLOCKING 0x0 ;  /* 0x0000000000007b1d */ /* 0x000fec0000010000 */
[----:B------:R-:W-:Y:S04]  /*33d80*/  STSM.16.M88.4 [R18], R24 ;  /* 0x0000001812007844 */ /* 0x000fe80000000200 */
[----:B0-----:R-:W-:Y:S04]  /*33d90*/  STL [R1+0xba8], R7 ;  /* 0x000ba80701007387 */ /* 0x001fe80000100800 */
[----:B------:R-:W-:Y:S04]  /*33da0*/  STL.64 [R1+0xbc0], R6 ;  /* 0x000bc00601007387 */ /* 0x000fe80000100a00 */
[----:B------:R0:W-:Y:S04]  /*33db0*/  STL.64 [R1+0xbb8], R4 ;  /* 0x000bb80401007387 */ /* 0x0001e80000100a00 */
[----:B0-----:R-:W5:Y:S01]  /*33dc0*/  LDL.LU R4, [R1+0x190] ;  /* 0x0001900001047983 */ /* 0x001f620000300800 */
[----:B---3--:R-:W-:-:S02]  /*33dd0*/  F2FP.F16.F32.PACK_AB R10, R10, R19 ;  /* 0x000000130a0a723e */ /* 0x008fc400000000ff */
[----:B------:R-:W0:Y:S01]  /*33de0*/  S2R R19, SR_TID.X ;  /* 0x0000000000137919 */ /* 0x000e220000002100 */
[----:B--2---:R-:W-:Y:S02]  /*33df0*/  F2FP.F16.F32.PACK_AB R11, R20, R11 ;  /* 0x0000000b140b723e */ /* 0x004fe400000000ff */
[----:B------:R-:W-:Y:S02]  /*33e00*/  F2FP.F16.F32.PACK_AB R20, R21, R3 ;  /* 0x000000031514723e */ /* 0x000fe400000000ff */
[----:B------:R-:W-:Y:S01]  /*33e10*/  F2FP.F16.F32.PACK_AB R21, R22, R23 ;  /* 0x000000171615723e */ /* 0x000fe200000000ff */
[----:B------:R-:W2:Y:S01]  /*33e20*/  LDL.LU R3, [R1+0x17c] ;  /* 0x00017c0001037983 */ /* 0x000ea20000300800 */
[----:B------:R-:W-:-:S03]  /*33e30*/  F2FP.F16.F32.PACK_AB R23, R2, R28 ;  /* 0x0000001c0217723e */ /* 0x000fc600000000ff */
[----:B------:R-:W3:Y:S04]  /*33e40*/  LDL.LU R2, [R1+0x194] ;  /* 0x0001940001027983 */ /* 0x000ee80000300800 */
[----:B------:R-:W3:Y:S04]  /*33e50*/  LDL.LU R28, [R1+0x18c] ;  /* 0x00018c00011c7983 */ /* 0x000ee80000300800 */
[----:B------:R-:W2:Y:S04]  /*33e60*/  LDL.LU R24, [R1+0xa8] ;  /* 0x0000a80001187983 */ /* 0x000ea80000300800 */
[----:B------:R-:W2:Y:S04]  /*33e70*/  LDL.LU R25, [R1+0xac] ;  /* 0x0000ac0001197983 */ /* 0x000ea80000300800 */
[----:B------:R-:W2:Y:S04]  /*33e80*/  LDL.LU R26, [R1+0x198] ;  /* 0x00019800011a7983 */ /* 0x000ea80000300800 */
[----:B------:R-:W2:Y:S01]  /*33e90*/  LDL.LU R27, [R1+0x19c] ;  /* 0x00019c00011b7983 */ /* 0x000ea20000300800 */
[----:B0-----:R-:W-:-:S03]  /*33ea0*/  LOP3.LUT R7, R19, 0x1ff, RZ, 0xc0, !PT ;  /* 0x000001ff13077812 */ /* 0x001fc600078ec0ff */
[----:B------:R-:W2:Y:S04]  /*33eb0*/  LDL.LU R5, [R1+0xbc] ;  /* 0x0000bc0001057983 */ /* 0x000ea80000300800 */
[----:B------:R-:W2:Y:S01]  /*33ec0*/  LDL.LU R19, [R1+0x1b0] ;  /* 0x0001b00001137983 */ /* 0x000ea20000300800 */
[----:B------:R-:W-:Y:S02]  /*33ed0*/  LEA R7, R7, UR7, 0x4 ;  /* 0x0000000707077c11 */ /* 0x000fe4000f8e20ff */
[----:B----4-:R-:W-:Y:S02]  /*33ee0*/  F2FP.F16.F32.PACK_AB R8, R14, R8 ;  /* 0x000000080e08723e */ /* 0x010fe400000000ff */
[----:B-----5:R-:W-:Y:S01]  /*33ef0*/  F2FP.F16.F32.PACK_AB R9, R15, R9 ;  /* 0x000000090f09723e */ /* 0x020fe200000000ff */
[----:B------:R-:W-:Y:S06]  /*33f00*/  BAR.SYNC.DEFER_BLOCKING 0x0 ;  /* 0x0000000000007b1d */ /* 0x000fec0000010000 */
[----:B------:R-:W0:Y:S02]  /*33f10*/  LDS.128 R12, [R7] ;  /* 0x00000000070c7984 */ /* 0x000e240000000c00 */
[----:B------:R-:W-:Y:S06]  /*33f20*/  BAR.SYNC.DEFER_BLOCKING 0x0 ;  /* 0x0000000000007b1d */ /* 0x000fec0000010000 */
[----:B------:R-:W-:Y:S02]  /*33f30*/  STSM.16.M88.4 [R18], R8 ;  /* 0x0000000812007844 */ /* 0x000fe40000000200 */
[----:B------:R-:W-:Y:S06]  /*33f40*/  BAR.SYNC.DEFER_BLOCKING 0x0 ;  /* 0x0000000000007b1d */ /* 0x000fec0000010000 */
[----:B------:R-:W4:Y:S01]  /*33f50*/  LDS.128 R8, [R7] ;  /* 0x0000000007087984 */ /* 0x000f220000000c00 */
[----:B------:R-:W-:Y:S01]  /*33f60*/  F2FP.F16.F32.PACK_AB R22, R29, R0 ;  /* 0x000000001d16723e */ /* 0x000fe200000000ff */
[----:B------:R-:W-:Y:S06]  /*33f70*/  BAR.SYNC.DEFER_BLOCKING 0x0 ;  /* 0x0000000000007b1d */ /* 0x000fec0000010000 */
[----:B------:R-:W5:Y:S04]  /*33f80*/  LDL.LU R29, [R1+0x1a8] ;  /* 0x0001a800011d7983 */ /* 0x000f680000300800 */
[----:B------:R-:W3:Y:S04]  /*33f90*/  LDL.LU R6, [R1+0x1b4] ;  /* 0x0001b40001067983 */ /* 0x000ee80000300800 */
[----:B------:R-:W3:Y:S04]  /*33fa0*/  LDL.LU R0, [R1+0x1ac] ;  /* 0x0001ac0001007983 */ /* 0x000ee80000300800 */
[----:B0-----:R0:W-:Y:S04]  /*33fb0*/  STL.64 [R1+0xbd0], R14 ;  /* 0x000bd00e01007387 */ /* 0x0011e80000100a00 */
[----:B0-----:R-:W5:Y:S04]  /*33fc0*/  LDL.LU R14, [R1+0xa4] ;  /* 0x0000a400010e7983 */ /* 0x001f680000300800 */
[----:B------:R-:W5:Y:S04]  /*33fd0*/  LDL.LU R15, [R1+0x9c] ;  /* 0x00009c00010f7983 */ /* 0x000f680000300800 */
[----:B------:R0:W-:Y:S04]  /*33fe0*/  STL.64 [R1+0xbc8], R12 ;  /* 0x000bc80c01007387 */ /* 0x0001e80000100a00 */
[----:B------:R-:W-:Y:S04]  /*33ff0*/  STSM.16.M88.4 [R18], R20 ;  /* 0x0000001412007844 */ /* 0x000fe80000000200 */
[----:B0-----:R-:W5:Y:S04]  /*34000*/  LDL.LU R12, [R1+0x98] ;  /* 0x00009800010c7983 */ /* 0x001f680000300800 */
[----:B------:R-:W5:Y:S04]  /*34010*/  LDL.LU R13, [R1+0xc8] ;  /* 0x0000c800010d7983 */ /* 0x000f680000300800 */
[----:B----4-:R0:W-:Y:S04]  /*34020*/  STL.64 [R1+0xbe0], R10 ;  /* 0x000be00a01007387 */ /* 0x0101e80000100a00 */
[----:B0-----:R-:W4:Y:S04]  /*34030*/  LDL.LU R10, [R1+0xc0] ;  /* 0x0000c000010a7983 */ /* 0x001f280000300800 */
[----:B------:R-:W4:Y:S04]  /*34040*/  LDL.LU R11, [R1+0xb8] ;  /* 0x0000b800010b7983 */ /* 0x000f280000300800 */
[----:B------:R0:W-:Y:S04]  /*34050*/  STL.64 [R1+0xbd8], R8 ;  /* 0x000bd80801007387 */ /* 0x0001e80000100a00 */
[----:B0-----:R-:W4:Y:S04]  /*34060*/  LDL.LU R9, [R1+0xa0] ;  /* 0x0000a00001097983 */ /* 0x001f280000300800 */
[----:B------:R-:W4:Y:S04]  /*34070*/  LDL.LU R8, [R1+0x1a4] ;  /* 0x0001a40001087983 */ /* 0x000f280000300800 */
[----:B--2---:R0:W-:Y:S04]  /*34080*/  STL.64 [R1+0xbf8], R18 ;  /* 0x000bf81201007387 */ /* 0x0041e80000100a00 */
[----:B0-----:R-:W2:Y:S04]  /*34090*/  LDL.LU R18, [R1+0xb4] ;  /* 0x0000b40001127983 */ /* 0x001ea80000300800 */
[----:B------:R-:W2:Y:S04]  /*340a0*/  LDL.LU R19, [R1+0x1a0] ;  /* 0x0001a00001137983 */ /* 0x000ea80000300800 */
[----:B------:R0:W-:Y:S04]  /*340b0*/  STL.64 [R1+0xbf0], R16 ;  /* 0x000bf01001007387 */ /* 0x0001e80000100a00 */
[----:B0-----:R-:W2:Y:S01]  /*340c0*/  LDL.LU R17, [R1+0xb0] ;  /* 0x0000b00001117983 */ /* 0x001ea20000300800 */
[----:B------:R-:W-:-:S02]  /*340d0*/  F2FP.F16.F32.PACK_AB R22, R4, R3 ;  /* 0x000000030416723e */ /* 0x000fc400000000ff */
[----:B---3--:R-:W-:Y:S02]  /*340e0*/  F2FP.F16.F32.PACK_AB R23, R2, R28 ;  /* 0x0000001c0217723e */ /* 0x008fe400000000ff */
[----:B-----5:R-:W-:Y:S02]  /*340f0*/  F2FP.F16.F32.PACK_AB R21, R14, R15 ;  /* 0x0000000f0e15723e */ /* 0x020fe400000000ff */
[----:B----4-:R-:W-:Y:S02]  /*34100*/  F2FP.F16.F32.PACK_AB R20, R9, R12 ;  /* 0x0000000c0914723e */ /* 0x010fe400000000ff */
[----:B------:R-:W3:Y:S04]  /*34110*/  LDL.LU R9, [R1+0xe0] ;  /* 0x0000e00001097983 */ /* 0x000ee80000300800 */
[----:B------:R-:W3:Y:S04]  /*34120*/  LDL.LU R12, [R1+0xd4] ;  /* 0x0000d400010c7983 */ /* 0x000ee80000300800 */
[----:B------:R-:W4:Y:S04]  /*34130*/  LDL.LU R3, [R1+0xe4] ;  /* 0x0000e40001037983 */ /* 0x000f280000300800 */
[----:B------:R-:W4:Y:S04]  /*34140*/  LDL.LU R2, [R1+0xdc] ;  /* 0x0000dc0001027983 */ /* 0x000f280000300800 */
[----:B------:R-:W5:Y:S04]  /*34150*/  LDL.LU R14, [R1+0x1c0] ;  /* 0x0001c000010e7983 */ /* 0x000f680000300800 */
[----:B------:R-:W5:Y:S04]  /*34160*/  LDL.LU R15, [R1+0x1b8] ;  /* 0x0001b800010f7983 */ /* 0x000f680000300800 */
[----:B------:R-:W3:Y:S04]  /*34170*/  LDL.LU R4, [R1+0x1c4] ;  /* 0x0001c40001047983 */ /* 0x000ee80000300800 */
[----:B------:R-:W3:Y:S01]  /*34180*/  LDL.LU R28, [R1+0x1bc] ;  /* 0x0001bc00011c7983 */ /* 0x000ee20000300800 */
[----:B--2---:R-:W-:-:S02]  /*34190*/  F2FP.F16.F32.PACK_AB R25, R18, R25 ;  /* 0x000000191219723e */ /* 0x004fc400000000ff */
[----:B------:R-:W-:Y:S02]  /*341a0*/  F2FP.F16.F32.PACK_AB R26, R19, R26 ;  /* 0x0000001a131a723e */ /* 0x000fe400000000ff */
[----:B------:R-:W-:Y:S01]  /*341b0*/  F2FP.F16.F32.PACK_AB R24, R17, R24 ;  /* 0x000000181118723e */ /* 0x000fe200000000ff */
[----:B------:R-:W-:Y:S06]  /*341c0*/  BAR.SYNC.DEFER_BLOCKING 0x0 ;  /* 0x0000000000007b1d */ /* 0x000fec0000010000 */
[----:B------:R-:W0:Y:S04]  /*341d0*/  LDS.128 R16, [R7] ;  /* 0x0000000007107984 */ /* 0x000e280000000c00 */
[----:B0-----:R-:W-:Y:S04]  /*341e0*/  STL.64 [R1+0x40], R16 ;  /* 0x0000401001007387 */ /* 0x001fe80000100a00 */
[----:B------:R0:W-:Y:S04]  /*341f0*/  STL.64 [R1+0x48], R18 ;  /* 0x0000481201007387 */ /* 0x0001e80000100a00 */
[----:B0-----:R-:W2:Y:S01]  /*34200*/  LDL.LU.64 R18, [R1+0xbf8] ;  /* 0x000bf80001127983 */ /* 0x001ea20000300a00 */
[----:B------:R-:W-:Y:S06]  /*34210*/  BAR.SYNC.DEFER_BLOCKING 0x0 ;  /* 0x0000000000007b1d */ /* 0x000fec0000010000 */
[----:B------:R-:W3:Y:S04]  /*34220*/  LDL.LU.64 R16, [R1+0xbf0] ;  /* 0x000bf00001107983 */ /* 0x000ee80000300a00 */
[----:B--2---:R-:W-:Y:S01]  /*34230*/  STSM.16.M88.4 [R18], R20 ;  /* 0x0000001412007844 */ /* 0x004fe20000000200 */
[----:B------:R-:W-:Y:S06]  /*34240*/  BAR.SYNC.DEFER_BLOCKING 0x0 ;  /* 0x0000000000007b1d */ /* 0x000fec0000010000 */
[----:B------:R-:W0:Y:S04]  /*34250*/  LDS.128 R20, [R7] ;  /* 0x0000000007147984 */ /* 0x000e280000000c00 */
[----:B0-----:R0:W-:Y:S04]  /*34260*/  STL.64 [R1+0x60], R20 ;  /* 0x0000601401007387 */ /* 0x0011e80000100a00 */
[----:B------:R2:W-:Y:S01]  /*34270*/  STL.64 [R1+0x68], R22 ;  /* 0x0000681601007387 */ /* 0x0005e20000100a00 */
[----:B0-----:R-:W-:-:S02]  /*34280*/  F2FP.F16.F32.PACK_AB R21, R13, R5 ;  /* 0x000000050d15723e */ /* 0x001fc400000000ff */
[----:B--2---:R-:W-:Y:S02]  /*34290*/  F2FP.F16.F32.PACK_AB R22, R19, R29 ;  /* 0x0000001d1316723e */ /* 0x004fe400000000ff */
[----:B------:R-:W2:Y:S01]  /*342a0*/  LDL.LU R19, [R1+0x100] ;  /* 0x0001000001137983 */ /* 0x000ea20000300800 */
[----:B------:R-:W-:-:S03]  /*342b0*/  F2FP.F16.F32.PACK_AB R23, R6, R0 ;  /* 0x000000000617723e */ /* 0x000fc600000000ff */
[----:B------:R-:W2:Y:S01]  /*342c0*/  LDL.LU R29, [R1+0xf8] ;  /* 0x0000f800011d7983 */ /* 0x000ea20000300800 */
[----:B------:R-:W-:-:S03]  /*342d0*/  F2FP.F16.F32.PACK_AB R20, R10, R11 ;  /* 0x0000000b0a14723e */ /* 0x000fc600000000ff */
[----:B------:R-:W2:Y:S04]  /*342e0*/  LDL.LU R5, [R1+0x108] ;  /* 0x0001080001057983 */ /* 0x000ea80000300800 */
[----:B------:R-:W2:Y:S04]  /*342f0*/  LDL.LU R6, [R1+0xfc] ;  /* 0x0000fc0001067983 */ /* 0x000ea80000300800 */
[----:B------:R-:W2:Y:S04]  /*34300*/  LDL.LU R10, [R1+0x1d0] ;  /* 0x0001d000010a7983 */ /* 0x000ea80000300800 */
[----:B------:R-:W2:Y:S01]  /*34310*/  LDL.LU R11, [R1+0x1c8] ;  /* 0x0001c800010b7983 */ /* 0x000ea20000300800 */
[----:B------:R-:W-:Y:S01]  /*34320*/  BAR.SYNC.DEFER_BLOCKING 0x0 ;  /* 0x0000000000007b1d */ /* 0x000fe20000010000 */
[----:B------:R-:W-:-:S05]  /*34330*/  F2FP.F16.F32.PACK_AB R27, R8, R27 ;  /* 0x0000001b081b723e */ /* 0x000fca00000000ff */
[----:B------:R3:W-:Y:S02]  /*34340*/  STSM.16.M88.4 [R18], R24 ;  /* 0x0000001812007844 */ /* 0x0007e40000000200 */
[----:B---3--:R-:W-:Y:S02]  /*34350*/  F2FP.F16.F32.PACK_AB R24, R9, R12 ;  /* 0x0000000c0918723e */ /* 0x008fe400000000ff */
[----:B-----5:R-:W-:Y:S01]  /*34360*/  F2FP.F16.F32.PACK_AB R26, R14, R15 ;  /* 0x0000000f0e1a723e */ /* 0x020fe200000000ff */
[----:B------:R-:W-:Y:S06]  /*34370*/  BAR.SYNC.DEFER_BLOCKING 0x0 ;  /* 0x0000000000007b1d */ /* 0x000fec0000010000 */
[----:B--2---:R-:W-:Y:S04]  /*34380*/  STL.64 [R1+0xbe8], R10 ;  /* 0x000be80a01007387 */ /* 0x004fe80000100a00 */
[----:B------:R-:W0:Y:S01]  /*34390*/  LDS.128 R8, [R7] ;  /* 0x0000000007087984 */ /* 0x000e220000000c00 */
[----:B------:R-:W-:Y:S06]  /*343a0*/  BAR.SYNC.DEFER_BLOCKING 0x0 ;  /* 0x0000000000007b1d */ /* 0x000fec0000010000 */
[----:B------:R-:W2:Y:S04]  /*343b0*/  LDL.LU R13, [R1+0x1d4] ;  /* 0x0001d400010d7983 */ /* 0x000ea80000300800 */
[----:B------:R-:W2:Y:S04]  /*343c0*/  LDL.LU R0, [R1+0x1cc] ;  /* 0x0001cc0001007983 */ /* 0x000ea80000300800 */
[----:B------:R-:W3:Y:S04]  /*343d0*/  LDL.LU R12, [R1+0x1d8] ;  /* 0x0001d800010c7983 */ /* 0x000ee80000300800 */
[----:B------:R-:W5:Y:S04]  /*343e0*/  LDL.LU R14, [R1+0x1e4] ;  /* 0x0001e400010e7983 */ /* 0x000f680000300800 */
[----:B------:R0:W-:Y:S04]  /*343f0*/  STSM.16.M88.4 [R18], R20 ;  /* 0x0000001412007844 */ /* 0x0001e80000000200 */
[----:B0-----:R-:W-:Y:S04]  /*34400*/  STL.64 [R1+0x140], R8 ;  /* 0x0001400801007387 */ /* 0x001fe80000100a00 */
[----:B------:R-:W-:Y:S01]  /*34410*/  STL.64 [R1+0x148], R10 ;  /* 0x0001480a01007387 */ /* 0x000fe20000100a00 */
[----:B------:R-:W-:Y:S06]  /*34420*/  BAR.SYNC.DEFER_BLOCKING 0x0 ;  /* 0x0000000000007b1d */ /* 0x000fec0000010000 */
[----:B------:R-:W5:Y:S04]  /*34430*/  LDL.LU R15, [R1+0x1dc] ;  /* 0x0001dc00010f7983 */ /* 0x000f680000300800 */
[----:B------:R-:W3:Y:S04]  /*34440*/  LDL.LU R20, [R1+0x12c] ;  /* 0x00012c0001147983 */ /* 0x000ee80000300800 */
[----:B------:R-:W3:Y:S04]  /*34450*/  LDL.LU R21, [R1+0x168] ;  /* 0x0001680001157983 */ /* 0x000ee80000300800 */
[----:B------:R-:W3:Y:S04]  /*34460*/  LDL.LU R22, [R1+0x160] ;  /* 0x0001600001167983 */ /* 0x000ee80000300800 */
[----:B------:R-:W0:Y:S04]  /*34470*/  LDS.128 R8, [R7] ;  /* 0x0000000007087984 */ /* 0x000e280000000c00 */
[----:B------:R-:W3:Y:S04]  /*34480*/  LDL.LU R23, [R1+0x1e0] ;  /* 0x0001e00001177983 */ /* 0x000ee80000300800 */
[----:B0-----:R-:W-:Y:S04]  /*34490*/  STL.64 [R1+0x130], R8 ;  /* 0x0001300801007387 */ /* 0x001fe80000100a00 */
[----:B------:R0:W-:Y:S04]  /*344a0*/  STL.64 [R1+0x138], R10 ;  /* 0x0001380a01007387 */ /* 0x0001e80000100a00 */
[----:B0-----:R-:W3:Y:S01]  /*344b0*/  LDL.LU.64 R10, [R1+0xbe8] ;  /* 0x000be800010a7983 */ /* 0x001ee20000300a00 */
[----:B----4-:R-:W-:-:S02]  /*344c0*/  F2FP.F16.F32.PACK_AB R25, R3, R2 ;  /* 0x000000020319723e */ /* 0x010fc400000000ff */
[----:B------:R-:W-:Y:S01]  /*344d0*/  F2FP.F16.F32.PACK_AB R27, R4, R28 ;  /* 0x0000001c041b723e */ /* 0x000fe200000000ff */
[----:B------:R-:W-:Y:S08]  /*344e0*/  BAR.SYNC.DEFER_BLOCKING 0x0 ;  /* 0x0000000000007b1d */ /* 0x000ff00000010000 */
[----:B------:R-:W0:Y:S01]  /*344f0*/  LDC.64 R2, c[0x0][0x398] ;  /* 0x0000e600ff027b82 */ /* 0x000e220000000a00 */
[----:B------:R4:W-:Y:S02]  /*34500*/  STSM.16.M88.4 [R18], R24 ;  /* 0x0000001812007844 */ /* 0x0009e40000000200 */
[----:B----4-:R-:W-:-:S02]  /*34510*/  F2FP.F16.F32.PACK_AB R24, R19, R29 ;  /* 0x0000001d1318723e */ /* 0x010fc400000000ff */
[----:B------:R-:W4:Y:S01]  /*34520*/  LDL.LU R19, [R1+0x188] ;  /* 0x0001880001137983 */ /* 0x000f220000300800 */
[----:B------:R-:W-:-:S03]  /*34530*/  F2FP.F16.F32.PACK_AB R25, R5, R6 ;  /* 0x000000060519723e */ /* 0x000fc600000000ff */
[----:B------:R-:W4:Y:S04]  /*34540*/  LDL.LU R29, [R1+0x180] ;  /* 0x00018000011d7983 */ /* 0x000f280000300800 */
[----:B------:R-:W4:Y:S04]  /*34550*/  LDL.LU R5, [R1+0x1f4] ;  /* 0x0001f40001057983 */ /* 0x000f280000300800 */
[----:B------:R-:W4:Y:S01]  /*34560*/  LDL.LU R6, [R1+0x1ec] ;  /* 0x0001ec0001067983 */ /* 0x000f220000300800 */
[----:B------:R-:W0:Y:S01]  /*34570*/  S2R R28, SR_TID.X ;  /* 0x00000000001c7919 */ /* 0x000e220000002100 */
[----:B------:R-:W0:Y:S01]  /*34580*/  S2R R4, SR_CTAID.X ;  /* 0x0000000000047919 */ /* 0x000e220000002500 */
[----:B------:R-:W-:Y:S01]  /*34590*/  UIMAD UR4, UR6, UR4, URZ ;  /* 0x00000004060472a4 */ /* 0x000fe2000f8e02ff */
[----:B0-----:R-:W-:-:S05]  /*345a0*/  PRMT R4, R28, 0x6540, R4 ;  /* 0x000065401c047816 */ /* 0x001fca0000000004 */
[----:B------:R-:W-:Y:S01]  /*345b0*/  IMAD R28, R4, UR5, RZ ;  /* 0x00000005041c7c24 */ /* 0x000fe2000f8e02ff */
[----:B--2---:R-:W-:Y:S02]  /*345c0*/  F2FP.F16.F32.PACK_AB R27, R13, R0 ;  /* 0x000000000d1b723e */ /* 0x004fe400000000ff */
[----:B---3--:R-:W-:Y:S01]  /*345d0*/  F2FP.F16.F32.PACK_AB R26, R10, R11 ;  /* 0x0000000b0a1a723e */ /* 0x008fe200000000ff */
[----:B------:R-:W-:Y:S01]  /*345e0*/  BAR.SYNC.DEFER_BLOCKING 0x0 ;  /* 0x0000000000007b1d */ /* 0x000fe20000010000 */
[----:B------:R-:W-:-:S07]  /*345f0*/  F2FP.F16.F32.PACK_AB R21, R21, R22 ;  /* 0x000000161515723e */ /* 0x000fce00000000ff */
[----:B------:R-:W0:Y:S01]  /*34600*/  LDC R4, c[0x0][0x3e8] ;  /* 0x0000fa00ff047b82 */ /* 0x000e220000000800 */
[----:B------:R-:W2:Y:S07]  /*34610*/  LDS.128 R8, [R7] ;  /* 0x0000000007087984 */ /* 0x000eae0000000c00 */
[----:B------:R-:W-:Y:S06]  /*34620*/  BAR.SYNC.DEFER_BLOCKING 0x0 ;  /* 0x0000000000007b1d */ /* 0x000fec0000010000 */
[----:B------:R-:W-:Y:S04]  /*34630*/  STSM.16.M88.4 [R18], R24 ;  /* 0x0000001812007844 */ /* 0x000fe80000000200 */
[----:B--2---:R-:W-:Y:S04]  /*34640*/  STL.64 [R1+0x150], R8 ;  /* 0x0001500801007387 */ /* 0x004fe80000100a00 */
[----:B------:R2:W-:Y:S04]  /*34650*/  STL.64 [R1+0x158], R10 ;  /* 0x0001580a01007387 */ /* 0x0005e80000100a00 */
[----:B--2---:R-:W2:Y:S04]  /*34660*/  LDL.LU.64 R10, [R1+0xbe0] ;  /* 0x000be000010a7983 */ /* 0x004ea80000300a00 */
[----:B------:R-:W3:Y:S04]  /*34670*/  LDL.LU.64 R8, [R1+0xbd8] ;  /* 0x000bd80001087983 */ /* 0x000ee80000300a00 */
[----:B------:R-:W2:Y:S04]  /*34680*/  LDL.LU R24, [R1+0x164] ;  /* 0x0001640001187983 */ /* 0x000ea80000300800 */
[----:B------:R-:W3:Y:S04]  /*34690*/  LDL.LU R25, [R1+0x16c] ;  /* 0x00016c0001197983 */ /* 0x000ee80000300800 */
[----:B------:R-:W3:Y:S04]  /*346a0*/  LDL.LU R26, [R1+0x1f0] ;  /* 0x0001f000011a7983 */ /* 0x000ee80000300800 */
[----:B------:R-:W3:Y:S01]  /*346b0*/  LDL.LU R27, [R1+0x1e8] ;  /* 0x0001e800011b7983 */ /* 0x000ee20000300800 */
[----:B------:R-:W-:Y:S01]  /*346c0*/  USHF.L.U32 UR5, UR4, 0x1, URZ ;  /* 0x0000000104057899 */ /* 0x000fe200080006ff */
[----:B------:R-:W-:Y:S01]  /*346d0*/  SHF.L.U32 R0, R28, 0x1, RZ ;  /* 0x000000011c007819 */ /* 0x000fe200000006ff */
[----:B------:R-:W-:Y:S04]  /*346e0*/  BAR.SYNC.DEFER_BLOCKING 0x0 ;  /* 0x0000000000007b1d */ /* 0x000fe80000010000 */
[----:B------:R-:W-:Y:S01]  /*346f0*/  IADD3 R0, P2, P3, R0, UR5, R2 ;  /* 0x0000000500007c10 */ /* 0x000fe2000fb5e002 */
[----:B------:R-:W-:-:S02]  /*34700*/  IMAD.HI R2, R28, 0x2, RZ ;  /* 0x000000021c027827 */ /* 0x000fc400078e02ff */
[----:B------:R-:W4:Y:S01]  /*34710*/  LDL.LU R28, [R1+0x184] ;  /* 0x00018400011c7983 */ /* 0x000f220000300800 */
[----:B------:R-:W0:Y:S01]  /*34720*/  S2R R13, SR_TID.X ;  /* 0x00000000000d7919 */ /* 0x000e220000002100 */
[----:B------:R-:W-:Y:S02]  /*34730*/  F2FP.F16.F32.PACK_AB R22, R23, R12 ;  /* 0x0000000c1716723e */ /* 0x000fe400000000ff */
[----:B-----5:R-:W-:Y:S01]  /*34740*/  F2FP.F16.F32.PACK_AB R23, R14, R15 ;  /* 0x0000000f0e17723e */ /* 0x020fe200000000ff */
[----:B------:R-:W-:-:S06]  /*34750*/  UIMAD.WIDE UR4, UR4, 0x2, URZ ;  /* 0x00000002040478a5 */ /* 0x000fcc000f8e02ff */
[----:B------:R-:W-:-:S05]  /*34760*/  IADD3.X R2, PT, PT, R2, UR5, R3, P2, P3 ;  /* 0x0000000502027c10 */ /* 0x000fca00097e6403 */
[----:B------:R-:W5:Y:S01]  /*34770*/  LDCU UR4, c[0x0][0x3ec] ;  /* 0x00007d80ff0477ac */ /* 0x000f620008000800 */
[----:B--2---:R-:W-:Y:S02]  /*34780*/  F2FP.F16.F32.PACK_AB R20, R24, R20 ;  /* 0x000000141814723e */ /* 0x004fe400000000ff */
[----:B0-----:R-:W-:Y:S02]  /*34790*/  SHF.R.U32.HI R24, RZ, 0x8, R13 ;  /* 0x00000008ff187819 */ /* 0x001fe4000001160d */
[----:B------:R-:W0:Y:S01]  /*347a0*/  LDS.128 R12, [R7] ;  /* 0x00000000070c7984 */ /* 0x000e220000000c00 */
[----:B------:R-:W-:Y:S01]  /*347b0*/  BAR.SYNC.DEFER_BLOCKING 0x0 ;  /* 0x0000000000007b1d */ /* 0x000fe20000010000 */
[----:B------:R-:W-:-:S05]  /*347c0*/  SGXT.U32 R24, R24, 0x1 ;  /* 0x000000011818781a */ /* 0x000fca0000000000 */
[----:B------:R2:W-:Y:S01]  /*347d0*/  STSM.16.M88.4 [R18], R20 ;  /* 0x0000001412007844 */ /* 0x0005e20000000200 */
[----:B---3--:R-:W-:Y:S02]  /*347e0*/  F2FP.F16.F32.PACK_AB R26, R26, R27 ;  /* 0x0000001b1a1a723e */ /* 0x008fe400000000ff */
[----:B----4-:R-:W-:Y:S01]  /*347f0*/  F2FP.F16.F32.PACK_AB R27, R5, R6 ;  /* 0x00000006051b723e */ /* 0x010fe200000000ff */
[----:B--2---:R-:W-:-:S04]  /*34800*/  IMAD R20, R24, R4, RZ ;  /* 0x0000000418147224 */ /* 0x004fc800078e02ff */
[----:B------:R-:W-:-:S05]  /*34810*/  IMAD R3, R4, 0x2, R20 ;  /* 0x0000000204037824 */ /* 0x000fca00078e0214 */
[----:B------:R-:W-:Y:S01]  /*34820*/  LEA R21, R4, R3, 0x1 ;  /* 0x0000000304157211 */ /* 0x000fe200078e08ff */
[----:B------:R-:W-:Y:S06]  /*34830*/  BAR.SYNC.DEFER_BLOCKING 0x0 ;  /* 0x0000000000007b1d */ /* 0x000fec0000010000 */
[----:B------:R-:W2:Y:S01]  /*34840*/  LDS.128 R4, [R7] ;  /* 0x0000000007047984 */ /* 0x000ea20000000c00 */
[----:B------:R-:W-:-:S03]  /*34850*/  F2FP.F16.F32.PACK_AB R24, R28, R25 ;  /* 0x000000191c18723e */ /* 0x000fc600000000ff */
[----:B0-----:R-:W-:Y:S01]  /*34860*/  STL.64 [R1+0x170], R12 ;  /* 0x0001700c01007387 */ /* 0x001fe20000100a00 */
[----:B------:R-:W-:Y:S01]  /*34870*/  F2FP.F16.F32.PACK_AB R25, R19, R29 ;  /* 0x0000001d1319723e */ /* 0x000fe200000000ff */
[----:B------:R-:W-:Y:S06]  /*34880*/  BAR.SYNC.DEFER_BLOCKING 0x0 ;  /* 0x0000000000007b1d */ /* 0x000fec0000010000 */
[----:B------:R0:W-:Y:S04]  /*34890*/  STL.64 [R1+0x178], R14 ;  /* 0x0001780e01007387 */ /* 0x0001e80000100a00 */
[----:B0-----:R-:W3:Y:S04]  /*348a0*/  LDL.LU.64 R14, [R1+0xbd0] ;  /* 0x000bd000010e7983 */ /* 0x001ee80000300a00 */
[----:B------:R-:W4:Y:S04]  /*348b0*/  LDL.LU.64 R12, [R1+0xbc8] ;  /* 0x000bc800010c7983 */ /* 0x000f280000300a00 */
[----:B------:R-:W3:Y:S04]  /*348c0*/  LDL.LU R19, [R1+0x1c] ;  /* 0x00001c0001137983 */ /* 0x000ee80000300800 */
[----:B--2---:R-:W-:Y:S04]  /*348d0*/  STL.64 [R1+0x160], R4 ;  /* 0x0001600401007387 */ /* 0x004fe80000100a00 */
[----:B------:R0:W-:Y:S04]  /*348e0*/  STL.64 [R1+0x168], R6 ;  /* 0x0001680601007387 */ /* 0x0001e80000100a00 */
[----:B------:R2:W-:Y:S04]  /*348f0*/  STSM.16.M88.4 [R18], R24 ;  /* 0x0000001812007844 */ /* 0x0005e80000000200 */
[----:B0-----:R-:W3:Y:S04]  /*34900*/  LDL.LU.64 R6, [R1+0xbc0] ;  /* 0x000bc00001067983 */ /* 0x001ee80000300a00 */
[----:B------:R-:W3:Y:S04]  /*34910*/  LDL.LU.64 R4, [R1+0xbb8] ;  /* 0x000bb80001047983 */ /* 0x000ee80000300a00 */
[----:B--2---:R-:W2:Y:S01]  /*34920*/  LDL.LU R24, [R1+0x10] ;  /* 0x0000100001187983 */ /* 0x004ea20000300800 */
[----:B------:R-:W-:Y:S01]  /*34930*/  BAR.SYNC.DEFER_BLOCKING 0x0 ;  /* 0x0000000000007b1d */ /* 0x000fe20000010000 */
[----:B------:R-:W-:-:S07]  /*34940*/  LEA R28, P2, R20, R0, 0x1 ;  /* 0x00000000141c7211 */ /* 0x000fce00078408ff */
[----:B------:R-:W0:Y:S01]  /*34950*/  LDC R26, c[0x0][0x3e8] ;  /* 0x0000fa00ff1a7b82 */ /* 0x000e220000000800 */
[----:B------:R-:W3:Y:S01]  /*34960*/  LDL.LU R25, [R1+0x14] ;  /* 0x0000140001197983 */ /* 0x000ee20000300800 */
[----:B------:R-:W-:Y:S02]  /*34970*/  LEA.HI.X.SX32 R29, R20, R2, 0x1, P2 ;  /* 0x00000002141d7211 */ /* 0x000fe400010f0eff */
[C---:B------:R-:W-:Y:S01]  /*34980*/  LEA R22, P2, R3.reuse, R0, 0x1 ;  /* 0x0000000003167211 */ /* 0x040fe200078408ff */
[----:B------:R-:W4:Y:S03]  /*34990*/  LDL.LU R18, [R1] ;  /* 0x0000000001127983 */ /* 0x000f260000300800 */
[----:B------:R-:W-:Y:S01]  /*349a0*/  LEA.HI.X.SX32 R23, R3, R2, 0x1, P2 ;  /* 0x0000000203177211 */ /* 0x000fe200010f0eff */
[----:B--2---:R-:W-:Y:S04]  /*349b0*/  STG.E.U16 desc[UR10][R28.64], R24 ;  /* 0x000000181c007986 */ /* 0x004fe8000c10150a */
[----:B---3--:R2:W-:Y:S04]  /*349c0*/  STG.E.U16 desc[UR10][R22.64], R25 ;  /* 0x0000001916007986 */ /* 0x0085e8000c10150a */
[----:B--2---:R-:W2:Y:S01]  /*349d0*/  LDL.LU R23, [R1+0x18] ;  /* 0x0000180001177983 */ /* 0x004ea20000300800 */
[----:B------:R-:W-:Y:S01]  /*349e0*/  LEA R20, P3, R21, R0, 0x1 ;  /* 0x0000000015147211 */ /* 0x000fe200078608ff */
[----:B0-----:R-:W-:-:S03]  /*349f0*/  IMAD R3, R26, 0x2, R21 ;  /* 0x000000021a037824 */ /* 0x001fc600078e0215 */
[----:B------:R-:W-:Y:S02]  /*34a00*/  LEA.HI.X.SX32 R21, R21, R2, 0x1, P3 ;  /* 0x0000000215157211 */ /* 0x000fe400018f0eff */
[----:B------:R-:W-:Y:S02]  /*34a10*/  LEA R22, P2, R3, R0, 0x1 ;  /* 0x0000000003167211 */ /* 0x000fe400078408ff */
[----:B------:R-:W-:Y:S02]  /*34a20*/  PRMT R27, R24, 0x7632, R27 ;  /* 0x00007632181b7816 */ /* 0x000fe4000000001b */
[----:B------:R-:W-:Y:S02]  /*34a30*/  PRMT R28, R25, 0x7632, R28 ;  /* 0x00007632191c7816 */ /* 0x000fe4000000001c */
[----:B------:R-:W-:Y:S01]  /*34a40*/  PRMT R17, R19, 0x7632, R17 ;  /* 0x0000763213117816 */ /* 0x000fe20000000011 */
[----:B--2---:R0:W-:Y:S02]  /*34a50*/  STG.E.U16 desc[UR10][R20.64], R23 ;  /* 0x0000001714007986 */ /* 0x0041e4000c10150a */
[----:B0-----:R-:W-:Y:S01]  /*34a60*/  IMAD R20, R26, 0x2, R3 ;  /* 0x000000021a147824 */ /* 0x001fe200078e0203 */
[----:B------:R-:W-:-:S02]  /*34a70*/  MOV R21, R23 ;  /* 0x0000001700157202 */ /* 0x000fc40000000f00 */
[----:B------:R-:W-:Y:S02]  /*34a80*/  LEA.HI.X.SX32 R23, R3, R2, 0x1, P2 ;  /* 0x0000000203177211 */ /* 0x000fe400010f0eff */
[----:B------:R-:W-:Y:S02]  /*34a90*/  LEA R24, P2, R20, R0, 0x1 ;  /* 0x0000000014187211 */ /* 0x000fe400078408ff */
[----:B------:R-:W-:Y:S02]  /*34aa0*/  LEA R3, R26, R20, 0x1 ;  /* 0x000000141a037211 */ /* 0x000fe400078e08ff */
[----:B------:R-:W-:Y:S02]  /*34ab0*/  LEA.HI.X.SX32 R25, R20, R2, 0x1, P2 ;  /* 0x0000000214197211 */ /* 0x000fe400010f0eff */
[----:B------:R-:W-:Y:S01]  /*34ac0*/  LEA R20, P2, R3, R0, 0x1 ;  /* 0x0000000003147211 */ /* 0x000fe200078408ff */
[----:B------:R-:W-:Y:S01]  /*34ad0*/  IMAD R26, R26, 0x2, R3 ;  /* 0x000000021a1a7824 */ /* 0x000fe200078e0203 */
[----:B------:R-:W-:-:S02]  /*34ae0*/  PRMT R29, R21, 0x7632, R29 ;  /* 0x00007632151d7816 */ /* 0x000fc4000000001d */
[----:B------:R-:W-:Y:S02]  /*34af0*/  LEA.HI.X.SX32 R21, R3, R2, 0x1, P2 ;  /* 0x0000000203157211 */ /* 0x000fe400010f0eff */
[----:B------:R-:W0:Y:S01]  /*34b00*/  LDC R3, c[0x0][0x3e8] ;  /* 0x0000fa00ff037b82 */ /* 0x000e220000000800 */
[----:B------:R2:W-:Y:S04]  /*34b10*/  STG.E.U16 desc[UR10][R22.64], R19 ;  /* 0x0000001316007986 */ /* 0x0005e8000c10150a */
[----:B------:R3:W-:Y:S04]  /*34b20*/  STG.E.U16 desc[UR10][R24.64], R27 ;  /* 0x0000001b18007986 */ /* 0x0007e8000c10150a */
[----:B------:R1:W-:Y:S04]  /*34b30*/  STG.E.U16 desc[UR10][R20.64], R28 ;  /* 0x0000001c14007986 */ /* 0x0003e8000c10150a */
[----:B--2---:R-:W2:Y:S01]  /*34b40*/  LDL.LU R19, [R1+0xc] ;  /* 0x00000c0001137983 */ /* 0x004ea20000300800 */
[----:B---3--:R-:W3:Y:S08]  /*34b50*/  LDC R25, c[0x0][0x3e8] ;  /* 0x0000fa00ff197b82 */ /* 0x008ef00000000800 */
[----:B-1----:R-:W1:Y:S01]  /*34b60*/  LDC R20, c[0x0][0x3e8] ;  /* 0x0000fa00ff147b82 */ /* 0x002e620000000800 */
[----:B------:R-:W-:-:S02]  /*34b70*/  LEA R22, P2, R26, R0, 0x1 ;  /* 0x000000001a167211 */ /* 0x000fc400078408ff */
[----:B0-----:R-:W-:Y:S02]  /*34b80*/  LEA R3, R3, R26, 0x1 ;  /* 0x0000001a03037211 */ /* 0x001fe400078e08ff */
[----:B------:R-:W-:Y:S02]  /*34b90*/  LEA.HI.X.SX32 R23, R26, R2, 0x1, P2 ;  /* 0x000000021a177211 */ /* 0x000fe400010f0eff */
[----:B------:R-:W-:-:S04]  /*34ba0*/  LEA R26, P2, R3, R0, 0x1 ;  /* 0x00000000031a7211 */ /* 0x000fc800078408ff */
[----:B------:R-:W-:Y:S01]  /*34bb0*/  LEA.HI.X.SX32 R27, R3, R2, 0x1, P2 ;  /* 0x00000002031b7211 */ /* 0x000fe200010f0eff */
[----:B---3--:R-:W-:-:S05]  /*34bc0*/  IMAD R25, R25, 0x2, R3 ;  /* 0x0000000219197824 */ /* 0x008fca00078e0203 */
[C---:B------:R-:W-:Y:S02]  /*34bd0*/  LEA R24, P2, R25.reuse, R0, 0x1 ;  /* 0x0000000019187211 */ /* 0x040fe400078408ff */
[C---:B-1----:R-:W-:Y:S02]  /*34be0*/  LEA R21, R20.reuse, R25, 0x1 ;  /* 0x0000001914157211 */ /* 0x042fe400078e08ff */
[----:B------:R-:W-:Y:S01]  /*34bf0*/  LEA.HI.X.SX32 R25, R25, R2, 0x1, P2 ;  /* 0x0000000219197211 */ /* 0x000fe200010f0eff */
[----:B------:R-:W-:Y:S04]  /*34c00*/  STG.E.U16 desc[UR10][R22.64], R29 ;  /* 0x0000001d16007986 */ /* 0x000fe8000c10150a */
[----:B------:R0:W-:Y:S04]  /*34c10*/  STG.E.U16 desc[UR10][R26.64], R17 ;  /* 0x000000111a007986 */ /* 0x0001e8000c10150a */
[----:B----4-:R1:W-:Y:S04]  /*34c20*/  STG.E.U16 desc[UR10][R24.64], R18 ;  /* 0x0000001218007986 */ /* 0x0103e8000c10150a */
[----:B0-----:R-:W3:Y:S01]  /*34c30*/  LDL.LU R17, [R1+0xbb4] ;  /* 0x000bb40001117983 */ /* 0x001ee20000300800 */
[----:B------:R-:W-:Y:S01]  /*34c40*/  IMAD R3, R20, 0x2, R21 ;  /* 0x0000000214037824 */ /* 0x000fe200078e0215 */
[----:B------:R-:W0:Y:S02]  /*34c50*/  LDC R27, c[0x0][0x3e8] ;  /* 0x0000fa00ff1b7b82 */ /* 0x000e240000000800 */
[----:B-1----:R-:W4:Y:S01]  /*34c60*/  LDL.LU R25, [R1+0x4] ;  /* 0x0000040001197983 */ /* 0x002f220000300800 */
[----:B------:R-:W-:-:S04]  /*34c70*/  LEA R20, P3, R21, R0, 0x1 ;  /* 0x0000000015147211 */ /* 0x000fc800078608ff */
[----:B------:R-:W-:Y:S02]  /*34c80*/  LEA.HI.X.SX32 R21, R21, R2, 0x1, P3 ;  /* 0x0000000215157211 */ /* 0x000fe400018f0eff */
[----:B------:R-:W-:Y:S02]  /*34c90*/  PRMT R26, R18, 0x7632, R26 ;  /* 0x00007632121a7816 */ /* 0x000fe4000000001a */
[C---:B------:R-:W-:Y:S01]  /*34ca0*/  LEA R22, P2, R3.reuse, R0, 0x1 ;  /* 0x0000000003167211 */ /* 0x040fe200078408ff */
[----:B----4-:R1:W-:Y:S04]  /*34cb0*/  STG.E.U16 desc[UR10][R20.64], R25 ;  /* 0x0000001914007986 */ /* 0x0103e8000c10150a */
[----:B-1----:R-:W4:Y:S04]  /*34cc0*/  LDL.LU R20, [R1+0x8] ;  /* 0x0000080001147983 */ /* 0x002f280000300800 */
[----:B------:R-:W3:Y:S01]  /*34cd0*/  LDL.LU R18, [R1+0xbb0] ;  /* 0x000bb00001127983 */ /* 0x000ee20000300800 */
[----:B------:R-:W-:-:S02]  /*34ce0*/  LEA.HI.X.SX32 R23, R3, R2, 0x1, P2 ;  /* 0x0000000203177211 */ /* 0x000fc400010f0eff */
[----:B0-----:R-:W-:-:S04]  /*34cf0*/  LEA R3, R27, R3, 0x1 ;  /* 0x000000031b037211 */ /* 0x001fc800078e08ff */
[----:B------:R-:W-:Y:S02]  /*34d00*/  LEA R24, P2, R3, R0, 0x1 ;  /* 0x0000000003187211 */ /* 0x000fe400078408ff */
[----:B------:R-:W-:Y:S02]  /*34d10*/  PRMT R28, R25, 0x7632, R28 ;  /* 0x00007632191c7816 */ /* 0x000fe4000000001c */
[----:B------:R-:W-:Y:S02]  /*34d20*/  LEA.HI.X.SX32 R25, R3, R2, 0x1, P2 ;  /* 0x0000000203197211 */ /* 0x000fe400010f0eff */
[----:B--2---:R-:W-:Y:S01]  /*34d30*/  PRMT R7, R19, 0x7632, R7 ;  /* 0x0000763213077816 */ /* 0x004fe20000000007 */
[----:B------:R-:W-:Y:S01]  /*34d40*/  IMAD R21, R27, 0x2, R3 ;  /* 0x000000021b157824 */ /* 0x000fe200078e0203 */
[----:B----4-:R-:W-:Y:S04]  /*34d50*/  STG.E.U16 desc[UR10][R22.64], R20 ;  /* 0x0000001416007986 */ /* 0x010fe8000c10150a */
[----:B------:R0:W-:Y:S04]  /*34d60*/  STG.E.U16 desc[UR10][R24.64], R19 ;  /* 0x0000001318007986 */ /* 0x0001e8000c10150a */
[----:B0-----:R-:W2:Y:S01]  /*34d70*/  LDL.LU R19, [R1+0xbac] ;  /* 0x000bac0001137983 */ /* 0x001ea20000300800 */
[----:B------:R-:W-:-:S02]  /*34d80*/  PRMT R29, R20, 0x7632, R29 ;  /* 0x00007632141d7816 */ /* 0x000fc4000000001d */
[----:B------:R-:W-:Y:S02]  /*34d90*/  LEA R20, P3, R21, R0, 0x1 ;  /* 0x0000000015147211 */ /* 0x000fe400078608ff */
[----:B------:R-:W-:Y:S02]  /*34da0*/  LEA R23, R27, R21, 0x1 ;  /* 0x000000151b177211 */ /* 0x000fe400078e08ff */
[----:B------:R-:W-:-:S05]  /*34db0*/  LEA.HI.X.SX32 R21, R21, R2, 0x1, P3 ;  /* 0x0000000215157211 */ /* 0x000fca00018f0eff */
[----:B------:R0:W-:Y:S01]  /*34dc0*/  STG.E.U16 desc[UR10][R20.64], R26 ;  /* 0x0000001a14007986 */ /* 0x0001e2000c10150a */
[----:B------:R-:W-:Y:S01]  /*34dd0*/  LEA R22, P2, R23, R0, 0x1 ;  /* 0x0000000017167211 */ /* 0x000fe200078408ff */
[----:B0-----:R-:W0:Y:S01]  /*34de0*/  LDC R21, c[0x0][0x3e8] ;  /* 0x0000fa00ff157b82 */ /* 0x001e220000000800 */
[----:B------:R-:W-:Y:S02]  /*34df0*/  IMAD R3, R27, 0x2, R23 ;  /* 0x000000021b037824 */ /* 0x000fe400078e0217 */
[----:B------:R-:W-:-:S03]  /*34e00*/  LEA.HI.X.SX32 R23, R23, R2, 0x1, P2 ;  /* 0x0000000217177211 */ /* 0x000fc600010f0eff */
[----:B------:R-:W-:Y:S02]  /*34e10*/  LEA R24, P2, R3, R0, 0x1 ;  /* 0x0000000003187211 */ /* 0x000fe400078408ff */
[----:B------:R1:W-:Y:S01]  /*34e20*/  STG.E.U16 desc[UR10][R22.64], R28 ;  /* 0x0000001c16007986 */ /* 0x0003e2000c10150a */
[----:B------:R-:W-:Y:S02]  /*34e30*/  LEA R27, R27, R3, 0x1 ;  /* 0x000000031b1b7211 */ /* 0x000fe400078e08ff */
[----:B------:R-:W-:Y:S02]  /*34e40*/  LEA.HI.X.SX32 R25, R3, R2, 0x1, P2 ;  /* 0x0000000203197211 */ /* 0x000fe400010f0eff */
[----:B------:R-:W-:Y:S01]  /*34e50*/  LEA R20, P2, R27, R0, 0x1 ;  /* 0x000000001b147211 */ /* 0x000fe200078408ff */
[----:B-1----:R-:W1:Y:S01]  /*34e60*/  LDC R28, c[0x0][0x3e8] ;  /* 0x0000fa00ff1c7b82 */ /* 0x002e620000000800 */
[----:B0-----:R-:W-:Y:S02]  /*34e70*/  IMAD R26, R21, 0x2, R27 ;  /* 0x00000002151a7824 */ /* 0x001fe400078e021b */
[----:B------:R-:W-:Y:S01]  /*34e80*/  LEA.HI.X.SX32 R21, R27, R2, 0x1, P2 ;  /* 0x000000021b157211 */ /* 0x000fe200010f0eff */
[----:B------:R-:W-:Y:S04]  /*34e90*/  STG.E.U16 desc[UR10][R24.64], R29 ;  /* 0x0000001d18007986 */ /* 0x000fe8000c10150a */
[----:B------:R0:W-:Y:S02]  /*34ea0*/  STG.E.U16 desc[UR10][R20.64], R7 ;  /* 0x0000000714007986 */ /* 0x0001e4000c10150a */
[----:B0-----:R-:W0:Y:S01]  /*34eb0*/  LDC R21, c[0x0][0x3e8] ;  /* 0x0000fa00ff157b82 */ /* 0x001e220000000800 */
[----:B-1----:R-:W-:Y:S01]  /*34ec0*/  LEA R3, R28, R26, 0x1 ;  /* 0x0000001a1c037211 */ /* 0x002fe200078e08ff */
[----:B------:R-:W4:Y:S01]  /*34ed0*/  LDL.LU R7, [R1+0x2c] ;  /* 0x00002c0001077983 */ /* 0x000f220000300800 */
[----:B------:R-:W-:-:S02]  /*34ee0*/  LEA R22, P2, R26, R0, 0x1 ;  /* 0x000000001a167211 */ /* 0x000fc400078408ff */
[C---:B------:R-:W-:Y:S01]  /*34ef0*/  LEA R24, P3, R3.reuse, R0, 0x1 ;  /* 0x0000000003187211 */ /* 0x040fe200078608ff */
[----:B------:R-:W-:Y:S01]  /*34f00*/  IMAD R28, R28, 0x2, R3 ;  /* 0x000000021c1c7824 */ /* 0x000fe200078e0203 */
[-C--:B------:R-:W-:Y:S02]  /*34f10*/  LEA.HI.X.SX32 R23, R26, R2.reuse, 0x1, P2 ;  /* 0x000000021a177211 */ /* 0x080fe400010f0eff */
[----:B------:R-:W-:Y:S02]  /*34f20*/  LEA.HI.X.SX32 R25, R3, R2, 0x1, P3 ;  /* 0x0000000203197211 */ /* 0x000fe400018f0eff */
[C---:B------:R-:W-:Y:S01]  /*34f30*/  LEA R26, P2, R28.reuse, R0, 0x1 ;  /* 0x000000001c1a7211 */ /* 0x040fe200078408ff */
[----:B------:R-:W-:Y:S03]  /*34f40*/  STG.E.U16 desc[UR10][R22.64], R16 ;  /* 0x0000001016007986 */ /* 0x000fe6000c10150a */
[----:B------:R-:W-:Y:S01]  /*34f50*/  LEA.HI.X.SX32 R27, R28, R2, 0x1, P2 ;  /* 0x000000021c1b7211 */ /* 0x000fe200010f0eff */
[----:B---3--:R1:W-:Y:S01]  /*34f60*/  STG.E.U16 desc[UR10][R24.64], R17 ;  /* 0x0000001118007986 */ /* 0x0083e2000c10150a */
[----:B0-----:R-:W-:-:S02]  /*34f70*/  LEA R3, R21, R28, 0x1 ;  /* 0x0000001c15037211 */ /* 0x001fc400078e08ff */
[----:B-1----:R-:W-:Y:S02]  /*34f80*/  PRMT R24, R17, 0x7632, R24 ;  /* 0x0000763211187816 */ /* 0x002fe40000000018 */
[----:B------:R-:W0:Y:S01]  /*34f90*/  LDC R17, c[0x0][0x3e8] ;  /* 0x0000fa00ff117b82 */ /* 0x000e220000000800 */
[C---:B------:R-:W-:Y:S01]  /*34fa0*/  LEA R22, P2, R3.reuse, R0, 0x1 ;  /* 0x0000000003167211 */ /* 0x040fe200078408ff */
[----:B------:R1:W-:Y:S03]  /*34fb0*/  STG.E.U16 desc[UR10][R26.64], R18 ;  /* 0x000000121a007986 */ /* 0x0003e6000c10150a */
[----:B------:R-:W-:Y:S02]  /*34fc0*/  LEA.HI.X.SX32 R23, R3, R2, 0x1, P2 ;  /* 0x0000000203177211 */ /* 0x000fe400010f0eff */
[----:B-1----:R-:W-:Y:S01]  /*34fd0*/  PRMT R18, R16, 0x7632, R18 ;  /* 0x0000763210127816 */ /* 0x002fe20000000012 */
[----:B------:R-:W-:-:S02]  /*34fe0*/  IMAD R16, R21, 0x2, R3 ;  /* 0x0000000215107824 */ /* 0x000fc400078e0203 */
[----:B------:R-:W1:Y:S03]  /*34ff0*/  LDC R3, c[0x0][0x3e8] ;  /* 0x0000fa00ff037b82 */ /* 0x000e660000000800 */
[C---:B------:R-:W-:Y:S02]  /*35000*/  LEA R20, P3, R16.reuse, R0, 0x1 ;  /* 0x0000000010147211 */ /* 0x040fe400078608ff */
[----:B0-----:R-:W-:Y:S02]  /*35010*/  LEA R17, R17, R16, 0x1 ;  /* 0x0000001011117211 */ /* 0x001fe400078e08ff */
[----:B------:R-:W-:Y:S02]  /*35020*/  LEA.HI.X.SX32 R21, R16, R2, 0x1, P3 ;  /* 0x0000000210157211 */ /* 0x000fe400018f0eff */
[----:B------:R-:W-:Y:S01]  /*35030*/  LEA R16, P2, R17, R0, 0x1 ;  /* 0x0000000011107211 */ /* 0x000fe200078408ff */
[----:B-1----:R-:W-:-:S03]  /*35040*/  IMAD R3, R3, 0x2, R17 ;  /* 0x0000000203037824 */ /* 0x002fc600078e0211 */
[----:B------:R-:W-:Y:S02]  /*35050*/  LEA.HI.X.SX32 R17, R17, R2, 0x1, P2 ;  /* 0x0000000211117211 */ /* 0x000fe400010f0eff */
[----:B------:R-:W-:Y:S02]  /*35060*/  PRMT R25, R18, 0x7632, R25 ;  /* 0x0000763212197816 */ /* 0x000fe40000000019 */
[----:B--2---:R-:W-:Y:S01]  /*35070*/  PRMT R26, R19, 0x7632, R26 ;  /* 0x00007632131a7816 */ /* 0x004fe2000000001a */
[----:B------:R0:W-:Y:S04]  /*35080*/  STG.E.U16 desc[UR10][R22.64], R19 ;  /* 0x0000001316007986 */ /* 0x0001e8000c10150a */
[----:B------:R1:W-:Y:S01]  /*35090*/  STG.E.U16 desc[UR10][R20.64], R18 ;  /* 0x0000001214007986 */ /* 0x0003e2000c10150a */
[----:B0-----:R-:W0:Y:S03]  /*350a0*/  LDC R19, c[0x0][0x3e8] ;  /* 0x0000fa00ff137b82 */ /* 0x001e260000000800 */
[----:B------:R2:W-:Y:S05]  /*350b0*/  STG.E.U16 desc[UR10][R16.64], R24 ;  /* 0x0000001810007986 */ /* 0x0005ea000c10150a */
[----:B-1----:R-:W1:Y:S08]  /*350c0*/  LDC R21, c[0x0][0x3e8] ;  /* 0x0000fa00ff157b82 */ /* 0x002e700000000800 */
[----:B--2---:R-:W2:Y:S01]  /*350d0*/  LDC R17, c[0x0][0x3e8] ;  /* 0x0000fa00ff117b82 */ /* 0x004ea20000000800 */
[----:B------:R-:W-:-:S02]  /*350e0*/  LEA R22, P2, R3, R0, 0x1 ;  /* 0x0000000003167211 */ /* 0x000fc400078408ff */
[----:B0-----:R-:W-:Y:S02]  /*350f0*/  LEA R19, R19, R3, 0x1 ;  /* 0x0000000313137211 */ /* 0x001fe400078e08ff */
[----:B------:R-:W-:-:S03]  /*35100*/  LEA.HI.X.SX32 R23, R3, R2, 0x1, P2 ;  /* 0x0000000203177211 */ /* 0x000fc600010f0eff */
[----:B-1----:R-:W-:Y:S01]  /*35110*/  IMAD R3, R21, 0x2, R19 ;  /* 0x0000000215037824 */ /* 0x002fe200078e0213 */
[----:B------:R-:W-:Y:S01]  /*35120*/  LEA R18, P2, R19, R0, 0x1 ;  /* 0x0000000013127211 */ /* 0x000fe200078408ff */
[----:B------:R0:W-:Y:S03]  /*35130*/  STG.E.U16 desc[UR10][R22.64], R25 ;  /* 0x0000001916007986 */ /* 0x0001e6000c10150a */
[----:B--2---:R-:W-:Y:S02]  /*35140*/  LEA R16, R17, R3, 0x1 ;  /* 0x0000000311107211 */ /* 0x004fe400078e08ff */
[----:B------:R-:W-:Y:S02]  /*35150*/  LEA.HI.X.SX32 R19, R19, R2, 0x1, P2 ;  /* 0x0000000213137211 */ /* 0x000fe400010f0eff */
[----:B0-----:R-:W-:Y:S01]  /*35160*/  LEA R22, P3, R16, R0, 0x1 ;  /* 0x0000000010167211 */ /* 0x001fe200078608ff */
[----:B------:R-:W-:-:S02]  /*35170*/  IMAD R17, R17, 0x2, R16 ;  /* 0x0000000211117824 */ /* 0x000fc400078e0210 */
[----:B------:R0:W-:Y:S01]  /*35180*/  STG.E.U16 desc[UR10][R18.64], R26 ;  /* 0x0000001a12007986 */ /* 0x0001e2000c10150a */
[----:B------:R-:W-:-:S03]  /*35190*/  LEA.HI.X.SX32 R23, R16, R2, 0x1, P3 ;  /* 0x0000000210177211 */ /* 0x000fc600018f0eff */
[----:B------:R-:W2:Y:S04]  /*351a0*/  LDL.LU R16, [R1+0x20] ;  /* 0x0000200001107983 */ /* 0x000ea80000300800 */
[----:B0-----:R-:W3:Y:S04]  /*351b0*/  LDL.LU R18, [R1+0x24] ;  /* 0x0000240001127983 */ /* 0x001ee80000300800 */
[----:B------:R-:W5:Y:S01]  /*351c0*/  LDL.LU R19, [R1+0x28] ;  /* 0x0000280001137983 */ /* 0x000f620000300800 */
[----:B------:R-:W-:-:S04]  /*351d0*/  LEA R20, P2, R3, R0, 0x1 ;  /* 0x0000000003147211 */ /* 0x000fc800078408ff */
[----:B------:R-:W-:Y:S02]  /*351e0*/  LEA.HI.X.SX32 R21, R3, R2, 0x1, P2 ;  /* 0x0000000203157211 */ /* 0x000fe400010f0eff */
[----:B------:R-:W-:-:S04]  /*351f0*/  LEA R24, P2, R17, R0, 0x1 ;  /* 0x0000000011187211 */ /* 0x000fc800078408ff */
[----:B------:R-:W-:Y:S02]  /*35200*/  LEA.HI.X.SX32 R25, R17, R2, 0x1, P2 ;  /* 0x0000000211197211 */ /* 0x000fe400010f0eff */
[----:B----4-:R-:W-:Y:S01]  /*35210*/  PRMT R26, R7, 0x7632, R26 ;  /* 0x00007632071a7816 */ /* 0x010fe2000000001a */
[----:B--2---:R-:W-:Y:S04]  /*35220*/  STG.E.U16 desc[UR10][R20.64], R16 ;  /* 0x0000001014007986 */ /* 0x004fe8000c10150a */
[----:B---3--:R0:W-:Y:S02]  /*35230*/  STG.E.U16 desc[UR10][R22.64], R18 ;  /* 0x0000001216007986 */ /* 0x0081e4000c10150a */
[----:B0-----:R-:W0:Y:S02]  /*35240*/  LDC R22, c[0x0][0x3e8] ;  /* 0x0000fa00ff167b82 */ /* 0x001e240000000800 */
[----:B-----5:R-:W-:Y:S01]  /*35250*/  STG.E.U16 desc[UR10][R24.64], R19 ;  /* 0x0000001318007986 */ /* 0x020fe2000c10150a */
[----:B------:R-:W-:-:S02]  /*35260*/  PRMT R23, R16, 0x7632, R23 ;  /* 0x0000763210177816 */ /* 0x000fc40000000017 */
[----:B0-----:R-:W-:-:S04]  /*35270*/  LEA R3, R22, R17, 0x1 ;  /* 0x0000001116037211 */ /* 0x001fc800078e08ff */
[----:B------:R-:W-:-:S04]  /*35280*/  LEA R20, P2, R3, R0, 0x1 ;  /* 0x0000000003147211 */ /* 0x000fc800078408ff */
[----:B------:R-:W-:-:S05]  /*35290*/  LEA.HI.X.SX32 R21, R3, R2, 0x1, P2 ;  /* 0x0000000203157211 */ /* 0x000fca00010f0eff */
[----:B------:R0:W-:Y:S01]  /*352a0*/  STG.E.U16 desc[UR10][R20.64], R7 ;  /* 0x0000000714007986 */ /* 0x0001e2000c10150a */
[----:B------:R-:W-:Y:S01]  /*352b0*/  IMAD R16, R22, 0x2, R3 ;  /* 0x0000000216107824 */ /* 0x000fe200078e0203 */
[----:B0-----:R-:W0:Y:S01]  /*352c0*/  LDC R21, c[0x0][0x3e8] ;  /* 0x0000fa00ff157b82 */ /* 0x001e220000000800 */
[----:B------:R-:W-:Y:S01]  /*352d0*/  PRMT R24, R18, 0x7632, R24 ;  /* 0x0000763212187816 */ /* 0x000fe20000000018 */
[----:B------:R-:W2:Y:S02]  /*352e0*/  LDL.LU R7, [R1+0x3c] ;  /* 0x00003c0001077983 */ /* 0x000ea40000300800 */
[----:B------:R-:W-:Y:S02]  /*352f0*/  LEA R18, P3, R16, R0, 0x1 ;  /* 0x0000000010127211 */ /* 0x000fe400078608ff */
[----:B------:R-:W-:Y:S02]  /*35300*/  LEA R17, R22, R16, 0x1 ;  /* 0x0000001016117211 */ /* 0x000fe400078e08ff */
[----:B------:R-:W-:-:S02]  /*35310*/  PRMT R25, R19, 0x7632, R25 ;  /* 0x0000763213197816 */ /* 0x000fc40000000019 */
[----:B------:R-:W-:Y:S01]  /*35320*/  LEA.HI.X.SX32 R19, R16, R2, 0x1, P3 ;  /* 0x0000000210137211 */ /* 0x000fe200018f0eff */
[----:B------:R-:W-:Y:S01]  /*35330*/  IMAD R3, R22, 0x2, R17 ;  /* 0x0000000216037824 */ /* 0x000fe200078e0211 */
[----:B------:R-:W-:-:S04]  /*35340*/  LEA R16, P2, R17, R0, 0x1 ;  /* 0x0000000011107211 */ /* 0x000fc800078408ff */
[----:B------:R-:W-:Y:S02]  /*35350*/  LEA.HI.X.SX32 R17, R17, R2, 0x1, P2 ;  /* 0x0000000211117211 */ /* 0x000fe400010f0eff */
[----:B------:R-:W-:Y:S01]  /*35360*/  LEA R22, P2, R3, R0, 0x1 ;  /* 0x0000000003167211 */ /* 0x000fe200078408ff */
[----:B------:R1:W-:Y:S01]  /*35370*/  STG.E.U16 desc[UR10][R18.64], R23 ;  /* 0x0000001712007986 */ /* 0x0003e2000c10150a */
[----:B0-----:R-:W-:Y:S02]  /*35380*/  LEA R20, R21, R3, 0x1 ;  /* 0x0000000315147211 */ /* 0x001fe400078e08ff */
[----:B-1----:R-:W-:Y:S02]  /*35390*/  LEA.HI.X.SX32 R23, R3, R2, 0x1, P2 ;  /* 0x0000000203177211 */ /* 0x002fe400010f0eff */
[C---:B------:R-:W-:Y:S01]  /*353a0*/  LEA R18, P2, R20.reuse, R0, 0x1 ;  /* 0x0000000014127211 */ /* 0x040fe200078408ff */
[----:B------:R0:W-:Y:S03]  /*353b0*/  STG.E.U16 desc[UR10][R16.64], R24 ;  /* 0x0000001810007986 */ /* 0x0001e6000c10150a */
[----:B------:R-:W-:Y:S01]  /*353c0*/  LEA.HI.X.SX32 R19, R20, R2, 0x1, P2 ;  /* 0x0000000214137211 */ /* 0x000fe200010f0eff */
[----:B------:R-:W-:Y:S04]  /*353d0*/  STG.E.U16 desc[UR10][R22.64], R25 ;  /* 0x0000001916007986 */ /* 0x000fe8000c10150a */
[----:B------:R1:W-:Y:S01]  /*353e0*/  STG.E.U16 desc[UR10][R18.64], R26 ;  /* 0x0000001a12007986 */ /* 0x0003e2000c10150a */
[----:B------:R-:W-:Y:S01]  /*353f0*/  IMAD R3, R21, 0x2, R20 ;  /* 0x0000000215037824 */ /* 0x000fe200078e0214 */
[----:B0-----:R-:W0:Y:S02]  /*35400*/  LDC R17, c[0x0][0x3e8] ;  /* 0x0000fa00ff117b82 */ /* 0x001e240000000800 */
[----:B-1----:R-:W3:Y:S02]  /*35410*/  LDL.LU R19, [R1+0x30] ;  /* 0x0000300001137983 */ /* 0x002ee40000300800 */
[----:B------:R-:W-:-:S02]  /*35420*/  LEA R20, P2, R3, R0, 0x1 ;  /* 0x0000000003147211 */ /* 0x000fc400078408ff */
[----:B------:R-:W4:Y:S02]  /*35430*/  LDL.LU R18, [R1+0x38] ;  /* 0x0000380001127983 */ /* 0x000f240000300800 */
[----:B------:R-:W-:Y:S02]  /*35440*/  LEA.HI.X.SX32 R21, R3, R2, 0x1, P2 ;  /* 0x0000000203157211 */ /* 0x000fe400010f0eff */
[C---:B0-----:R-:W-:Y:S02]  /*35450*/  LEA R16, R17.reuse, R3, 0x1 ;  /* 0x0000000311107211 */ /* 0x041fe400078e08ff */
[----:B------:R-:W0:Y:S01]  /*35460*/  LDC R3, c[0x0][0x3e8] ;  /* 0x0000fa00ff037b82 */ /* 0x000e220000000800 */
[----:B---3--:R1:W-:Y:S04]  /*35470*/  STG.E.U16 desc[UR10][R20.64], R19 ;  /* 0x0000001314007986 */ /* 0x0083e8000c10150a */
[----:B-1----:R-:W3:Y:S01]  /*35480*/  LDL.LU R21, [R1+0x34] ;  /* 0x0000340001157983 */ /* 0x002ee20000300800 */
[----:B------:R-:W-:Y:S01]  /*35490*/  IMAD R17, R17, 0x2, R16 ;  /* 0x0000000211117824 */ /* 0x000fe200078e0210 */
[----:B------:R-:W-:-:S04]  /*354a0*/  LEA R22, P3, R16, R0, 0x1 ;  /* 0x0000000010167211 */ /* 0x000fc800078608ff */
[----:B------:R-:W-:Y:S02]  /*354b0*/  LEA R24, P2, R17, R0, 0x1 ;  /* 0x0000000011187211 */ /* 0x000fe400078408ff */
[----:B0-----:R-:W-:Y:S02]  /*354c0*/  LEA R3, R3, R17, 0x1 ;  /* 0x0000001103037211 */ /* 0x001fe400078e08ff */
[-C--:B------:R-:W-:Y:S02]  /*354d0*/  LEA.HI.X.SX32 R23, R16, R2.reuse, 0x1, P3 ;  /* 0x0000000210177211 */ /* 0x080fe400018f0eff */
[----:B------:R-:W-:Y:S02]  /*354e0*/  LEA.HI.X.SX32 R25, R17, R2, 0x1, P2 ;  /* 0x0000000211197211 */ /* 0x000fe400010f0eff */
[----:B------:R-:W-:Y:S02]  /*354f0*/  LEA R20, P2, R3, R0, 0x1 ;  /* 0x0000000003147211 */ /* 0x000fe400078408ff */
[----:B--2---:R-:W-:-:S02]  /*35500*/  PRMT R26, R7, 0x7632, R26 ;  /* 0x00007632071a7816 */ /* 0x004fc4000000001a */
[----:B------:R-:W-:Y:S01]  /*35510*/  PRMT R16, R19, 0x7632, R16 ;  /* 0x0000763213107816 */ /* 0x000fe20000000010 */
[----:B---3--:R0:W-:Y:S01]  /*35520*/  STG.E.U16 desc[UR10][R22.64], R21 ;  /* 0x0000001516007986 */ /* 0x0081e2000c10150a */
[----:B------:R-:W-:-:S03]  /*35530*/  PRMT R17, R21, 0x7632, R17 ;  /* 0x0000763215117816 */ /* 0x000fc60000000011 */
[----:B----4-:R1:W-:Y:S01]  /*35540*/  STG.E.U16 desc[UR10][R24.64], R18 ;  /* 0x0000001218007986 */ /* 0x0103e2000c10150a */
[----:B0-----:R-:W-:Y:S01]  /*35550*/  LEA.HI.X.SX32 R21, R3, R2, 0x1, P2 ;  /* 0x0000000203157211 */ /* 0x001fe200010f0eff */
[----:B-1----:R-:W0:Y:S04]  /*35560*/  LDC R25, c[0x0][0x3e8] ;  /* 0x0000fa00ff197b82 */ /* 0x002e280000000800 */
[----:B------:R1:W-:Y:S04]  /*35570*/  STG.E.U16 desc[UR10][R20.64], R7 ;  /* 0x0000000714007986 */ /* 0x0003e8000c10150a */
[----:B-1----:R-:W2:Y:S01]  /*35580*/  LDL.LU R7, [R1+0xba8] ;  /* 0x000ba80001077983 */ /* 0x002ea20000300800 */
[----:B------:R-:W-:Y:S01]  /*35590*/  PRMT R24, R18, 0x7632, R24 ;  /* 0x0000763212187816 */ /* 0x000fe20000000018 */
[----:B0-----:R-:W-:-:S05]  /*355a0*/  IMAD R19, R25, 0x2, R3 ;  /* 0x0000000219137824 */ /* 0x001fca00078e0203 */
[----:B------:R-:W-:Y:S02]  /*355b0*/  LEA R18, P3, R19, R0, 0x1 ;  /* 0x0000000013127211 */ /* 0x000fe400078608ff */
[----:B------:R-:W-:Y:S02]  /*355c0*/  LEA R23, R25, R19, 0x1 ;  /* 0x0000001319177211 */ /* 0x000fe400078e08ff */
[----:B------:R-:W-:Y:S02]  /*355d0*/  LEA.HI.X.SX32 R19, R19, R2, 0x1, P3 ;  /* 0x0000000213137211 */ /* 0x000fe400018f0eff */
[----:B------:R-:W-:-:S03]  /*355e0*/  LEA R22, P2, R23, R0, 0x1 ;  /* 0x0000000017167211 */ /* 0x000fc600078408ff */
[----:B------:R0:W-:Y:S01]  /*355f0*/  STG.E.U16 desc[UR10][R18.64], R16 ;  /* 0x0000001012007986 */ /* 0x0001e2000c10150a */
[----:B------:R-:W-:Y:S01]  /*35600*/  IMAD R3, R25, 0x2, R23 ;  /* 0x0000000219037824 */ /* 0x000fe200078e0217 */
[----:B------:R-:W-:Y:S01]  /*35610*/  LEA.HI.X.SX32 R23, R23, R2, 0x1, P2 ;  /* 0x0000000217177211 */ /* 0x000fe200010f0eff */
[----:B0-----:R-:W0:Y:S04]  /*35620*/  LDC R19, c[0x0][0x3e8] ;  /* 0x0000fa00ff137b82 */ /* 0x001e280000000800 */
[----:B------:R1:W-:Y:S01]  /*35630*/  STG.E.U16 desc[UR10][R22.64], R17 ;  /* 0x0000001116007986 */ /* 0x0003e2000c10150a */
[----:B------:R-:W-:-:S03]  /*35640*/  LEA R20, P2, R3, R0, 0x1 ;  /* 0x0000000003147211 */ /* 0x000fc600078408ff */
[----:B-1----:R-:W1:Y:S01]  /*35650*/  LDC R23, c[0x0][0x3e8] ;  /* 0x0000fa00ff177b82 */ /* 0x002e620000000800 */
[----:B------:R-:W-:Y:S02]  /*35660*/  LEA R25, R25, R3, 0x1 ;  /* 0x0000000319197211 */ /* 0x000fe400078e08ff */
[----:B------:R-:W-:-:S03]  /*35670*/  LEA.HI.X.SX32 R21, R3, R2, 0x1, P2 ;  /* 0x0000000203157211 */ /* 0x000fc600010f0eff */
[----:B0-----:R-:W-:-:S05]  /*35680*/  IMAD R3, R19, 0x2, R25 ;  /* 0x0000000213037824 */ /* 0x001fca00078e0219 */
[----:B------:R-:W-:-:S04]  /*35690*/  LEA R18, P3, R3, R0, 0x1 ;  /* 0x0000000003127211 */ /* 0x000fc800078608ff */
[----:B------:R-:W-:Y:S02]  /*356a0*/  LEA.HI.X.SX32 R19, R3, R2, 0x1, P3 ;  /* 0x0000000203137211 */ /* 0x000fe400018f0eff */
[C---:B-1----:R-:W-:Y:S02]  /*356b0*/  LEA R22, R23.reuse, R3, 0x1 ;  /* 0x0000000317167211 */ /* 0x042fe400078e08ff */
[----:B------:R-:W0:Y:S03]  /*356c0*/  LDC R3, c[0x0][0x3e8] ;  /* 0x0000fa00ff037b82 */ /* 0x000e260000000800 */
[----:B------:R-:W-:Y:S01]  /*356d0*/  IMAD R23, R23, 0x2, R22 ;  /* 0x0000000217177824 */ /* 0x000fe200078e0216 */
[C---:B------:R-:W-:Y:S01]  /*356e0*/  LEA R16, P2, R25.reuse, R0, 0x1 ;  /* 0x0000000019107211 */ /* 0x040fe200078408ff */
[----:B------:R1:W-:Y:S03]  /*356f0*/  STG.E.U16 desc[UR10][R20.64], R24 ;  /* 0x0000001814007986 */ /* 0x0003e6000c10150a */
[----:B------:R-:W-:-:S02]  /*35700*/  LEA.HI.X.SX32 R17, R25, R2, 0x1, P2 ;  /* 0x0000000219117211 */ /* 0x000fc400010f0eff */
[----:B-1----:R-:W-:-:S04]  /*35710*/  LEA R24, P3, R23, R0, 0x1 ;  /* 0x0000000017187211 */ /* 0x002fc800078608ff */
[----:B------:R-:W-:Y:S02]  /*35720*/  LEA.HI.X.SX32 R25, R23, R2, 0x1, P3 ;  /* 0x0000000217197211 */ /* 0x000fe400018f0eff */
[----:B0-----:R-:W-:Y:S02]  /*35730*/  LEA R3, R3, R23, 0x1 ;  /* 0x0000001703037211 */ /* 0x001fe400078e08ff */
[----:B------:R-:W0:Y:S01]  /*35740*/  LDC R23, c[0x0][0x3e8] ;  /* 0x0000fa00ff177b82 */ /* 0x000e220000000800 */
[C---:B------:R-:W-:Y:S01]  /*35750*/  LEA R20, P2, R22.reuse, R0, 0x1 ;  /* 0x0000000016147211 */ /* 0x040fe200078408ff */
[----:B------:R-:W-:Y:S03]  /*35760*/  STG.E.U16 desc[UR10][R16.64], R26 ;  /* 0x0000001a10007986 */ /* 0x000fe6000c10150a */
[----:B------:R-:W-:Y:S01]  /*35770*/  LEA.HI.X.SX32 R21, R22, R2, 0x1, P2 ;  /* 0x0000000216157211 */ /* 0x000fe200010f0eff */
[----:B------:R1:W-:Y:S04]  /*35780*/  STG.E.U16 desc[UR10][R18.64], R4 ;  /* 0x0000000412007986 */ /* 0x0003e8000c10150a */
[----:B------:R3:W-:Y:S01]  /*35790*/  STG.E.U16 desc[UR10][R20.64], R5 ;  /* 0x0000000514007986 */ /* 0x0007e2000c10150a */
[----:B-1----:R-:W-:Y:S01]  /*357a0*/  LEA R18, P2, R3, R0, 0x1 ;  /* 0x0000000003127211 */ /* 0x002fe200078408ff */
[----:B0-----:R-:W-:Y:S01]  /*357b0*/  IMAD R17, R23, 0x2, R3 ;  /* 0x0000000217117824 */ /* 0x001fe200078e0203 */
[----:B---3--:R-:W-:-:S04]  /*357c0*/  PRMT R20, R5, 0x7632, R20 ;  /* 0x0000763205147816 */ /* 0x008fc80000000014 */
[----:B------:R-:W-:Y:S02]  /*357d0*/  LEA R22, R23, R17, 0x1 ;  /* 0x0000001117167211 */ /* 0x000fe400078e08ff */
[----:B------:R-:W-:Y:S02]  /*357e0*/  LEA.HI.X.SX32 R19, R3, R2, 0x1, P2 ;  /* 0x0000000203137211 */ /* 0x000fe400010f0eff */
[----:B------:R-:W-:Y:S01]  /*357f0*/  LEA R16, P2, R17, R0, 0x1 ;  /* 0x0000000011107211 */ /* 0x000fe200078408ff */
[----:B------:R-:W-:Y:S01]  /*35800*/  IMAD R5, R23, 0x2, R22 ;  /* 0x0000000217057824 */ /* 0x000fe200078e0216 */
[----:B------:R0:W-:Y:S01]  /*35810*/  STG.E.U16 desc[UR10][R24.64], R6 ;  /* 0x0000000618007986 */ /* 0x0001e2000c10150a */
[----:B------:R-:W-:Y:S02]  /*35820*/  PRMT R21, R4, 0x7632, R21 ;  /* 0x0000763204157816 */ /* 0x000fe40000000015 */
[----:B------:R-:W-:Y:S02]  /*35830*/  LEA.HI.X.SX32 R17, R17, R2, 0x1, P2 ;  /* 0x0000000211117211 */ /* 0x000fe400010f0eff */
[----:B------:R-:W-:-:S02]  /*35840*/  LEA R4, P3, R5, R0, 0x1 ;  /* 0x0000000005047211 */ /* 0x000fc400078608ff */
[----:B0-----:R-:W-:Y:S02]  /*35850*/  PRMT R6, R6, 0x7632, R6 ;  /* 0x0000763206067816 */ /* 0x001fe40000000006 */
[----:B--2---:R-:W-:Y:S01]  /*35860*/  PRMT R3, R7, 0x7632, R3 ;  /* 0x0000763207037816 */ /* 0x004fe20000000003 */
[----:B------:R0:W-:Y:S04]  /*35870*/  STG.E.U16 desc[UR10][R18.64], R7 ;  /* 0x0000000712007986 */ /* 0x0001e8000c10150a */
[----:B------:R1:W-:Y:S01]  /*35880*/  STG.E.U16 desc[UR10][R16.64], R21 ;  /* 0x0000001510007986 */ /* 0x0003e2000c10150a */
[----:B0-----:R-:W-:Y:S02]  /*35890*/  LEA R18, P2, R22, R0, 0x1 ;  /* 0x0000000016127211 */ /* 0x001fe400078408ff */
[----:B------:R-:W-:-:S02]  /*358a0*/  LEA R7, R23, R5, 0x1 ;  /* 0x0000000517077211 */ /* 0x000fc400078e08ff */
[----:B------:R-:W-:Y:S02]  /*358b0*/  LEA.HI.X.SX32 R19, R22, R2, 0x1, P2 ;  /* 0x0000000216137211 */ /* 0x000fe400010f0eff */
[----:B-1----:R-:W-:Y:S01]  /*358c0*/  LEA R16, P2, R7, R0, 0x1 ;  /* 0x0000000007107211 */ /* 0x002fe200078408ff */
[----:B------:R-:W-:Y:S01]  /*358d0*/  IMAD R21, R23, 0x2, R7 ;  /* 0x0000000217157824 */ /* 0x000fe200078e0207 */
[-C--:B------:R-:W-:Y:S02]  /*358e0*/  LEA.HI.X.SX32 R5, R5, R2.reuse, 0x1, P3 ;  /* 0x0000000205057211 */ /* 0x080fe400018f0eff */
[----:B------:R-:W-:Y:S02]  /*358f0*/  LEA.HI.X.SX32 R17, R7, R2, 0x1, P2 ;  /* 0x0000000207117211 */ /* 0x000fe400010f0eff */
[C---:B------:R-:W-:Y:S01]  /*35900*/  LEA R7, R23.reuse, R21, 0x1 ;  /* 0x0000001517077211 */ /* 0x040fe200078e08ff */
[----:B------:R-:W-:Y:S04]  /*35910*/  STG.E.U16 desc[UR10][R18.64], R20 ;  /* 0x0000001412007986 */ /* 0x000fe8000c10150a */
[----:B------:R0:W-:Y:S02]  /*35920*/  STG.E.U16 desc[UR10][R4.64], R6 ;  /* 0x0000000604007986 */ /* 0x0001e4000c10150a */
[----:B0-----:R-:W-:Y:S01]  /*35930*/  IMAD R4, R23, 0x2, R7 ;  /* 0x0000000217047824 */ /* 0x001fe200078e0207 */
[----:B------:R-:W-:-:S04]  /*35940*/  LEA R18, P2, R21, R0, 0x1 ;  /* 0x0000000015127211 */ /* 0x000fc800078408ff */
[----:B------:R-:W-:Y:S01]  /*35950*/  LEA R5, R23, R4, 0x1 ;  /* 0x0000000417057211 */ /* 0x000fe200078e08ff */
[----:B------:R0:W-:Y:S01]  /*35960*/  STG.E.U16 desc[UR10][R16.64], R3 ;  /* 0x0000000310007986 */ /* 0x0001e2000c10150a */
[----:B------:R-:W-:Y:S02]  /*35970*/  LEA.HI.X.SX32 R19, R21, R2, 0x1, P2 ;  /* 0x0000000215137211 */ /* 0x000fe400010f0eff */
[----:B------:R-:W-:-:S04]  /*35980*/  LEA R6, P2, R7, R0, 0x1 ;  /* 0x0000000007067211 */ /* 0x000fc800078408ff */
[----:B------:R-:W-:Y:S01]  /*35990*/  LEA.HI.X.SX32 R7, R7, R2, 0x1, P2 ;  /* 0x0000000207077211 */ /* 0x000fe200010f0eff */
[C---:B0-----:R-:W-:Y:S01]  /*359a0*/  IMAD R3, R23.reuse, 0x2, R5 ;  /* 0x0000000217037824 */ /* 0x041fe200078e0205 */
[C---:B------:R-:W-:Y:S01]  /*359b0*/  LEA R16, P3, R4.reuse, R0, 0x1 ;  /* 0x0000000004107211 */ /* 0x040fe200078608ff */
[----:B------:R-:W-:Y:S03]  /*359c0*/  STG.E.U16 desc[UR10][R18.64], R12 ;  /* 0x0000000c12007986 */ /* 0x000fe6000c10150a */
[----:B------:R-:W-:Y:S01]  /*359d0*/  LEA R21, R23, R3, 0x1 ;  /* 0x0000000317157211 */ /* 0x000fe200078e08ff */
[----:B------:R0:W-:Y:S01]  /*359e0*/  STG.E.U16 desc[UR10][R6.64], R13 ;  /* 0x0000000d06007986 */ /* 0x0001e2000c10150a */
[----:B------:R-:W-:Y:S02]  /*359f0*/  LEA.HI.X.SX32 R17, R4, R2, 0x1, P3 ;  /* 0x0000000204117211 */ /* 0x000fe400018f0eff */
[----:B------:R-:W-:-:S03]  /*35a00*/  LEA R4, P2, R5, R0, 0x1 ;  /* 0x0000000005047211 */ /* 0x000fc600078408ff */
[----:B------:R1:W-:Y:S01]  /*35a10*/  STG.E.U16 desc[UR10][R16.64], R14 ;  /* 0x0000000e10007986 */ /* 0x0003e2000c10150a */
[----:B0-----:R-:W-:Y:S01]  /*35a20*/  IMAD R7, R23, 0x2, R21 ;  /* 0x0000000217077824 */ /* 0x001fe200078e0215 */
[----:B------:R-:W-:-:S04]  /*35a30*/  PRMT R22, R12, 0x7632, R22 ;  /* 0x000076320c167816 */ /* 0x000fc80000000016 */
[----:B-1----:R-:W-:Y:S02]  /*35a40*/  LEA R17, R23, R7, 0x1 ;  /* 0x0000000717117211 */ /* 0x002fe400078e08ff */
[----:B------:R-:W-:Y:S02]  /*35a50*/  LEA.HI.X.SX32 R5, R5, R2, 0x1, P2 ;  /* 0x0000000205057211 */ /* 0x000fe400010f0eff */
[----:B------:R-:W-:Y:S01]  /*35a60*/  LEA R18, P2, R3, R0, 0x1 ;  /* 0x0000000003127211 */ /* 0x000fe200078408ff */
[----:B------:R-:W-:Y:S01]  /*35a70*/  IMAD R12, R23, 0x2, R17 ;  /* 0x00000002170c7824 */ /* 0x000fe200078e0211 */
[----:B------:R-:W-:Y:S02]  /*35a80*/  PRMT R16, R14, 0x7632, R16 ;  /* 0x000076320e107816 */ /* 0x000fe40000000010 */
[----:B------:R-:W-:Y:S02]  /*35a90*/  LEA.HI.X.SX32 R19, R3, R2, 0x1, P2 ;  /* 0x0000000203137211 */ /* 0x000fe400010f0eff */
[----:B------:R-:W-:-:S02]  /*35aa0*/  LEA R3, R23, R12, 0x1 ;  /* 0x0000000c17037211 */ /* 0x000fc400078e08ff */
[-C--:B------:R-:W-:Y:S02]  /*35ab0*/  LEA R20, P2, R21, R0.reuse, 0x1 ;  /* 0x0000000015147211 */ /* 0x080fe400078408ff */
[----:B------:R-:W-:Y:S01]  /*35ac0*/  LEA R14, P3, R7, R0, 0x1 ;  /* 0x00000000070e7211 */ /* 0x000fe200078608ff */
[----:B------:R0:W-:Y:S01]  /*35ad0*/  STG.E.U16 desc[UR10][R4.64], R15 ;  /* 0x0000000f04007986 */ /* 0x0001e2000c10150a */
[----:B------:R-:W-:Y:S02]  /*35ae0*/  PRMT R13, R13, 0x7632, R13 ;  /* 0x000076320d0d7816 */ /* 0x000fe4000000000d */
[----:B------:R-:W-:Y:S02]  /*35af0*/  PRMT R6, R15, 0x7632, R6 ;  /* 0x000076320f067816 */ /* 0x000fe40000000006 */
[-C--:B------:R-:W-:Y:S01]  /*35b00*/  LEA.HI.X.SX32 R21, R21, R2.reuse, 0x1, P2 ;  /* 0x0000000215157211 */ /* 0x080fe200010f0eff */
[----:B------:R1:W-:Y:S01]  /*35b10*/  STG.E.U16 desc[UR10][R18.64], R22 ;  /* 0x0000001612007986 */ /* 0x0003e2000c10150a */
[----:B0-----:R-:W-:Y:S01]  /*35b20*/  IMAD R4, R23, 0x2, R3 ;  /* 0x0000000217047824 */ /* 0x001fe200078e0203 */
[----:B------:R-:W-:-:S02]  /*35b30*/  LEA.HI.X.SX32 R15, R7, R2, 0x1, P3 ;  /* 0x00000002070f7211 */ /* 0x000fc400018f0eff */
[----:B------:R-:W-:Y:S02]  /*35b40*/  STG.E.U16 desc[UR10][R20.64], R13 ;  /* 0x0000000d14007986 */ /* 0x000fe4000c10150a */
[----:B------:R-:W-:Y:S02]  /*35b50*/  LEA R5, R23, R4, 0x1 ;  /* 0x0000000417057211 */ /* 0x000fe400078e08ff */
[----:B------:R0:W-:Y:S01]  /*35b60*/  STG.E.U16 desc[UR10][R14.64], R16 ;  /* 0x000000100e007986 */ /* 0x0001e2000c10150a */
[----:B-1----:R-:W-:Y:S02]  /*35b70*/  LEA R18, P2, R17, R0, 0x1 ;  /* 0x0000000011127211 */ /* 0x002fe400078408ff */
[----:B------:R-:W-:Y:S02]  /*35b80*/  IMAD R7, R23, 0x2, R5 ;  /* 0x0000000217077824 */ /* 0x000fe400078e0205 */
[----:B------:R-:W-:Y:S02]  /*35b90*/  LEA.HI.X.SX32 R19, R17, R2, 0x1, P2 ;  /* 0x0000000211137211 */ /* 0x000fe400010f0eff */
[----:B------:R-:W-:Y:S01]  /*35ba0*/  LEA R22, P2, R12, R0, 0x1 ;  /* 0x000000000c167211 */ /* 0x000fe200078408ff */
[----:B0-----:R-:W0:Y:S01]  /*35bb0*/  LDC R15, c[0x0][0x3e8] ;  /* 0x0000fa00ff0f7b82 */ /* 0x001e220000000800 */
[----:B------:R-:W-:-:S02]  /*35bc0*/  LEA R13, R23, R7, 0x1 ;  /* 0x00000007170d7211 */ /* 0x000fc400078e08ff */
[----:B------:R-:W-:Y:S01]  /*35bd0*/  LEA.HI.X.SX32 R23, R12, R2, 0x1, P2 ;  /* 0x000000020c177211 */ /* 0x000fe200010f0eff */
[----:B------:R1:W-:Y:S01]  /*35be0*/  STG.E.U16 desc[UR10][R18.64], R6 ;  /* 0x0000000612007986 */ /* 0x0003e2000c10150a */
[----:B------:R-:W-:-:S03]  /*35bf0*/  LEA R20, P2, R3, R0, 0x1 ;  /* 0x0000000003147211 */ /* 0x000fc600078408ff */
[----:B------:R2:W-:Y:S01]  /*35c00*/  STG.E.U16 desc[UR10][R22.64], R8 ;  /* 0x0000000816007986 */ /* 0x0005e2000c10150a */
[----:B------:R-:W-:Y:S02]  /*35c10*/  LEA.HI.X.SX32 R21, R3, R2, 0x1, P2 ;  /* 0x0000000203157211 */ /* 0x000fe400010f0eff */
[C---:B-1----:R-:W-:Y:S01]  /*35c20*/  LEA R18, P3, R4.reuse, R0, 0x1 ;  /* 0x0000000004127211 */ /* 0x042fe200078608ff */
[----:B--2---:R-:W1:Y:S03]  /*35c30*/  LDC R23, c[0x0][0x3e8] ;  /* 0x0000fa00ff177b82 */ /* 0x004e660000000800 */
[----:B------:R-:W-:Y:S01]  /*35c40*/  LEA.HI.X.SX32 R19, R4, R2, 0x1, P3 ;  /* 0x0000000204137211 */ /* 0x000fe200018f0eff */
[----:B------:R-:W-:Y:S01]  /*35c50*/  STG.E.U16 desc[UR10][R20.64], R9 ;  /* 0x0000000914007986 */ /* 0x000fe2000c10150a */
[----:B0-----:R-:W-:-:S03]  /*35c60*/  IMAD R17, R15, 0x2, R13 ;  /* 0x000000020f117824 */ /* 0x001fc600078e020d */
[----:B------:R0:W-:Y:S02]  /*35c70*/  STG.E.U16 desc[UR10][R18.64], R10 ;  /* 0x0000000a12007986 */ /* 0x0001e4000c10150a */
[----:B------:R-:W-:Y:S02]  /*35c80*/  LEA R14, R15, R17, 0x1 ;  /* 0x000000110f0e7211 */ /* 0x000fe400078e08ff */
[----:B------:R-:W2:Y:S01]  /*35c90*/  LDL R22, [R1+0x44] ;  /* 0x0000440001167983 */ /* 0x000ea20000100800 */
[----:B0-----:R-:W-:-:S04]  /*35ca0*/  LEA R18, P2, R5, R0, 0x1 ;  /* 0x0000000005127211 */ /* 0x001fc800078408ff */
[----:B------:R-:W-:Y:S02]  /*35cb0*/  LEA.HI.X.SX32 R19, R5, R2, 0x1, P2 ;  /* 0x0000000205137211 */ /* 0x000fe400010f0eff */
[----:B------:R-:W-:Y:S01]  /*35cc0*/  LEA R6, P2, R7, R0, 0x1 ;  /* 0x0000000007067211 */ /* 0x000fe200078408ff */
[----:B------:R-:W-:Y:S01]  /*35cd0*/  IMAD R15, R15, 0x2, R14 ;  /* 0x000000020f0f7824 */ /* 0x000fe200078e020e */
[----:B------:R-:W-:Y:S01]  /*35ce0*/  PRMT R9, R8, 0x7632, R9 ;  /* 0x0000763208097816 */ /* 0x000fe20000000009 */
[----:B------:R0:W-:Y:S01]  /*35cf0*/  STG.E.U16 desc[UR10][R18.64], R11 ;  /* 0x0000000b12007986 */ /* 0x0001e2000c10150a */
[----:B------:R-:W-:Y:S02]  /*35d00*/  LEA.HI.X.SX32 R7, R7, R2, 0x1, P2 ;  /* 0x0000000207077211 */ /* 0x000fe400010f0eff */
[-C--:B------:R-:W-:Y:S02]  /*35d10*/  LEA R8, P3, R17, R0.reuse, 0x1 ;  /* 0x0000000011087211 */ /* 0x080fe400078608ff */
[----:B-1----:R-:W-:Y:S01]  /*35d20*/  LEA R16, R23, R15, 0x1 ;  /* 0x0000000f17107211 */ /* 0x002fe200078e08ff */
[----:B------:R1:W-:Y:S01]  /*35d30*/  STG.E.U16 desc[UR10][R6.64], R9 ;  /* 0x0000000906007986 */ /* 0x0003e2000c10150a */
[----:B0-----:R-:W-:-:S04]  /*35d40*/  LEA R18, P2, R13, R0, 0x1 ;  /* 0x000000000d127211 */ /* 0x001fc800078408ff */
[----:B------:R-:W-:Y:S02]  /*35d50*/  LEA.HI.X.SX32 R19, R13, R2, 0x1, P2 ;  /* 0x000000020d137211 */ /* 0x000fe400010f0eff */
[----:B-1----:R-:W-:Y:S02]  /*35d60*/  LEA R6, P2, R14, R0, 0x1 ;  /* 0x000000000e067211 */ /* 0x002fe400078408ff */
[----:B------:R-:W-:Y:S02]  /*35d70*/  PRMT R21, R9, 0x7632, R21 ;  /* 0x0000763209157816 */ /* 0x000fe40000000015 */
[----:B------:R-:W-:Y:S02]  /*35d80*/  PRMT R20, R10, 0x7632, R20 ;  /* 0x000076320a147816 */ /* 0x000fe40000000014 */
[----:B------:R-:W-:Y:S01]  /*35d90*/  LEA.HI.X.SX32 R9, R17, R2, 0x1, P3 ;  /* 0x0000000211097211 */ /* 0x000fe200018f0eff */
[----:B------:R-:W-:Y:S01]  /*35da0*/  IMAD R3, R23, 0x2, R16 ;  /* 0x0000000217037824 */ /* 0x000fe200078e0210 */
[----:B------:R-:W-:-:S02]  /*35db0*/  PRMT R10, R11, 0x7632, R10 ;  /* 0x000076320b0a7816 */ /* 0x000fc4000000000a */
[----:B------:R-:W-:Y:S01]  /*35dc0*/  LEA.HI.X.SX32 R7, R14, R2, 0x1, P2 ;  /* 0x000000020e077211 */ /* 0x000fe200010f0eff */
[----:B------:R-:W-:Y:S04]  /*35dd0*/  STG.E.U16 desc[UR10][R18.64], R21 ;  /* 0x0000001512007986 */ /* 0x000fe8000c10150a */
[----:B------:R-:W-:Y:S04]  /*35de0*/  STG.E.U16 desc[UR10][R8.64], R20 ;  /* 0x0000001408007986 */ /* 0x000fe8000c10150a */
[----:B------:R0:W-:Y:S01]  /*35df0*/  STG.E.U16 desc[UR10][R6.64], R10 ;  /* 0x0000000a06007986 */ /* 0x0001e2000c10150a */
[----:B------:R-:W-:-:S02]  /*35e00*/  LEA R4, R23, R3, 0x1 ;  /* 0x0000000317047211 */ /* 0x000fc400078e08ff */
[C---:B0-----:R-:W-:Y:S01]  /*35e10*/  LEA R6, P3, R3.reuse, R0, 0x1 ;  /* 0x0000000003067211 */ /* 0x041fe200078608ff */
[----:B------:R-:W3:Y:S03]  /*35e20*/  LDL.LU R10, [R1+0x4c] ;  /* 0x00004c00010a7983 */ /* 0x000ee60000300800 */
[----:B------:R-:W-:Y:S02]  /*35e30*/  LEA.HI.X.SX32 R7, R3, R2, 0x1, P3 ;  /* 0x0000000203077211 */ /* 0x000fe400018f0eff */
[----:B------:R-:W4:Y:S01]  /*35e40*/  LDL.LU R3, [R1+0x40] ;  /* 0x0000400001037983 */ /* 0x000f220000300800 */
[----:B------:R-:W-:-:S04]  /*35e50*/  LEA R14, P2, R15, R0, 0x1 ;  /* 0x000000000f0e7211 */ /* 0x000fc800078408ff */
[----:B------:R-:W-:Y:S02]  /*35e60*/  LEA.HI.X.SX32 R15, R15, R2, 0x1, P2 ;  /* 0x000000020f0f7211 */ /* 0x000fe400010f0eff */
[----:B------:R-:W-:-:S04]  /*35e70*/  LEA R8, P2, R16, R0, 0x1 ;  /* 0x0000000010087211 */ /* 0x000fc800078408ff */
[----:B------:R-:W-:Y:S01]  /*35e80*/  LEA.HI.X.SX32 R9, R16, R2, 0x1, P2 ;  /* 0x0000000210097211 */ /* 0x000fe200010f0eff */
[----:B------:R-:W-:-:S05]  /*35e90*/  IMAD R5, R23, 0x2, R4 ;  /* 0x0000000217057824 */ /* 0x000fca00078e0204 */
[----:B------:R-:W-:-:S05]  /*35ea0*/  LEA R12, R23, R5, 0x1 ;  /* 0x00000005170c7211 */ /* 0x000fca00078e08ff */
[----:B------:R-:W-:-:S05]  /*35eb0*/  IMAD R11, R23, 0x2, R12 ;  /* 0x00000002170b7824 */ /* 0x000fca00078e020c */
[C---:B------:R-:W-:Y:S01]  /*35ec0*/  LEA R13, R23.reuse, R11, 0x1 ;  /* 0x0000000b170d7211 */ /* 0x040fe200078e08ff */
[----:B----4-:R0:W-:Y:S04]  /*35ed0*/  STG.E.U16 desc[UR10][R14.64], R3 ;  /* 0x000000030e007986 */ /* 0x0101e8000c10150a */
[----:B0-----:R-:W4:Y:S01]  /*35ee0*/  LDL.LU R14, [R1+0x48] ;  /* 0x00004800010e7983 */ /* 0x001f220000300800 */
[C---:B------:R-:W-:Y:S01]  /*35ef0*/  IMAD R17, R23.reuse, 0x2, R13 ;  /* 0x0000000217117824 */ /* 0x040fe200078e020d */
[----:B------:R-:W0:Y:S02]  /*35f00*/  LDC R15, c[0x0][0x3e8] ;  /* 0x0000fa00ff0f7b82 */ /* 0x000e240000000800 */
[----:B--2---:R1:W-:Y:S04]  /*35f10*/  STG.E.U16 desc[UR10][R8.64], R22 ;  /* 0x0000001608007986 */ /* 0x0043e8000c10150a */
[----:B-1----:R-:W2:Y:S01]  /*35f20*/  LDL.LU R9, [R1+0x44] ;  /* 0x0000440001097983 */ /* 0x002ea20000300800 */
[----:B------:R-:W-:-:S05]  /*35f30*/  LEA R18, R23, R17, 0x1 ;  /* 0x0000001117127211 */ /* 0x000fca00078e08ff */
[----:B------:R-:W-:-:S05]  /*35f40*/  IMAD R21, R23, 0x2, R18 ;  /* 0x0000000217157824 */ /* 0x000fca00078e0212 */
[----:B------:R-:W-:-:S05]  /*35f50*/  LEA R20, R23, R21, 0x1 ;  /* 0x0000001517147211 */ /* 0x000fca00078e08ff */
[----:B------:R-:W-:-:S05]  /*35f60*/  IMAD R19, R23, 0x2, R20 ;  /* 0x0000000217137824 */ /* 0x000fca00078e0214 */
[----:B0-----:R-:W-:-:S05]  /*35f70*/  LEA R23, R15, R19, 0x1 ;  /* 0x000000130f177211 */ /* 0x001fca00078e08ff */
[----:B------:R-:W-:Y:S01]  /*35f80*/  IMAD R22, R15, 0x2, R23 ;  /* 0x000000020f167824 */ /* 0x000fe200078e0217 */
[----:B------:R-:W-:-:S04]  /*35f90*/  PRMT R26, R3, 0x7632, R26 ;  /* 0x00007632031a7816 */ /* 0x000fc8000000001a */
[----:B------:R-:W-:Y:S02]  /*35fa0*/  LEA R3, R15, R22, 0x1 ;  /* 0x000000160f037211 */ /* 0x000fe400078e08ff */
[----:B---3--:R-:W-:Y:S01]  /*35fb0*/  PRMT R25, R10, 0x7632, R25 ;  /* 0x000076320a197816 */ /* 0x008fe20000000019 */
[----:B----4-:R0:W-:Y:S02]  /*35fc0*/  STG.E.U16 desc[UR10][R6.64], R14 ;  /* 0x0000000e06007986 */ /* 0x0101e4000c10150a */
[----:B0-----:R-:W-:-:S04]  /*35fd0*/  LEA R6, P2, R4, R0, 0x1 ;  /* 0x0000000004067211 */ /* 0x001fc800078408ff */
[----:B------:R-:W-:Y:S02]  /*35fe0*/  LEA.HI.X.SX32 R7, R4, R2, 0x1, P2 ;  /* 0x0000000204077211 */ /* 0x000fe400010f0eff */
[----:B------:R-:W-:-:S03]  /*35ff0*/  LEA R8, P2, R5, R0, 0x1 ;  /* 0x0000000005087211 */ /* 0x000fc600078408ff */
[----:B------:R0:W-:Y:S01]  /*36000*/  STG.E.U16 desc[UR10][R6.64], R10 ;  /* 0x0000000a06007986 */ /* 0x0001e2000c10150a */
[----:B--2---:R-:W-:Y:S01]  /*36010*/  PRMT R16, R9, 0x7632, R16 ;  /* 0x0000763209107816 */ /* 0x004fe20000000010 */
[----:B------:R-:W-:Y:S01]  /*36020*/  IMAD R4, R15, 0x2, R3 ;  /* 0x000000020f047824 */ /* 0x000fe200078e0203 */
[----:B------:R-:W-:Y:S02]  /*36030*/  LEA.HI.X.SX32 R9, R5, R2, 0x1, P2 ;  /* 0x0000000205097211 */ /* 0x000fe400010f0eff */
[----:B------:R-:W-:Y:S01]  /*36040*/  PRMT R24, R14, 0x7632, R24 ;  /* 0x000076320e187816 */ /* 0x000fe20000000018 */
[----:B0-----:R-:W0:Y:S01]  /*36050*/  LDC R7, c[0x0][0x3e8] ;  /* 0x0000fa00ff077b82 */ /* 0x001e220000000800 */
[-C--:B------:R-:W-:Y:S01]  /*36060*/  LEA R14, P2, R12, R0.reuse, 0x1 ;  /* 0x000000000c0e7211 */ /* 0x080fe200078408ff */
[----:B------:R1:W-:Y:S01]  /*36070*/  STG.E.U16 desc[UR10][R8.64], R26 ;  /* 0x0000001a08007986 */ /* 0x0003e2000c10150a */
[----:B------:R-:W-:Y:S02]  /*36080*/  LEA R10, P3, R11, R0, 0x1 ;  /* 0x000000000b0a7211 */ /* 0x000fe400078608ff */
[----:B------:R-:W-:-:S02]  /*36090*/  LEA R5, R15, R4, 0x1 ;  /* 0x000000040f057211 */ /* 0x000fc400078e08ff */
[-C--:B------:R-:W-:Y:S02]  /*360a0*/  LEA.HI.X.SX32 R15, R12, R2.reuse, 0x1, P2 ;  /* 0x000000020c0f7211 */ /* 0x080fe400010f0eff */
[----:B------:R-:W-:Y:S01]  /*360b0*/  LEA.HI.X.SX32 R11, R11, R2, 0x1, P3 ;  /* 0x000000020b0b7211 */ /* 0x000fe200018f0eff */
[----:B-1----:R-:W1:Y:S01]  /*360c0*/  LDC R9, c[0x0][0x3e8] ;  /* 0x0000fa00ff097b82 */ /* 0x002e620000000800 */
[----:B------:R-:W2:Y:S04]  /*360d0*/  LDL.LU R26, [R1+0x68] ;  /* 0x00006800011a7983 */ /* 0x000ea80000300800 */
[----:B------:R3:W-:Y:S04]  /*360e0*/  STG.E.U16 desc[UR10][R14.64], R16 ;  /* 0x000000100e007986 */ /* 0x0007e8000c10150a */
[----:B------:R4:W-:Y:S01]  /*360f0*/  STG.E.U16 desc[UR10][R10.64], R24 ;  /* 0x000000180a007986 */ /* 0x0009e2000c10150a */
[----:B0-----:R-:W-:-:S03]  /*36100*/  IMAD R6, R7, 0x2, R5 ;  /* 0x0000000207067824 */ /* 0x001fc600078e0205 */
[----:B---3--:R-:W3:Y:S01]  /*36110*/  LDL.LU R15, [R1+0x64] ;  /* 0x00006400010f7983 */ /* 0x008ee20000300800 */
[----:B----4-:R-:W0:Y:S01]  /*36120*/  LDC R11, c[0x0][0x3e8] ;  /* 0x0000fa00ff0b7b82 */ /* 0x010e220000000800 */
[----:B------:R-:W-:Y:S02]  /*36130*/  LEA R7, R7, R6, 0x1 ;  /* 0x0000000607077211 */ /* 0x000fe400078e08ff */
[----:B------:R-:W-:-:S03]  /*36140*/  LEA R12, P2, R13, R0, 0x1 ;  /* 0x000000000d0c7211 */ /* 0x000fc600078408ff */
[----:B-1----:R-:W-:Y:S01]  /*36150*/  IMAD R8, R9, 0x2, R7 ;  /* 0x0000000209087824 */ /* 0x002fe200078e0207 */
[----:B------:R-:W-:-:S04]  /*36160*/  LEA.HI.X.SX32 R13, R13, R2, 0x1, P2 ;  /* 0x000000020d0d7211 */ /* 0x000fc800010f0eff */
[----:B------:R-:W-:Y:S01]  /*36170*/  LEA R9, R9, R8, 0x1 ;  /* 0x0000000809097211 */ /* 0x000fe200078e08ff */
[----:B------:R1:W-:Y:S03]  /*36180*/  STG.E.U16 desc[UR10][R12.64], R25 ;  /* 0x000000190c007986 */ /* 0x0003e6000c10150a */
[C---:B0-----:R-:W-:Y:S01]  /*36190*/  LEA R10, R11.reuse, R9, 0x1 ;  /* 0x000000090b0a7211 */ /* 0x041fe200078e08ff */
[----:B-1----:R-:W4:Y:S01]  /*361a0*/  LDL.LU R25, [R1+0x60] ;  /* 0x0000600001197983 */ /* 0x002f220000300800 */
[----:B------:R-:W0:Y:S03]  /*361b0*/  LDC R13, c[0x0][0x3e8] ;  /* 0x0000fa00ff0d7b82 */ /* 0x000e260000000800 */
[----:B------:R-:W-:-:S05]  /*361c0*/  IMAD R11, R11, 0x2, R10 ;  /* 0x000000020b0b7824 */ /* 0x000fca00078e020a */
[----:B------:R1:W-:Y:S04]  /*361d0*/  STL.64 [R1+0xba0], R10 ;  /* 0x000ba00a01007387 */ /* 0x0003e80000100a00 */
[----:B-1----:R-:W5:Y:S01]  /*361e0*/  LDL.LU R10, [R1+0x6c] ;  /* 0x00006c00010a7983 */ /* 0x002f620000300800 */
[----:B------:R-:W-:-:S04]  /*361f0*/  LEA R16, P2, R17, R0, 0x1 ;  /* 0x0000000011107211 */ /* 0x000fc800078408ff */
[----:B------:R-:W-:Y:S02]  /*36200*/  LEA.HI.X.SX32 R17, R17, R2, 0x1, P2 ;  /* 0x0000000211117211 */ /* 0x000fe400010f0eff */
[CC--:B------:R-:W-:Y:S02]  /*36210*/  LEA R14, P2, R18.reuse, R0.reuse, 0x1 ;  /* 0x00000000120e7211 */ /* 0x0c0fe400078408ff */
[----:B------:R-:W-:Y:S01]  /*36220*/  LEA R12, P3, R21, R0, 0x1 ;  /* 0x00000000150c7211 */ /* 0x000fe200078608ff */
[----:B---3--:R-:W-:Y:S01]  /*36230*/  IMAD.MOV.U32 R24, RZ, RZ, R15 ;  /* 0x000000ffff187224 */ /* 0x008fe200078e000f */
[-C--:B------:R-:W-:Y:S02]  /*36240*/  LEA.HI.X.SX32 R15, R18, R2.reuse, 0x1, P2 ;  /* 0x00000002120f7211 */ /* 0x080fe400010f0eff */
[----:B0-----:R-:W-:Y:S02]  /*36250*/  LEA R18, R13, R11, 0x1 ;  /* 0x0000000b0d127211 */ /* 0x001fe400078e08ff */
[----:B------:R-:W0:Y:S01]  /*36260*/  LDC R11, c[0x0][0x3e8] ;  /* 0x0000fa00ff0b7b82 */ /* 0x000e220000000800 */
[----:B------:R-:W-:-:S02]  /*36270*/  LEA.HI.X.SX32 R13, R21, R2, 0x1, P3 ;  /* 0x00000002150d7211 */ /* 0x000fc400018f0eff */
[----:B--2---:R-:W-:Y:S01]  /*36280*/  PRMT R27, R26, 0x7632, R27 ;  /* 0x000076321a1b7816 */ /* 0x004fe2000000001b */
[----:B0-----:R-:W-:Y:S01]  /*36290*/  IMAD R21, R11, 0x2, R18 ;  /* 0x000000020b157824 */ /* 0x001fe200078e0212 */
[----:B----4-:R0:W-:Y:S04]  /*362a0*/  STG.E.U16 desc[UR10][R16.64], R25 ;  /* 0x0000001910007986 */ /* 0x0101e8000c10150a */
[----:B------:R1:W-:Y:S01]  /*362b0*/  STG.E.U16 desc[UR10][R14.64], R24 ;  /* 0x000000180e007986 */ /* 0x0003e2000c10150a */
[----:B------:R-:W-:-:S03]  /*362c0*/  PRMT R28, R25, 0x7632, R28 ;  /* 0x00007632191c7816 */ /* 0x000fc6000000001c */
[----:B------:R5:W-:Y:S01]  /*362d0*/  STG.E.U16 desc[UR10][R12.64], R26 ;  /* 0x0000001a0c007986 */ /* 0x000be2000c10150a */
[C---:B0-----:R-:W-:Y:S02]  /*362e0*/  LEA R16, P2, R20.reuse, R0, 0x1 ;  /* 0x0000000014107211 */ /* 0x041fe400078408ff */
[----:B-1----:R-:W-:Y:S01]  /*362f0*/  MOV R15, R24 ;  /* 0x00000018000f7202 */ /* 0x002fe20000000f00 */
[C---:B------:R-:W-:Y:S01]  /*36300*/  IMAD R24, R11.reuse, 0x2, R21 ;  /* 0x000000020b187824 */ /* 0x040fe200078e0215 */
[----:B------:R-:W-:Y:S02]  /*36310*/  LEA.HI.X.SX32 R17, R20, R2, 0x1, P2 ;  /* 0x0000000214117211 */ /* 0x000fe400010f0eff */
[----:B-----5:R-:W-:Y:S02]  /*36320*/  PRMT R12, R10, 0x7632, R12 ;  /* 0x000076320a0c7816 */ /* 0x020fe4000000000c */
[----:B------:R-:W-:Y:S02]  /*36330*/  LEA R25, R11, R24, 0x1 ;  /* 0x000000180b197211 */ /* 0x000fe400078e08ff */
[----:B------:R-:W-:-:S02]  /*36340*/  LEA R14, P2, R19, R0, 0x1 ;  /* 0x00000000130e7211 */ /* 0x000fc400078408ff */
[----:B------:R-:W-:Y:S01]  /*36350*/  PRMT R29, R15, 0x7632, R29 ;  /* 0x000076320f1d7816 */ /* 0x000fe2000000001d */
[----:B------:R-:W-:Y:S01]  /*36360*/  STL.64 [R1+0xb98], R24 ;  /* 0x000b981801007387 */ /* 0x000fe20000100a00 */
[----:B------:R-:W-:Y:S01]  /*36370*/  LEA.HI.X.SX32 R15, R19, R2, 0x1, P2 ;  /* 0x00000002130f7211 */ /* 0x000fe200010f0eff */
[C---:B------:R-:W-:Y:S02]  /*36380*/  IMAD R20, R11.reuse, 0x2, R25 ;  /* 0x000000020b147824 */ /* 0x040fe400078e0219 */
[----:B------:R0:W-:Y:S04]  /*36390*/  STL.S16 [R1+0x12c], R12 ;  /* 0x00012c0c01007387 */ /* 0x0001e80000100600 */
[----:B------:R1:W-:Y:S01]  /*363a0*/  STG.E.U16 desc[UR10][R16.64], R10 ;  /* 0x0000000a10007986 */ /* 0x0003e2000c10150a */
[----:B------:R-:W-:-:S02]  /*363b0*/  LEA R26, R11, R20, 0x1 ;  /* 0x000000140b1a7211 */ /* 0x000fc400078e08ff */
[CC--:B0-----:R-:W-:Y:S02]  /*363c0*/  LEA R12, P2, R23.reuse, R0.reuse, 0x1 ;  /* 0x00000000170c7211 */ /* 0x0c1fe400078408ff */
[C---:B-1----:R-:W-:Y:S02]  /*363d0*/  LEA R16, P3, R22.reuse, R0, 0x1 ;  /* 0x0000000016107211 */ /* 0x042fe400078608ff */
[-C--:B------:R-:W-:Y:S02]  /*363e0*/  LEA.HI.X.SX32 R13, R23, R2.reuse, 0x1, P2 ;  /* 0x00000002170d7211 */ /* 0x080fe400010f0eff */
[----:B------:R-:W-:Y:S01]  /*363f0*/  LEA.HI.X.SX32 R17, R22, R2, 0x1, P3 ;  /* 0x0000000216117211 */ /* 0x000fe200018f0eff */
[----:B------:R0:W-:Y:S01]  /*36400*/  STG.E.U16 desc[UR10][R14.64], R28 ;  /* 0x0000001c0e007986 */ /* 0x0001e2000c10150a */
[----:B------:R-:W-:-:S03]  /*36410*/  IMAD R19, R11, 0x2, R26 ;  /* 0x000000020b137824 */ /* 0x000fc600078e021a */
[----:B------:R-:W-:Y:S01]  /*36420*/  STG.E.U16 desc[UR10][R12.64], R29 ;  /* 0x0000001d0c007986 */ /* 0x000fe2000c10150a */
[----:B------:R-:W-:-:S03]  /*36430*/  LEA R10, P4, R5, R0, 0x1 ;  /* 0x00000000050a7211 */ /* 0x000fc600078808ff */
[----:B------:R1:W-:Y:S01]  /*36440*/  STG.E.U16 desc[UR10][R16.64], R27 ;  /* 0x0000001b10007986 */ /* 0x0003e2000c10150a */
[----:B------:R-:W-:Y:S02]  /*36450*/  LEA R24, P3, R4, R0, 0x1 ;  /* 0x0000000004187211 */ /* 0x000fe400078608ff */
[----:B------:R-:W-:Y:S01]  /*36460*/  LEA R23, R11, R19, 0x1 ;  /* 0x000000130b177211 */ /* 0x000fe200078e08ff */
[----:B0-----:R-:W0:Y:S01]  /*36470*/  LDC R28, c[0x0][0x3e8] ;  /* 0x0000fa00ff1c7b82 */ /* 0x001e220000000800 */
[----:B------:R-:W-:Y:S02]  /*36480*/  LEA.HI.X.SX32 R11, R5, R2, 0x1, P4 ;  /* 0x00000002050b7211 */ /* 0x000fe400020f0eff */
[----:B-1----:R-:W-:-:S04]  /*36490*/  LEA R16, P2, R3, R0, 0x1 ;  /* 0x0000000003107211 */ /* 0x002fc800078408ff */
[-C--:B------:R-:W-:Y:S02]  /*364a0*/  LEA.HI.X.SX32 R17, R3, R2.reuse, 0x1, P2 ;  /* 0x0000000203117211 */ /* 0x080fe400010f0eff */
[----:B------:R-:W-:-:S03]  /*364b0*/  LEA.HI.X.SX32 R25, R4, R2, 0x1, P3 ;  /* 0x0000000204197211 */ /* 0x000fc600018f0eff */
[----:B------:R-:W-:Y:S04]  /*364c0*/  STL.64 [R1+0x120], R16 ;  /* 0x0001201001007387 */ /* 0x000fe80000100a00 */
[----:B------:R1:W-:Y:S04]  /*364d0*/  STL.64 [R1+0x110], R10 ;  /* 0x0001100a01007387 */ /* 0x0003e80000100a00 */
[----:B------:R2:W-:Y:S01]  /*364e0*/  STL.64 [R1+0x118], R24 ;  /* 0x0001181801007387 */ /* 0x0005e20000100a00 */
[-C--:B-1----:R-:W-:Y:S02]  /*364f0*/  LEA R10, P2, R6, R0.reuse, 0x1 ;  /* 0x00000000060a7211 */ /* 0x082fe400078408ff */
[----:B--2---:R-:W-:-:S02]  /*36500*/  LEA R24, P4, R8, R0, 0x1 ;  /* 0x0000000008187211 */ /* 0x004fc400078808ff */
[-C--:B------:R-:W-:Y:S02]  /*36510*/  LEA.HI.X.SX32 R11, R6, R2.reuse, 0x1, P2 ;  /* 0x00000002060b7211 */ /* 0x080fe400010f0eff */
[----:B------:R-:W-:-:S03]  /*36520*/  LEA.HI.X.SX32 R25, R8, R2, 0x1, P4 ;  /* 0x0000000208197211 */ /* 0x000fc600020f0eff */
[----:B------:R1:W-:Y:S01]  /*36530*/  STL.64 [R1+0x108], R10 ;  /* 0x0001080a01007387 */ /* 0x0003e20000100a00 */
[----:B------:R-:W-:-:S04]  /*36540*/  LEA R4, P3, R7, R0, 0x1 ;  /* 0x0000000007047211 */ /* 0x000fc800078608ff */
[----:B------:R-:W-:Y:S01]  /*36550*/  LEA.HI.X.SX32 R5, R7, R2, 0x1, P3 ;  /* 0x0000000207057211 */ /* 0x000fe200018f0eff */
[----:B-1----:R-:W2:Y:S04]  /*36560*/  LDL.LU.64 R10, [R1+0xba0] ;  /* 0x000ba000010a7983 */ /* 0x002ea80000300a00 */
[----:B------:R1:W-:Y:S04]  /*36570*/  STL.64 [R1+0xf8], R24 ;  /* 0x0000f81801007387 */ /* 0x0003e80000100a00 */
[----:B------:R-:W-:Y:S01]  /*36580*/  STL.64 [R1+0x100], R4 ;  /* 0x0001000401007387 */ /* 0x000fe20000100a00 */
[----:B-1----:R-:W-:-:S04]  /*36590*/  LEA R24, P2, R9, R0, 0x1 ;  /* 0x0000000009187211 */ /* 0x002fc800078408ff */
[----:B------:R-:W-:-:S05]  /*365a0*/  LEA.HI.X.SX32 R25, R9, R2, 0x1, P2 ;  /* 0x0000000209197211 */ /* 0x000fca00010f0eff */
[----:B------:R1:W-:Y:S04]  /*365b0*/  STL.64 [R1+0xf0], R24 ;  /* 0x0000f01801007387 */ /* 0x0003e80000100a00 */
[----:B-1----:R-:W3:Y:S01]  /*365c0*/  LDL.LU.64 R24, [R1+0xb98] ;  /* 0x000b980001187983 */ /* 0x002ee20000300a00 */
[----:B0-----:R-:W-:-:S05]  /*365d0*/  IMAD R14, R28, 0x2, R23 ;  /* 0x000000021c0e7824 */ /* 0x001fca00078e0217 */
[----:B------:R-:W-:-:S05]  /*365e0*/  LEA R12, R28, R14, 0x1 ;  /* 0x0000000e1c0c7211 */ /* 0x000fca00078e08ff */
[----:B------:R-:W-:-:S05]  /*365f0*/  IMAD R13, R28, 0x2, R12 ;  /* 0x000000021c0d7824 */ /* 0x000fca00078e020c */
[----:B------:R-:W-:-:S05]  /*36600*/  LEA R16, R28, R13, 0x1 ;  /* 0x0000000d1c107211 */ /* 0x000fca00078e08ff */
[----:B------:R-:W-:-:S05]  /*36610*/  IMAD R15, R28, 0x2, R16 ;  /* 0x000000021c0f7824 */ /* 0x000fca00078e0210 */
[----:B------:R-:W-:-:S05]  /*36620*/  LEA R17, R28, R15, 0x1 ;  /* 0x0000000f1c117211 */ /* 0x000fca00078e08ff */
[----:B------:R-:W-:Y:S01]  /*36630*/  IMAD R22, R28, 0x2, R17 ;  /* 0x000000021c167824 */ /* 0x000fe200078e0211 */
[CC--:B--2---:R-:W-:Y:S02]  /*36640*/  LEA R6, P3, R10.reuse, R0.reuse, 0x1 ;  /* 0x000000000a067211 */ /* 0x0c4fe400078608ff */
[C---:B------:R-:W-:Y:S02]  /*36650*/  LEA R4, P4, R11.reuse, R0, 0x1 ;  /* 0x000000000b047211 */ /* 0x040fe400078808ff */
[-C--:B------:R-:W-:Y:S02]  /*36660*/  LEA.HI.X.SX32 R7, R10, R2.reuse, 0x1, P3 ;  /* 0x000000020a077211 */ /* 0x080fe400018f0eff */
[----:B------:R-:W-:Y:S02]  /*36670*/  LEA.HI.X.SX32 R5, R11, R2, 0x1, P4 ;  /* 0x000000020b057211 */ /* 0x000fe400020f0eff */
[-C--:B------:R-:W-:Y:S01]  /*36680*/  LEA R10, P2, R18, R0.reuse, 0x1 ;  /* 0x00000000120a7211 */ /* 0x080fe200078408ff */
[----:B------:R0:W-:Y:S01]  /*36690*/  STL.64 [R1+0xe8], R6 ;  /* 0x0000e80601007387 */ /* 0x0001e20000100a00 */
[----:B------:R-:W-:-:S03]  /*366a0*/  LEA R8, P3, R21, R0, 0x1 ;  /* 0x0000000015087211 */ /* 0x000fc600078608ff */
[----:B------:R3:W-:Y:S01]  /*366b0*/  STL.64 [R1+0xe0], R4 ;  /* 0x0000e00401007387 */ /* 0x0007e20000100a00 */
[-C--:B------:R-:W-:Y:S02]  /*366c0*/  LEA.HI.X.SX32 R11, R18, R2.reuse, 0x1, P2 ;  /* 0x00000002120b7211 */ /* 0x080fe400010f0eff */
[----:B------:R-:W-:-:S03]  /*366d0*/  LEA.HI.X.SX32 R9, R21, R2, 0x1, P3 ;  /* 0x0000000215097211 */ /* 0x000fc600018f0eff */
[----:B------:R-:W-:Y:S01]  /*366e0*/  STL.64 [R1+0xd8], R10 ;  /* 0x0000d80a01007387 */ /* 0x000fe20000100a00 */
[----:B0-----:R-:W-:-:S03]  /*366f0*/  LEA R6, R28, R22, 0x1 ;  /* 0x000000161c067211 */ /* 0x001fc600078e08ff */
[----:B------:R0:W-:Y:S02]  /*36700*/  STL.64 [R1+0xd0], R8 ;  /* 0x0000d00801007387 */ /* 0x0001e40000100a00 */
[----:B------:R-:W-:Y:S01]  /*36710*/  IMAD R7, R28, 0x2, R6 ;  /* 0x000000021c077824 */ /* 0x000fe200078e0206 */
[----:B---3--:R-:W-:-:S04]  /*36720*/  LEA R4, P4, R24, R0, 0x1 ;  /* 0x0000000018047211 */ /* 0x008fc800078808ff */
[----:B------:R-:W-:Y:S02]  /*36730*/  LEA.HI.X.SX32 R5, R24, R2, 0x1, P4 ;  /* 0x0000000218057211 */ /* 0x000fe400020f0eff */
[CC--:B0-----:R-:W-:Y:S02]  /*36740*/  LEA R8, P3, R20.reuse, R0.reuse, 0x1 ;  /* 0x0000000014087211 */ /* 0x0c1fe400078608ff */
[C---:B------:R-:W-:Y:S01]  /*36750*/  LEA R10, P2, R25.reuse, R0, 0x1 ;  /* 0x00000000190a7211 */ /* 0x040fe200078408ff */
[----:B------:R0:W-:Y:S01]  /*36760*/  STL.64 [R1+0xc8], R4 ;  /* 0x0000c80401007387 */ /* 0x0001e20000100a00 */
[-C--:B------:R-:W-:Y:S02]  /*36770*/  LEA.HI.X.SX32 R9, R20, R2.reuse, 0x1, P3 ;  /* 0x0000000214097211 */ /* 0x080fe400018f0eff */
[----:B------:R-:W-:Y:S02]  /*36780*/  LEA.HI.X.SX32 R11, R25, R2, 0x1, P2 ;  /* 0x00000002190b7211 */ /* 0x000fe400010f0eff */
[----:B------:R-:W-:-:S02]  /*36790*/  LEA R21, R28, R7, 0x1 ;  /* 0x000000071c157211 */ /* 0x000fc400078e08ff */
[C---:B0-----:R-:W-:Y:S01]  /*367a0*/  LEA R4, P4, R26.reuse, R0, 0x1 ;  /* 0x000000001a047211 */ /* 0x041fe200078808ff */
[----:B------:R0:W-:Y:S03]  /*367b0*/  STL.64 [R1+0xb8], R8 ;  /* 0x0000b80801007387 */ /* 0x0001e60000100a00 */
[----:B------:R-:W-:Y:S01]  /*367c0*/  LEA.HI.X.SX32 R5, R26, R2, 0x1, P4 ;  /* 0x000000021a057211 */ /* 0x000fe200020f0eff */
[----:B------:R1:W-:Y:S01]  /*367d0*/  STL.64 [R1+0xc0], R10 ;  /* 0x0000c00a01007387 */ /* 0x0003e20000100a00 */
[----:B------:R-:W-:Y:S01]  /*367e0*/  IMAD R3, R28, 0x2, R21 ;  /* 0x000000021c037824 */ /* 0x000fe200078e0215 */
[C---:B------:R-:W-:Y:S02]  /*367f0*/  LEA R24, P2, R19.reuse, R0, 0x1 ;  /* 0x0000000013187211 */ /* 0x040fe400078408ff */
[----:B------:R2:W-:Y:S02]  /*36800*/  STL.64 [R1+0xb0], R4 ;  /* 0x0000b00401007387 */ /* 0x0005e40000100a00 */
[----:B------:R-:W-:-:S02]  /*36810*/  LEA.HI.X.SX32 R25, R19, R2, 0x1, P2 ;  /* 0x0000000213197211 */ /* 0x000fc400010f0eff */
[----:B0-----:R-:W-:Y:S02]  /*36820*/  LEA R8, R28, R3, 0x1 ;  /* 0x000000031c087211 */ /* 0x001fe400078e08ff */
[CC--:B-1----:R-:W-:Y:S02]  /*36830*/  LEA R10, P3, R23.reuse, R0.reuse, 0x1 ;  /* 0x00000000170a7211 */ /* 0x0c2fe400078608ff */
[C---:B--2---:R-:W-:Y:S02]  /*36840*/  LEA R4, P4, R14.reuse, R0, 0x1 ;  /* 0x000000000e047211 */ /* 0x044fe400078808ff */
[-C--:B------:R-:W-:Y:S02]  /*36850*/  LEA.HI.X.SX32 R11, R23, R2.reuse, 0x1, P3 ;  /* 0x00000002170b7211 */ /* 0x080fe400018f0eff */
[----:B------:R-:W-:Y:S01]  /*36860*/  LEA.HI.X.SX32 R5, R14, R2, 0x1, P4 ;  /* 0x000000020e057211 */ /* 0x000fe200020f0eff */
[----:B------:R-:W-:Y:S01]  /*36870*/  IMAD R18, R28, 0x2, R8 ;  /* 0x000000021c127824 */ /* 0x000fe200078e0208 */
[----:B------:R-:W-:-:S03]  /*36880*/  LEA R26, P2, R12, R0, 0x1 ;  /* 0x000000000c1a7211 */ /* 0x000fc600078408ff */
[----:B------:R0:W-:Y:S04]  /*36890*/  STL.64 [R1+0x98], R4 ;  /* 0x0000980401007387 */ /* 0x0001e80000100a00 */
[----:B------:R1:W-:Y:S01]  /*368a0*/  STL.64 [R1+0xa8], R24 ;  /* 0x0000a81801007387 */ /* 0x0003e20000100a00 */
[----:B------:R-:W-:-:S03]  /*368b0*/  LEA.HI.X.SX32 R27, R12, R2, 0x1, P2 ;  /* 0x000000020c1b7211 */ /* 0x000fc600010f0eff */
[----:B------:R2:W-:Y:S01]  /*368c0*/  STL.64 [R1+0xa0], R10 ;  /* 0x0000a00a01007387 */ /* 0x0005e20000100a00 */
[----:B0-----:R-:W-:Y:S02]  /*368d0*/  LEA R4, R28, R18, 0x1 ;  /* 0x000000121c047211 */ /* 0x001fe400078e08ff */
[CC--:B-1----:R-:W-:Y:S02]  /*368e0*/  LEA R24, P3, R13.reuse, R0.reuse, 0x1 ;  /* 0x000000000d187211 */ /* 0x0c2fe400078608ff */
[C---:B--2---:R-:W-:Y:S02]  /*368f0*/  LEA R10, P4, R16.reuse, R0, 0x1 ;  /* 0x00000000100a7211 */ /* 0x044fe400078808ff */
[-C--:B------:R-:W-:Y:S02]  /*36900*/  LEA.HI.X.SX32 R25, R13, R2.reuse, 0x1, P3 ;  /* 0x000000020d197211 */ /* 0x080fe400018f0eff */
[----:B------:R-:W-:Y:S01]  /*36910*/  LEA.HI.X.SX32 R11, R16, R2, 0x1, P4 ;  /* 0x00000002100b7211 */ /* 0x000fe200020f0eff */
[C---:B------:R-:W-:Y:S01]  /*36920*/  IMAD R5, R28.reuse, 0x2, R4 ;  /* 0x000000021c057824 */ /* 0x040fe200078e0204 */
[----:B------:R0:W-:Y:S04]  /*36930*/  STL.64 [R1+0x90], R26 ;  /* 0x0000901a01007387 */ /* 0x0001e80000100a00 */
[----:B------:R1:W-:Y:S01]  /*36940*/  STL.64 [R1+0x88], R24 ;  /* 0x0000881801007387 */ /* 0x0003e20000100a00 */
[----:B------:R-:W-:-:S03]  /*36950*/  LEA R12, R28, R5, 0x1 ;  /* 0x000000051c0c7211 */ /* 0x000fc600078e08ff */
[----:B------:R2:W-:Y:S01]  /*36960*/  STL.64 [R1+0x80], R10 ;  /* 0x0000800a01007387 */ /* 0x0005e20000100a00 */
[-C--:B0-----:R-:W-:Y:S02]  /*36970*/  LEA R26, P2, R15, R0.reuse, 0x1 ;  /* 0x000000000f1a7211 */ /* 0x081fe400078408ff */
[-C--:B-1----:R-:W-:Y:S02]  /*36980*/  LEA R24, P3, R17, R0.reuse, 0x1 ;  /* 0x0000000011187211 */ /* 0x082fe400078608ff */
[C---:B--2---:R-:W-:Y:S02]  /*36990*/  LEA R10, P4, R22.reuse, R0, 0x1 ;  /* 0x00000000160a7211 */ /* 0x044fe400078808ff */
[-C--:B------:R-:W-:Y:S02]  /*369a0*/  LEA.HI.X.SX32 R27, R15, R2.reuse, 0x1, P2 ;  /* 0x000000020f1b7211 */ /* 0x080fe400010f0eff */
[-C--:B------:R-:W-:Y:S01]  /*369b0*/  LEA.HI.X.SX32 R11, R22, R2.reuse, 0x1, P4 ;  /* 0x00000002160b7211 */ /* 0x080fe200020f0eff */
[----:B------:R-:W-:Y:S01]  /*369c0*/  IMAD R9, R28, 0x2, R12 ;  /* 0x000000021c097824 */ /* 0x000fe200078e020c */
[----:B------:R-:W-:-:S03]  /*369d0*/  LEA.HI.X.SX32 R25, R17, R2, 0x1, P3 ;  /* 0x0000000211197211 */ /* 0x000fc600018f0eff */
[----:B------:R0:W-:Y:S01]  /*369e0*/  STL.64 [R1+0x68], R10 ;  /* 0x0000680a01007387 */ /* 0x0001e20000100a00 */
[----:B------:R-:W-:-:S03]  /*369f0*/  LEA R16, P3, R7, R0, 0x1 ;  /* 0x0000000007107211 */ /* 0x000fc600078608ff */
[----:B------:R-:W-:Y:S01]  /*36a00*/  STL.64 [R1+0x78], R26 ;  /* 0x0000781a01007387 */ /* 0x000fe20000100a00 */
[----:B------:R-:W-:-:S03]  /*36a10*/  LEA R14, P4, R21, R0, 0x1 ;  /* 0x00000000150e7211 */ /* 0x000fc600078808ff */
[----:B------:R1:W-:Y:S01]  /*36a20*/  STL.64 [R1+0x70], R24 ;  /* 0x0000701801007387 */ /* 0x0003e20000100a00 */
[-C--:B------:R-:W-:Y:S02]  /*36a30*/  LEA.HI.X.SX32 R17, R7, R2.reuse, 0x1, P3 ;  /* 0x0000000207117211 */ /* 0x080fe400018f0eff */
[----:B0-----:R-:W-:Y:S02]  /*36a40*/  LEA R10, R28, R9, 0x1 ;  /* 0x000000091c0a7211 */ /* 0x001fe400078e08ff */
[----:B------:R-:W-:Y:S02]  /*36a50*/  LEA.HI.X.SX32 R15, R21, R2, 0x1, P4 ;  /* 0x00000002150f7211 */ /* 0x000fe400020f0eff */
[----:B-1----:R-:W-:Y:S01]  /*36a60*/  LEA R24, P2, R6, R0, 0x1 ;  /* 0x0000000006187211 */ /* 0x002fe200078408ff */
[----:B------:R-:W-:-:S03]  /*36a70*/  IMAD R11, R28, 0x2, R10 ;  /* 0x000000021c0b7824 */ /* 0x000fc600078e020a */
[----:B------:R-:W-:Y:S01]  /*36a80*/  LEA.HI.X.SX32 R25, R6, R2, 0x1, P2 ;  /* 0x0000000206197211 */ /* 0x000fe200010f0eff */
[----:B------:R0:W-:Y:S01]  /*36a90*/  STL.64 [R1+0xb08], R16 ;  /* 0x000b081001007387 */ /* 0x0001e20000100a00 */
[C---:B------:R-:W-:Y:S02]  /*36aa0*/  LEA R22, P2, R3.reuse, R0, 0x1 ;  /* 0x0000000003167211 */ /* 0x040fe400078408ff */
[----:B------:R-:W-:Y:S01]  /*36ab0*/  LEA R6, R28, R11, 0x1 ;  /* 0x0000000b1c067211 */ /* 0x000fe200078e08ff */
[----:B------:R-:W-:Y:S01]  /*36ac0*/  STL.64 [R1+0x58], R24 ;  /* 0x0000581801007387 */ /* 0x000fe20000100a00 */
[----:B------:R-:W-:-:S03]  /*36ad0*/  LEA.HI.X.SX32 R23, R3, R2, 0x1, P2 ;  /* 0x0000000203177211 */ /* 0x000fc600010f0eff */
[----:B------:R1:W-:Y:S01]  /*36ae0*/  STL.64 [R1+0x60], R14 ;  /* 0x0000600e01007387 */ /* 0x0003e20000100a00 */
[----:B0-----:R-:W-:Y:S01]  /*36af0*/  LEA R16, P3, R8, R0, 0x1 ;  /* 0x0000000008107211 */ /* 0x001fe200078608ff */
[----:B------:R-:W-:-:S03]  /*36b00*/  IMAD R7, R28, 0x2, R6 ;  /* 0x000000021c077824 */ /* 0x000fc600078e0206 */
[----:B------:R-:W-:Y:S02]  /*36b10*/  LEA.HI.X.SX32 R17, R8, R2, 0x1, P3 ;  /* 0x0000000208117211 */ /* 0x000fe400018f0eff */
[C---:B-1----:R-:W-:Y:S01]  /*36b20*/  LEA R14, P4, R18.reuse, R0, 0x1 ;  /* 0x00000000120e7211 */ /* 0x042fe200078808ff */
[----:B------:R-:W-:Y:S03]  /*36b30*/  STL.64 [R1+0x50], R22 ;  /* 0x0000501601007387 */ /* 0x000fe60000100a00 */
[----:B------:R-:W-:Y:S01]  /*36b40*/  LEA.HI.X.SX32 R15, R18, R2, 0x1, P4 ;  /* 0x00000002120f7211 */ /* 0x000fe200020f0eff */
[----:B------:R0:W-:Y:S01]  /*36b50*/  STL.64 [R1+0x48], R16 ;  /* 0x0000481001007387 */ /* 0x0001e20000100a00 */
[----:B------:R-:W-:Y:S02]  /*36b60*/  LEA R20, P2, R4, R0, 0x1 ;  /* 0x0000000004147211 */ /* 0x000fe400078408ff */
[----:B------:R-:W-:Y:S01]  /*36b70*/  LEA R8, R28, R7, 0x1 ;  /* 0x000000071c087211 */ /* 0x000fe200078e08ff */
[----:B------:R1:W-:Y:S01]  /*36b80*/  STL.64 [R1+0x40], R14 ;  /* 0x0000400e01007387 */ /* 0x0003e20000100a00 */
[----:B------:R-:W-:-:S02]  /*36b90*/  LEA.HI.X.SX32 R21, R4, R2, 0x1, P2 ;  /* 0x0000000204157211 */ /* 0x000fc400010f0eff */
[CC--:B0-----:R-:W-:Y:S02]  /*36ba0*/  LEA R16, P3, R5.reuse, R0.reuse, 0x1 ;  /* 0x0000000005107211 */ /* 0x0c1fe400078608ff */
[----:B-1----:R-:W-:Y:S01]  /*36bb0*/  LEA R14, P4, R12, R0, 0x1 ;  /* 0x000000000c0e7211 */ /* 0x002fe200078808ff */
[----:B------:R-:W-:Y:S01]  /*36bc0*/  IMAD R3, R28, 0x2, R8 ;  /* 0x000000021c037824 */ /* 0x000fe200078e0208 */
[-C--:B------:R-:W-:Y:S02]  /*36bd0*/  LEA.HI.X.SX32 R17, R5, R2.reuse, 0x1, P3 ;  /* 0x0000000205117211 */ /* 0x080fe400018f0eff */
[----:B------:R-:W-:Y:S01]  /*36be0*/  LEA.HI.X.SX32 R15, R12, R2, 0x1, P4 ;  /* 0x000000020c0f7211 */ /* 0x000fe200020f0eff */
[----:B------:R-:W-:Y:S01]  /*36bf0*/  STL.64 [R1+0x38], R20 ;  /* 0x0000381401007387 */ /* 0x000fe20000100a00 */
[C---:B------:R-:W-:Y:S02]  /*36c00*/  LEA R4, R28.reuse, R3, 0x1 ;  /* 0x000000031c047211 */ /* 0x040fe400078e08ff */
[C---:B------:R-:W-:Y:S01]  /*36c10*/  LEA R18, P2, R9.reuse, R0, 0x1 ;  /* 0x0000000009127211 */ /* 0x040fe200078408ff */
[----:B------:R0:W-:Y:S04]  /*36c20*/  STL.64 [R1+0x30], R16 ;  /* 0x0000301001007387 */ /* 0x0001e80000100a00 */
[----:B------:R1:W-:Y:S01]  /*36c30*/  STL.64 [R1+0x28], R14 ;  /* 0x0000280e01007387 */ /* 0x0003e20000100a00 */
[----:B------:R-:W-:Y:S01]  /*36c40*/  LEA.HI.X.SX32 R19, R9, R2, 0x1, P2 ;  /* 0x0000000209137211 */ /* 0x000fe200010f0eff */
[----:B------:R-:W-:Y:S01]  /*36c50*/  IMAD R5, R28, 0x2, R4 ;  /* 0x000000021c057824 */ /* 0x000fe200078e0204 */
[----:B0-----:R-:W-:-:S02]  /*36c60*/  LEA R16, P3, R10, R0, 0x1 ;  /* 0x000000000a107211 */ /* 0x001fc400078608ff */
[----:B-1----:R-:W-:-:S04]  /*36c70*/  LEA R14, P4, R11, R0, 0x1 ;  /* 0x000000000b0e7211 */ /* 0x002fc800078808ff */
[-C--:B------:R-:W-:Y:S01]  /*36c80*/  LEA.HI.X.SX32 R15, R11, R2.reuse, 0x1, P4 ;  /* 0x000000020b0f7211 */ /* 0x080fe200020f0eff */
[----:B------:R-:W-:Y:S01]  /*36c90*/  STL.64 [R1+0x20], R18 ;  /* 0x0000201201007387 */ /* 0x000fe20000100a00 */
[----:B------:R-:W-:Y:S02]  /*36ca0*/  LEA.HI.X.SX32 R17, R10, R2, 0x1, P3 ;  /* 0x000000020a117211 */ /* 0x000fe400018f0eff */
[----:B------:R-:W-:Y:S01]  /*36cb0*/  LEA R10, R28, R5, 0x1 ;  /* 0x000000051c0a7211 */ /* 0x000fe200078e08ff */
[----:B------:R0:W-:Y:S01]  /*36cc0*/  STL.64 [R1+0x10], R14 ;  /* 0x0000100e01007387 */ /* 0x0001e20000100a00 */
[-C--:B------:R-:W-:Y:S02]  /*36cd0*/  LEA R26, P4, R8, R0.reuse, 0x1 ;  /* 0x00000000081a7211 */ /* 0x080fe400078808ff */
[----:B------:R-:W-:Y:S01]  /*36ce0*/  LEA R12, P3, R7, R0, 0x1 ;  /* 0x00000000070c7211 */ /* 0x000fe200078608ff */
[----:B------:R-:W-:Y:S01]  /*36cf0*/  IMAD R9, R28, 0x2, R10 ;  /* 0x000000021c097824 */ /* 0x000fe200078e020a */
[----:B------:R-:W-:-:S02]  /*36d00*/  LEA.HI.X.SX32 R27, R8, R2, 0x1, P4 ;  /* 0x00000002081b7211 */ /* 0x000fc400020f0eff */
[C---:B0-----:R-:W-:Y:S01]  /*36d10*/  LEA R14, P2, R6.reuse, R0, 0x1 ;  /* 0x00000000060e7211 */ /* 0x041fe200078408ff */
[----:B------:R-:W-:Y:S01]  /*36d20*/  STL.64 [R1+0x18], R16 ;  /* 0x0000181001007387 */ /* 0x000fe20000100a00 */
[-C--:B------:R-:W-:Y:S02]  /*36d30*/  LEA.HI.X.SX32 R13, R7, R2.reuse, 0x1, P3 ;  /* 0x00000002070d7211 */ /* 0x080fe400018f0eff */
[----:B------:R-:W-:Y:S02]  /*36d40*/  LEA.HI.X.SX32 R15, R6, R2, 0x1, P2 ;  /* 0x00000002060f7211 */ /* 0x000fe400010f0eff */
[-C--:B------:R-:W-:Y:S01]  /*36d50*/  LEA R24, P2, R3, R0.reuse, 0x1 ;  /* 0x0000000003187211 */ /* 0x080fe200078408ff */
[----:B------:R-:W-:Y:S01]  /*36d60*/  STL [R1+0xa78], R26 ;  /* 0x000a781a01007387 */ /* 0x000fe20000100800 */
[-C--:B------:R-:W-:Y:S02]  /*36d70*/  LEA R22, P3, R4, R0.reuse, 0x1 ;  /* 0x0000000004167211 */ /* 0x080fe400078608ff */
[----:B------:R-:W-:Y:S01]  /*36d80*/  LEA R20, P4, R5, R0, 0x1 ;  /* 0x0000000005147211 */ /* 0x000fe200078808ff */
[----:B------:R0:W-:Y:S01]  /*36d90*/  STL.64 [R1+0x8], R14 ;  /* 0x0000080e01007387 */ /* 0x0001e20000100a00 */
[----:B------:R-:W-:-:S02]  /*36da0*/  LEA R7, R28, R9, 0x1 ;  /* 0x000000091c077211 */ /* 0x000fc400078e08ff */
[-C--:B------:R-:W-:Y:S01]  /*36db0*/  LEA.HI.X.SX32 R25, R3, R2.reuse, 0x1, P2 ;  /* 0x0000000203197211 */ /* 0x080fe200010f0eff */
[----:B------:R-:W-:Y:S01]  /*36dc0*/  STL [R1+0xa68], R27 ;  /* 0x000a681b01007387 */ /* 0x000fe20000100800 */
[-C--:B------:R-:W-:Y:S02]  /*36dd0*/  LEA.HI.X.SX32 R23, R4, R2.reuse, 0x1, P3 ;  /* 0x0000000204177211 */ /* 0x080fe400018f0eff */
[----:B------:R-:W-:Y:S01]  /*36de0*/  LEA.HI.X.SX32 R21, R5, R2, 0x1, P4 ;  /* 0x0000000205157211 */ /* 0x000fe200020f0eff */
[----:B------:R1:W-:Y:S01]  /*36df0*/  STL.64 [R1], R12 ;  /* 0x0000000c01007387 */ /* 0x0003e20000100a00 */
[-C--:B------:R-:W-:Y:S02]  /*36e00*/  LEA R6, P4, R7, R0.reuse, 0x1 ;  /* 0x0000000007067211 */ /* 0x080fe400078808ff */
[----:B0-----:R-:W-:Y:S01]  /*36e10*/  LEA R14, P2, R10, R0, 0x1 ;  /* 0x000000000a0e7211 */ /* 0x001fe200078408ff */
[----:B------:R-:W-:Y:S01]  /*36e20*/  STL [R1+0xac8], R27 ;  /* 0x000ac81b01007387 */ /* 0x000fe20000100800 */
[----:B------:R-:W-:-:S02]  /*36e30*/  IMAD R18, R28, 0x2, R7 ;  /* 0x000000021c127824 */ /* 0x000fc400078e0207 */
[----:B------:R-:W-:Y:S01]  /*36e40*/  LEA.HI.X.SX32 R15, R10, R2, 0x1, P2 ;  /* 0x000000020a0f7211 */ /* 0x000fe200010f0eff */
[----:B------:R-:W-:Y:S01]  /*36e50*/  STL [R1+0xb28], R27 ;  /* 0x000b281b01007387 */ /* 0x000fe20000100800 */
[----:B-1----:R-:W-:-:S03]  /*36e60*/  LEA R12, P3, R9, R0, 0x1 ;  /* 0x00000000090c7211 */ /* 0x002fc600078608ff */
[----:B------:R-:W-:Y:S01]  /*36e70*/  STL.64 [R1+0xa70], R24 ;  /* 0x000a701801007387 */ /* 0x000fe20000100a00 */
[-C--:B------:R-:W-:Y:S02]  /*36e80*/  LEA.HI.X.SX32 R7, R7, R2.reuse, 0x1, P4 ;  /* 0x0000000207077211 */ /* 0x080fe400020f0eff */
[----:B------:R-:W-:Y:S01]  /*36e90*/  LEA.HI.X.SX32 R13, R9, R2, 0x1, P3 ;  /* 0x00000002090d7211 */ /* 0x000fe200018f0eff */
[----:B------:R-:W-:Y:S04]  /*36ea0*/  STL.64 [R1+0xa80], R22 ;  /* 0x000a801601007387 */ /* 0x000fe80000100a00 */
[----:B------:R-:W-:Y:S04]  /*36eb0*/  STL [R1+0xa8c], R20 ;  /* 0x000a8c1401007387 */ /* 0x000fe80000100800 */
[----:B------:R-:W-:Y:S04]  /*36ec0*/  STL [R1+0xa88], R21 ;  /* 0x000a881501007387 */ /* 0x000fe80000100800 */
[----:B------:R-:W-:Y:S04]  /*36ed0*/  STL [R1+0xad8], R14 ;  /* 0x000ad80e01007387 */ /* 0x000fe80000100800 */
[----:B------:R-:W-:Y:S04]  /*36ee0*/  STL [R1+0xa90], R15 ;  /* 0x000a900f01007387 */ /* 0x000fe80000100800 */
[----:B------:R-:W-:Y:S04]  /*36ef0*/  STL.64 [R1+0xa98], R12 ;  /* 0x000a980c01007387 */ /* 0x000fe80000100a00 */
[----:B------:R0:W-:Y:S04]  /*36f00*/  STL.64 [R1+0xaa0], R6 ;  /* 0x000aa00601007387 */ /* 0x0001e80000100a00 */
[----:B0-----:R-:W2:Y:S04]  /*36f10*/  LDL.LU.64 R6, [R1+0xc8] ;  /* 0x0000c80001067983 */ /* 0x001ea80000300a00 */
[----:B--2---:R0:W-:Y:S04]  /*36f20*/  STL.64 [R1+0xb48], R6 ;  /* 0x000b480601007387 */ /* 0x0041e80000100a00 */
[----:B0-----:R-:W2:Y:S04]  /*36f30*/  LDL.LU.64 R6, [R1+0xf0] ;  /* 0x0000f00001067983 */ /* 0x001ea80000300a00 */
[----:B--2---:R0:W-:Y:S04]  /*36f40*/  STL.64 [R1+0xb50], R6 ;  /* 0x000b500601007387 */ /* 0x0041e80000100a00 */
[----:B0-----:R-:W2:Y:S04]  /*36f50*/  LDL.LU.64 R6, [R1+0xf8] ;  /* 0x0000f80001067983 */ /* 0x001ea80000300a00 */
[----:B--2---:R0:W-:Y:S04]  /*36f60*/  STL.64 [R1+0xb58], R6 ;  /* 0x000b580601007387 */ /* 0x0041e80000100a00 */
[----:B0-----:R-:W2:Y:S04]  /*36f70*/  LDL.LU.64 R6, [R1+0x100] ;  /* 0x0001000001067983 */ /* 0x001ea80000300a00 */
[----:B--2---:R0:W-:Y:S04]  /*36f80*/  STL [R1+0xb64], R6 ;  /* 0x000b640601007387 */ /* 0x0041e80000100800 */
[----:B0-----:R-:W2:Y:S04]  /*36f90*/  LDL.LU R6, [R1+0x144] ;  /* 0x0001440001067983 */ /* 0x001ea80000300800 */
[----:B------:R0:W-:Y:S04]  /*36fa0*/  STL [R1+0xb60], R7 ;  /* 0x000b600701007387 */ /* 0x0001e80000100800 */
[----:B0-----:R-:W2:Y:S04]  /*36fb0*/  LDL.LU R7, [R1+0x148] ;  /* 0x0001480001077983 */ /* 0x001ea80000300800 */
[----:B--2---:R0:W-:Y:S04]  /*36fc0*/  STL.64 [R1+0xb80], R6 ;  /* 0x000b800601007387 */ /* 0x0041e80000100a00 */
[----:B0-----:R-:W2:Y:S04]  /*36fd0*/  LDL.LU.64 R6, [R1+0x118] ;  /* 0x0001180001067983 */ /* 0x001ea80000300a00 */
[----:B--2---:R0:W-:Y:S04]  /*36fe0*/  STL [R1+0xb88], R7 ;  /* 0x000b880701007387 */ /* 0x0041e80000100800 */
[----:B0-----:R-:W2:Y:S04]  /*36ff0*/  LDL.LU.S16 R7, [R1+0x12c] ;  /* 0x00012c0001077983 */ /* 0x001ea80000300600 */
[----:B------:R-:W3:Y:S04]  /*37000*/  LDL.LU R12, [R1+0x130] ;  /* 0x00013000010c7983 */ /* 0x000ee80000300800 */
[----:B---3--:R0:W-:Y:S04]  /*37010*/  STL [R1+0xb68], R12 ;  /* 0x000b680c01007387 */ /* 0x0081e80000100800 */
[----:B0-----:R-:W3:Y:S04]  /*37020*/  LDL.LU R12, [R1+0x140] ;  /* 0x00014000010c7983 */ /* 0x001ee80000300800 */
[----:B------:R-:W3:Y:S04]  /*37030*/  LDL.LU R13, [R1+0x134] ;  /* 0x00013400010d7983 */ /* 0x000ee80000300800 */
[----:B---3--:R0:W-:Y:S04]  /*37040*/  STL.64 [R1+0xb90], R12 ;  /* 0x000b900c01007387 */ /* 0x0081e80000100a00 */
[----:B0-----:R-:W2:Y:S04]  /*37050*/  LDL.LU.64 R12, [R1+0x120] ;  /* 0x00012000010c7983 */ /* 0x001ea80000300a00 */
[----:B------:R-:W3:Y:S04]  /*37060*/  LDL.LU R21, [R1+0x138] ;  /* 0x0001380001157983 */ /* 0x000ee80000300800 */
[----:B------:R-:W4:Y:S01]  /*37070*/  LDL.LU.64 R14, [R1+0xc0] ;  /* 0x0000c000010e7983 */ /* 0x000f220000300a00 */
[----:B------:R-:W-:-:S03]  /*37080*/  LEA R11, R28, R18, 0x1 ;  /* 0x000000121c0b7211 */ /* 0x000fc600078e08ff */
[----:B----4-:R0:W-:Y:S04]  /*37090*/  STL.64 [R1+0xb70], R14 ;  /* 0x000b700e01007387 */ /* 0x0101e80000100a00 */
[----:B0-----:R-:W4:Y:S01]  /*370a0*/  LDL.LU.64 R14, [R1+0x108] ;  /* 0x00010800010e7983 */ /* 0x001f220000300a00 */
[----:B------:R-:W-:Y:S01]  /*370b0*/  IMAD R3, R28, 0x2, R11 ;  /* 0x000000021c037824 */ /* 0x000fe200078e020b */
[-C--:B------:R-:W-:Y:S02]  /*370c0*/  LEA R4, P2, R18, R0.reuse, 0x1 ;  /* 0x0000000012047211 */ /* 0x080fe400078408ff */
[----:B------:R-:W-:Y:S02]  /*370d0*/  LEA R10, P3, R11, R0, 0x1 ;  /* 0x000000000b0a7211 */ /* 0x000fe400078608ff */
[----:B------:R-:W-:-:S02]  /*370e0*/  LEA R19, R28, R3, 0x1 ;  /* 0x000000031c137211 */ /* 0x000fc400078e08ff */
[----:B------:R-:W-:Y:S02]  /*370f0*/  LEA R8, P4, R3, R0, 0x1 ;  /* 0x0000000003087211 */ /* 0x000fe400078808ff */
[-C--:B------:R-:W-:Y:S02]  /*37100*/  LEA.HI.X.SX32 R5, R18, R2.reuse, 0x1, P2 ;  /* 0x0000000212057211 */ /* 0x080fe400010f0eff */
[----:B------:R-:W-:Y:S02]  /*37110*/  LEA.HI.X.SX32 R11, R11, R2, 0x1, P3 ;  /* 0x000000020b0b7211 */ /* 0x000fe400018f0eff */
[----:B------:R-:W-:Y:S02]  /*37120*/  LEA R28, P5, R19, R0, 0x1 ;  /* 0x00000000131c7211 */ /* 0x000fe400078a08ff */
[-C--:B------:R-:W-:Y:S02]  /*37130*/  LEA.HI.X.SX32 R9, R3, R2.reuse, 0x1, P4 ;  /* 0x0000000203097211 */ /* 0x080fe400020f0eff */
[----:B------:R-:W-:Y:S01]  /*37140*/  LEA.HI.X.SX32 R29, R19, R2, 0x1, P5 ;  /* 0x00000002131d7211 */ /* 0x000fe200028f0eff */
[----:B--2---:R-:W-:Y:S04]  /*37150*/  STG.E.U16 desc[UR10][R12.64], R7 ;  /* 0x000000070c007986 */ /* 0x004fe8000c10150a */
[----:B----4-:R0:W-:Y:S04]  /*37160*/  STL.64 [R1+0xb78], R14 ;  /* 0x000b780e01007387 */ /* 0x0101e80000100a00 */
[----:B0-----:R-:W2:Y:S04]  /*37170*/  LDL.LU.64 R14, [R1+0x110] ;  /* 0x00011000010e7983 */ /* 0x001ea80000300a00 */
[----:B------:R-:W4:Y:S04]  /*37180*/  LDL.LU R20, [R1+0x13c] ;  /* 0x00013c0001147983 */ /* 0x000f280000300800 */
[----:B------:R-:W5:Y:S04]  /*37190*/  LDL.LU.64 R22, [R1+0xb8] ;  /* 0x0000b80001167983 */ /* 0x000f680000300a00 */
[----:B------:R-:W2:Y:S04]  /*371a0*/  LDL.LU.64 R24, [R1+0xb0] ;  /* 0x0000b00001187983 */ /* 0x000ea80000300a00 */
[----:B------:R-:W2:Y:S04]  /*371b0*/  LDL.LU.64 R26, [R1+0xa8] ;  /* 0x0000a800011a7983 */ /* 0x000ea80000300a00 */
[----:B------:R-:W2:Y:S04]  /*371c0*/  LDL.LU.64 R16, [R1+0xa0] ;  /* 0x0000a00001107983 */ /* 0x000ea80000300a00 */
[----:B------:R0:W-:Y:S04]  /*371d0*/  STL.64 [R1+0xaa8], R4 ;  /* 0x000aa80401007387 */ /* 0x0001e80000100a00 */
[----:B0-----:R-:W2:Y:S04]  /*371e0*/  LDL.LU.64 R4, [R1+0xd0] ;  /* 0x0000d00001047983 */ /* 0x001ea80000300a00 */
[----:B------:R0:W-:Y:S04]  /*371f0*/  STL.64 [R1+0xab0], R10 ;  /* 0x000ab00a01007387 */ /* 0x0001e80000100a00 */
[----:B0-----:R-:W2:Y:S04]  /*37200*/  LDL.LU.64 R10, [R1+0xd8] ;  /* 0x0000d800010a7983 */ /* 0x001ea80000300a00 */
[----:B------:R0:W-:Y:S04]  /*37210*/  STL.64 [R1+0xab8], R8 ;  /* 0x000ab80801007387 */ /* 0x0001e80000100a00 */
[----:B0-----:R-:W2:Y:S04]  /*37220*/  LDL.LU.64 R8, [R1+0xe0] ;  /* 0x0000e00001087983 */ /* 0x001ea80000300a00 */
[----:B------:R-:W2:Y:S04]  /*37230*/  LDL.LU R19, [R1+0x14c] ;  /* 0x00014c0001137983 */ /* 0x000ea80000300800 */
[----:B------:R0:W-:Y:S04]  /*37240*/  STL.64 [R1+0xac0], R28 ;  /* 0x000ac01c01007387 */ /* 0x0001e80000100a00 */
[----:B0-----:R-:W2:Y:S04]  /*37250*/  LDL.LU.64 R28, [R1+0xe8] ;  /* 0x0000e800011c7983 */ /* 0x001ea80000300a00 */
[----:B------:R-:W2:Y:S04]  /*37260*/  LDL.LU.64 R12, [R1+0xb90] ;  /* 0x000b9000010c7983 */ /* 0x000ea80000300a00 */
[----:B------:R-:W2:Y:S04]  /*37270*/  LDL.LU R7, [R1+0xb88] ;  /* 0x000b880001077983 */ /* 0x000ea80000300800 */
[----:B--2---:R0:W-:Y:S04]  /*37280*/  STG.E.U16 desc[UR10][R6.64], R12 ;  /* 0x0000000c06007986 */ /* 0x0041e8000c10150a */
[----:B0-----:R-:W2:Y:S04]  /*37290*/  LDL.LU.64 R6, [R1+0xb80] ;  /* 0x000b800001067983 */ /* 0x001ea80000300a00 */
[----:B--2---:R0:W-:Y:S04]  /*372a0*/  STG.E.U16 desc[UR10][R14.64], R6 ;  /* 0x000000060e007986 */ /* 0x0041e8000c10150a */
[----:B0-----:R-:W2:Y:S01]  /*372b0*/  LDL.LU.64 R14, [R1+0xb78] ;  /* 0x000b7800010e7983 */ /* 0x001ea20000300a00 */
[----:B------:R-:W-:-:S02]  /*372c0*/  PRMT R18, R12, 0x7632, R18 ;  /* 0x000076320c127816 */ /* 0x000fc40000000012 */
[----:B------:R-:W-:Y:S02]  /*372d0*/  PRMT R3, R6, 0x7632, R3 ;  /* 0x0000763206037816 */ /* 0x000fe40000000003 */
[----:B------:R-:W-:Y:S01]  /*372e0*/  PRMT R2, R7, 0x7632, R2 ;  /* 0x0000763207027816 */ /* 0x000fe20000000002 */
[----:B--2---:R0:W-:Y:S04]  /*372f0*/  STG.E.U16 desc[UR10][R14.64], R7 ;  /* 0x000000070e007986 */ /* 0x0041e8000c10150a */
[----:B0-----:R-:W4:Y:S04]  /*37300*/  LDL.LU.64 R14, [R1+0xb70] ;  /* 0x000b7000010e7983 */ /* 0x001f280000300a00 */
[----:B------:R-:W2:Y:S04]  /*37310*/  LDL.LU R12, [R1+0xb68] ;  /* 0x000b6800010c7983 */ /* 0x000ea80000300800 */
[----:B------:R-:W2:Y:S04]  /*37320*/  LDL.LU R6, [R1+0xb64] ;  /* 0x000b640001067983 */ /* 0x000ea80000300800 */
[----:B------:R-:W2:Y:S04]  /*37330*/  LDL.LU R7, [R1+0xb60] ;  /* 0x000b600001077983 */ /* 0x000ea80000300800 */
[----:B--2---:R0:W-:Y:S04]  /*37340*/  STG.E.U16 desc[UR10][R6.64], R19 ;  /* 0x0000001306007986 */ /* 0x0041e8000c10150a */
[----:B0-----:R-:W2:Y:S04]  /*37350*/  LDL.LU.64 R6, [R1+0xb58] ;  /* 0x000b580001067983 */ /* 0x001ea80000300a00 */
[----:B--2---:R0:W-:Y:S04]  /*37360*/  STG.E.U16 desc[UR10][R6.64], R18 ;  /* 0x0000001206007986 */ /* 0x0041e8000c10150a */
[----:B0-----:R-:W2:Y:S01]  /*37370*/  LDL.LU.64 R6, [R1+0xb50] ;  /* 0x000b500001067983 */ /* 0x001ea20000300a00 */
[----:B------:R-:W-:-:S03]  /*37380*/  PRMT R0, R19, 0x7632, R0 ;  /* 0x0000763213007816 */ /* 0x000fc60000000000 */
[----:B--2---:R0:W-:Y:S04]  /*37390*/  STG.E.U16 desc[UR10][R6.64], R3 ;  /* 0x0000000306007986 */ /* 0x0041e8000c10150a */
[----:B0-----:R-:W2:Y:S01]  /*373a0*/  LDL.LU.64 R6, [R1+0xb48] ;  /* 0x000b480001067983 */ /* 0x001ea20000300a00 */
[----:B------:R-:W-:Y:S02]  /*373b0*/  PRMT R3, R13, 0x7632, R3 ;  /* 0x000076320d037816 */ /* 0x000fe40000000003 */
[----:B------:R-:W-:Y:S01]  /*373c0*/  PRMT R18, R12, 0x7632, R18 ;  /* 0x000076320c127816 */ /* 0x000fe20000000012 */
[----:B------:R3:W-:Y:S04]  /*373d0*/  STG.E.U16 desc[UR10][R28.64], R2 ;  /* 0x000000021c007986 */ /* 0x0007e8000c10150a */
[----:B------:R-:W-:Y:S04]  /*373e0*/  STG.E.U16 desc[UR10][R8.64], R0 ;  /* 0x0000000008007986 */ /* 0x000fe8000c10150a */
[----:B------:R-:W-:Y:S01]  /*373f0*/  STG.E.U16 desc[UR10][R10.64], R12 ;  /* 0x0000000c0a007986 */ /* 0x000fe2000c10150a */
[----:B---3--:R-:W-:-:S03]  /*37400*/  PRMT R2, R21, 0x7632, R2 ;  /* 0x0000763215027816 */ /* 0x008fc60000000002 */
[----:B------:R-:W-:Y:S04]  /*37410*/  STG.E.U16 desc[UR10][R4.64], R13 ;  /* 0x0000000d04007986 */ /* 0x000fe8000c10150a */
[----:B------:R-:W-:Y:S04]  /*37420*/  STL [R1+0xb3c], R3 ;  /* 0x000b3c0301007387 */ /* 0x000fe80000100800 */
[----:B------:R-:W-:Y:S04]  /*37430*/  STL [R1+0xb38], R2 ;  /* 0x000b380201007387 */ /* 0x000fe80000100800 */
[----:B--2---:R-:W-:Y:S04]  /*37440*/  STG.E.U16 desc[UR10][R6.64], R21 ;  /* 0x0000001506007986 */ /* 0x004fe8000c10150a */
[----:B----4-:R-:W-:Y:S04]  /*37450*/  STG.E.U16 desc[UR10][R14.64], R20 ;  /* 0x000000140e007986 */ /* 0x010fe8000c10150a */
[----:B-----5:R0:W-:Y:S04]  /*37460*/  STG.E.U16 desc[UR10][R22.64], R18 ;  /* 0x0000001216007986 */ /* 0x0201e8000c10150a */
[----:B0-----:R-:W2:Y:S01]  /*37470*/  LDL.LU.64 R22, [R1+0x90] ;  /* 0x0000900001167983 */ /* 0x001ea20000300a00 */
[----:B------:R-:W-:-:S03]  /*37480*/  PRMT R0, R20, 0x7632, R0 ;  /* 0x0000763214007816 */ /* 0x000fc60000000000 */
[----:B------:R-:W-:Y:S04]  /*37490*/  STG.E.U16 desc[UR10][R24.64], R3 ;  /* 0x0000000318007986 */ /* 0x000fe8000c10150a */
[----:B------:R-:W-:Y:S04]  /*374a0*/  STG.E.U16 desc[UR10][R26.64], R2 ;  /* 0x000000021a007986 */ /* 0x000fe8000c10150a */
[----:B------:R-:W-:Y:S04]  /*374b0*/  STG.E.U16 desc[UR10][R16.64], R0 ;  /* 0x0000000010007986 */ /* 0x000fe8000c10150a */
[----:B--2---:R0:W-:Y:S04]  /*374c0*/  STL.64 [R1+0xb40], R22 ;  /* 0x000b401601007387 */ /* 0x0041e80000100a00 */
[----:B0-----:R-:W2:Y:S04]  /*374d0*/  LDL.LU.64 R22, [R1+0x98] ;  /* 0x0000980001167983 */ /* 0x001ea80000300a00 */
[----:B------:R-:W3:Y:S04]  /*374e0*/  LDL.LU.64 R24, [R1+0x88] ;  /* 0x0000880001187983 */ /* 0x000ee80000300a00 */
[----:B------:R-:W2:Y:S04]  /*374f0*/  LDL.LU R3, [R1+0x150] ;  /* 0x0001500001037983 */ /* 0x000ea80000300800 */
[----:B------:R-:W4:Y:S04]  /*37500*/  LDL.LU R2, [R1+0x154] ;  /* 0x0001540001027983 */ /* 0x000f280000300800 */
[----:B------:R-:W3:Y:S04]  /*37510*/  LDL.LU R19, [R1+0x158] ;  /* 0x0001580001137983 */ /* 0x000ee80000300800 */
[----:B------:R-:W5:Y:S04]  /*37520*/  LDL.LU R27, [R1+0x15c] ;  /* 0x00015c00011b7983 */ /* 0x000f680000300800 */
[----:B------:R-:W2:Y:S04]  /*37530*/  LDL.LU.64 R16, [R1+0x58] ;  /* 0x0000580001107983 */ /* 0x000ea80000300a00 */
[----:B--2---:R0:W-:Y:S04]  /*37540*/  STL.64 [R1+0xb10], R16 ;  /* 0x000b101001007387 */ /* 0x0041e80000100a00 */
[----:B0-----:R-:W2:Y:S04]  /*37550*/  LDL.LU.64 R16, [R1+0x68] ;  /* 0x0000680001107983 */ /* 0x001ea80000300a00 */
[----:B--2---:R0:W-:Y:S04]  /*37560*/  STL.64 [R1+0xb18], R16 ;  /* 0x000b181001007387 */ /* 0x0041e80000100a00 */
[----:B0-----:R-:W2:Y:S04]  /*37570*/  LDL.LU.64 R16, [R1+0x70] ;  /* 0x0000700001107983 */ /* 0x001ea80000300a00 */
[----:B--2---:R0:W-:Y:S04]  /*37580*/  STL.64 [R1+0xb20], R16 ;  /* 0x000b201001007387 */ /* 0x0041e80000100a00 */
[----:B0-----:R-:W2:Y:S04]  /*37590*/  LDL.LU.64 R16, [R1+0x78] ;  /* 0x0000780001107983 */ /* 0x001ea80000300a00 */
[----:B--2---:R0:W-:Y:S04]  /*375a0*/  STL.64 [R1+0xb30], R16 ;  /* 0x000b301001007387 */ /* 0x0041e80000100a00 */
[----:B0-----:R-:W5:Y:S04]  /*375b0*/  LDL.LU.64 R16, [R1+0x80] ;  /* 0x0000800001107983 */ /* 0x001f680000300a00 */
[----:B------:R-:W2:Y:S04]  /*375c0*/  LDL.LU R14, [R1+0x17c] ;  /* 0x00017c00010e7983 */ /* 0x000ea80000300800 */
[----:B--2---:R0:W-:Y:S04]  /*375d0*/  STL [R1+0xae8], R14 ;  /* 0x000ae80e01007387 */ /* 0x0041e80000100800 */
[----:B0-----:R-:W2:Y:S04]  /*375e0*/  LDL.LU R14, [R1+0x178] ;  /* 0x00017800010e7983 */ /* 0x001ea80000300800 */
[----:B------:R-:W2:Y:S04]  /*375f0*/  LDL.LU.64 R28, [R1+0x38] ;  /* 0x00003800011c7983 */ /* 0x000ea80000300a00 */
        /* <DEDUP_REMOVED lines=8> */
[----:B------:R-:W2:Y:S04]  /*37680*/  LDL.LU.64 R8, [R1+0x30] ;  /* 0x0000300001087983 */ /* 0x000ea80000300a00 */
[----:B--2---:R0:W-:Y:S04]  /*37690*/  STL.64 [R1+0xaf8], R8 ;  /* 0x000af80801007387 */ /* 0x0041e80000100a00 */
[----:B0-----:R-:W2:Y:S04]  /*376a0*/  LDL.LU.64 R8, [R1+0x50] ;  /* 0x0000500001087983 */ /* 0x001ea80000300a00 */
[----:B------:R-:W-:Y:S04]  /*376b0*/  STG.E.U16 desc[UR10][R22.64], R3 ;  /* 0x0000000316007986 */ /* 0x000fe8000c10150a */
[----:B--2---:R0:W-:Y:S04]  /*376c0*/  STL.64 [R1+0xb00], R8 ;  /* 0x000b000801007387 */ /* 0x0041e80000100a00 */
[----:B0-----:R-:W2:Y:S04]  /*376d0*/  LDL.LU.64 R8, [R1+0x60] ;  /* 0x0000600001087983 */ /* 0x001ea80000300a00 */
[----:B------:R-:W2:Y:S04]  /*376e0*/  LDL.LU.64 R10, [R1+0x28] ;  /* 0x00002800010a7983 */ /* 0x000ea80000300a00 */
[----:B------:R-:W2:Y:S04]  /*376f0*/  LDL.LU.64 R4, [R1+0x20] ;  /* 0x0000200001047983 */ /* 0x000ea80000300a00 */
[----:B------:R-:W2:Y:S04]  /*37700*/  LDL.LU.64 R6, [R1+0x18] ;  /* 0x0000180001067983 */ /* 0x000ea80000300a00 */
[----:B------:R-:W2:Y:S04]  /*37710*/  LDL.LU.64 R12, [R1+0x10] ;  /* 0x00001000010c7983 */ /* 0x000ea80000300a00 */
[----:B------:R-:W2:Y:S04]  /*37720*/  LDL.LU R15, [R1+0x160] ;  /* 0x00016000010f7983 */ /* 0x000ea80000300800 */
[----:B------:R-:W2:Y:S04]  /*37730*/  LDL.LU R20, [R1+0x164] ;  /* 0x0001640001147983 */ /* 0x000ea80000300800 */
[----:B------:R-:W2:Y:S04]  /*37740*/  LDL.LU R21, [R1+0x168] ;  /* 0x0001680001157983 */ /* 0x000ea80000300800 */
[----:B------:R-:W4:Y:S01]  /*37750*/  LDL.LU.64 R22, [R1+0xb40] ;  /* 0x000b400001167983 */ /* 0x000f220000300a00 */
[----:B------:R-:W-:-:S03]  /*37760*/  PRMT R18, R3, 0x7632, R18 ;  /* 0x0000763203127816 */ /* 0x000fc60000000012 */
[----:B------:R-:W2:Y:S04]  /*37770*/  LDL.LU R26, [R1+0x16c] ;  /* 0x00016c00011a7983 */ /* 0x000ea80000300800 */
[----:B----4-:R0:W-:Y:S04]  /*37780*/  STG.E.U16 desc[UR10][R22.64], R2 ;  /* 0x0000000216007986 */ /* 0x0101e8000c10150a */
[----:B---3--:R1:W-:Y:S04]  /*37790*/  STG.E.U16 desc[UR10][R24.64], R19 ;  /* 0x0000001318007986 */ /* 0x0083e8000c10150a */
[----:B0-----:R-:W3:Y:S04]  /*377a0*/  LDL.LU.64 R22, [R1+0x8] ;  /* 0x0000080001167983 */ /* 0x001ee80000300a00 */
[----:B-1----:R-:W4:Y:S04]  /*377b0*/  LDL.LU.64 R24, [R1] ;  /* 0x0000000001187983 */ /* 0x002f280000300a00 */
[----:B------:R-:W2:Y:S04]  /*377c0*/  LDL.LU R3, [R1+0xb3c] ;  /* 0x000b3c0001037983 */ /* 0x000ea80000300800 */
[----:B-----5:R0:W-:Y:S01]  /*377d0*/  STG.E.U16 desc[UR10][R16.64], R27 ;  /* 0x0000001b10007986 */ /* 0x0201e2000c10150a */
[----:B--2---:R-:W-:-:S03]  /*377e0*/  PRMT R3, R2, 0x7632, R3 ;  /* 0x0000763202037816 */ /* 0x004fc60000000003 */
[----:B------:R-:W2:Y:S04]  /*377f0*/  LDL.LU R2, [R1+0xb38] ;  /* 0x000b380001027983 */ /* 0x000ea80000300800 */
[----:B0-----:R-:W5:Y:S01]  /*37800*/  LDL.LU.64 R16, [R1+0xb30] ;  /* 0x000b300001107983 */ /* 0x001f620000300a00 */
[----:B------:R-:W-:-:S03]  /*37810*/  PRMT R0, R27, 0x7632, R0 ;  /* 0x000076321b007816 */ /* 0x000fc60000000000 */
[----:B------:R-:W2:Y:S04]  /*37820*/  LDL.LU R27, [R1+0xb28] ;  /* 0x000b2800011b7983 */ /* 0x000ea80000300800 */
[----:B-----5:R0:W-:Y:S04]  /*37830*/  STG.E.U16 desc[UR10][R16.64], R18 ;  /* 0x0000001210007986 */ /* 0x0201e8000c10150a */
[----:B0-----:R-:W5:Y:S01]  /*37840*/  LDL.LU.64 R16, [R1+0xb20] ;  /* 0x000b200001107983 */ /* 0x001f620000300a00 */
[----:B--2---:R-:W-:-:S03]  /*37850*/  PRMT R2, R19, 0x7632, R2 ;  /* 0x0000763213027816 */ /* 0x004fc60000000002 */
[----:B-----5:R0:W-:Y:S04]  /*37860*/  STG.E.U16 desc[UR10][R16.64], R3 ;  /* 0x0000000310007986 */ /* 0x0201e8000c10150a */
[----:B0-----:R-:W2:Y:S04]  /*37870*/  LDL.LU.64 R16, [R1+0xb18] ;  /* 0x000b180001107983 */ /* 0x001ea80000300a00 */
[----:B--2---:R0:W-:Y:S04]  /*37880*/  STG.E.U16 desc[UR10][R16.64], R2 ;  /* 0x0000000210007986 */ /* 0x0041e8000c10150a */
[----:B0-----:R-:W2:Y:S04]  /*37890*/  LDL.LU.64 R16, [R1+0xb10] ;  /* 0x000b100001107983 */ /* 0x001ea80000300a00 */
[----:B--2---:R0:W-:Y:S04]  /*378a0*/  STG.E.U16 desc[UR10][R16.64], R0 ;  /* 0x0000000010007986 */ /* 0x0041e8000c10150a */
[----:B0-----:R-:W2:Y:S04]  /*378b0*/  LDL.LU.64 R16, [R1+0xb08] ;  /* 0x000b080001107983 */ /* 0x001ea80000300a00 */
[----:B--2---:R-:W-:Y:S04]  /*378c0*/  STG.E.U16 desc[UR10][R16.64], R28 ;  /* 0x0000001c10007986 */ /* 0x004fe8000c10150a */
[----:B------:R0:W-:Y:S04]  /*378d0*/  STG.E.U16 desc[UR10][R8.64], R29 ;  /* 0x0000001d08007986 */ /* 0x0001e8000c10150a */
[----:B0-----:R-:W2:Y:S01]  /*378e0*/  LDL.LU.64 R8, [R1+0xb00] ;  /* 0x000b000001087983 */ /* 0x001ea20000300a00 */
[----:B------:R-:W-:-:S02]  /*378f0*/  PRMT R27, R28, 0x7632, R27 ;  /* 0x000076321c1b7816 */ /* 0x000fc4000000001b */
[----:B------:R-:W-:Y:S02]  /*37900*/  PRMT R3, R29, 0x7632, R3 ;  /* 0x000076321d037816 */ /* 0x000fe40000000003 */
[----:B------:R-:W-:Y:S01]  /*37910*/  PRMT R2, R14, 0x7632, R2 ;  /* 0x000076320e027816 */ /* 0x000fe20000000002 */
[----:B--2---:R0:W-:Y:S04]  /*37920*/  STG.E.U16 desc[UR10][R8.64], R14 ;  /* 0x0000000e08007986 */ /* 0x0041e8000c10150a */
[----:B0-----:R-:W2:Y:S04]  /*37930*/  LDL.LU.64 R8, [R1+0xaf8] ;  /* 0x000af80001087983 */ /* 0x001ea80000300a00 */
[----:B------:R-:W5:Y:S04]  /*37940*/  LDL.LU R28, [R1+0xaf0] ;  /* 0x000af000011c7983 */ /* 0x000f680000300800 */
[----:B------:R-:W5:Y:S04]  /*37950*/  LDL.LU R29, [R1+0xaec] ;  /* 0x000aec00011d7983 */ /* 0x000f680000300800 */
[----:B------:R-:W5:Y:S04]  /*37960*/  LDL.LU R14, [R1+0xae8] ;  /* 0x000ae800010e7983 */ /* 0x000f680000300800 */
[----:B-----5:R0:W-:Y:S04]  /*37970*/  STG.E.U16 desc[UR10][R28.64], R14 ;  /* 0x0000000e1c007986 */ /* 0x0201e8000c10150a */
[----:B0-----:R-:W5:Y:S01]  /*37980*/  LDL.LU.64 R28, [R1+0xae0] ;  /* 0x000ae000011c7983 */ /* 0x001f620000300a00 */
[----:B------:R-:W-:-:S03]  /*37990*/  PRMT R0, R14, 0x7632, R0 ;  /* 0x000076320e007816 */ /* 0x000fc60000000000 */
[----:B------:R-:W2:Y:S04]  /*379a0*/  LDL.LU R14, [R1+0xad8] ;  /* 0x000ad800010e7983 */ /* 0x000ea80000300800 */
[----:B-----5:R0:W-:Y:S04]  /*379b0*/  STG.E.U16 desc[UR10][R28.64], R27 ;  /* 0x0000001b1c007986 */ /* 0x0201e8000c10150a */
[----:B0-----:R-:W5:Y:S04]  /*379c0*/  LDL.LU.64 R28, [R1+0xad0] ;  /* 0x000ad000011c7983 */ /* 0x001f680000300a00 */
[----:B------:R-:W2:Y:S04]  /*379d0*/  LDL.LU R27, [R1+0xac8] ;  /* 0x000ac800011b7983 */ /* 0x000ea80000300800 */
[----:B-----5:R0:W-:Y:S04]  /*379e0*/  STG.E.U16 desc[UR10][R28.64], R3 ;  /* 0x000000031c007986 */ /* 0x0201e8000c10150a */
[----:B--2---:R1:W-:Y:S04]  /*379f0*/  STG.E.U16 desc[UR10][R8.64], R2 ;  /* 0x0000000208007986 */ /* 0x0043e8000c10150a */
[----:B------:R2:W-:Y:S04]  /*37a00*/  STG.E.U16 desc[UR10][R10.64], R0 ;  /* 0x000000000a007986 */ /* 0x0005e8000c10150a */
[----:B0-----:R-:W5:Y:S04]  /*37a10*/  LDL.LU.64 R28, [R1+0xac0] ;  /* 0x000ac000011c7983 */ /* 0x001f680000300a00 */
[----:B-1----:R-:W5:Y:S01]  /*37a20*/  LDL.LU.64 R8, [R1+0xab8] ;  /* 0x000ab80001087983 */ /* 0x002f620000300a00 */
[----:B------:R-:W-:-:S03]  /*37a30*/  PRMT R27, R15, 0x7632, R27 ;  /* 0x000076320f1b7816 */ /* 0x000fc6000000001b */
[----:B--2---:R-:W2:Y:S04]  /*37a40*/  LDL.LU.64 R10, [R1+0xab0] ;  /* 0x000ab000010a7983 */ /* 0x004ea80000300a00 */
[----:B------:R0:W-:Y:S01]  /*37a50*/  STG.E.U16 desc[UR10][R4.64], R15 ;  /* 0x0000000f04007986 */ /* 0x0001e2000c10150a */
[----:B------:R-:W-:-:S03]  /*37a60*/  PRMT R3, R20, 0x7632, R3 ;  /* 0x0000763214037816 */ /* 0x000fc60000000003 */
[----:B------:R1:W-:Y:S01]  /*37a70*/  STG.E.U16 desc[UR10][R6.64], R20 ;  /* 0x0000001406007986 */ /* 0x0003e2000c10150a */
[----:B------:R-:W-:-:S03]  /*37a80*/  PRMT R2, R21, 0x7632, R2 ;  /* 0x0000763215027816 */ /* 0x000fc60000000002 */
[----:B------:R3:W-:Y:S04]  /*37a90*/  STG.E.U16 desc[UR10][R12.64], R21 ;  /* 0x000000150c007986 */ /* 0x0007e8000c10150a */
[----:B0-----:R-:W2:Y:S04]  /*37aa0*/  LDL.LU.64 R4, [R1+0xaa8] ;  /* 0x000aa80001047983 */ /* 0x001ea80000300a00 */
[----:B-1----:R-:W2:Y:S04]  /*37ab0*/  LDL.LU.64 R6, [R1+0xaa0] ;  /* 0x000aa00001067983 */ /* 0x002ea80000300a00 */
[----:B---3--:R-:W3:Y:S01]  /*37ac0*/  LDL.LU.64 R12, [R1+0xa98] ;  /* 0x000a9800010c7983 */ /* 0x008ee20000300a00 */
[----:B------:R-:W-:-:S03]  /*37ad0*/  PRMT R0, R26, 0x7632, R0 ;  /* 0x000076321a007816 */ /* 0x000fc60000000000 */
[----:B------:R-:W2:Y:S04]  /*37ae0*/  LDL.LU R15, [R1+0xa90] ;  /* 0x000a9000010f7983 */ /* 0x000ea80000300800 */
[----:B------:R-:W2:Y:S04]  /*37af0*/  LDL.LU R20, [R1+0xa8c] ;  /* 0x000a8c0001147983 */ /* 0x000ea80000300800 */
[----:B------:R-:W2:Y:S04]  /*37b00*/  LDL.LU R21, [R1+0xa88] ;  /* 0x000a880001157983 */ /* 0x000ea80000300800 */
[----:B------:R0:W-:Y:S04]  /*37b10*/  STG.E.U16 desc[UR10][R22.64], R26 ;  /* 0x0000001a16007986 */ /* 0x0001e8000c10150a */
[----:B----4-:R1:W-:Y:S04]  /*37b20*/  STG.E.U16 desc[UR10][R24.64], R27 ;  /* 0x0000001b18007986 */ /* 0x0103e8000c10150a */
[----:B0-----:R-:W4:Y:S04]  /*37b30*/  LDL.LU.64 R22, [R1+0xa80] ;  /* 0x000a800001167983 */ /* 0x001f280000300a00 */
[----:B------:R-:W2:Y:S04]  /*37b40*/  LDL.LU R26, [R1+0xa78] ;  /* 0x000a7800011a7983 */ /* 0x000ea80000300800 */
[----:B-1----:R-:W2:Y:S04]  /*37b50*/  LDL.LU.64 R24, [R1+0xa70] ;  /* 0x000a700001187983 */ /* 0x002ea80000300a00 */
[----:B------:R-:W2:Y:S01]  /*37b60*/  LDL.LU R27, [R1+0xa68] ;  /* 0x000a6800011b7983 */ /* 0x000ea20000300800 */
[----:B------:R-:W0:Y:S02]  /*37b70*/  S2R R19, SR_TID.X ;  /* 0x0000000000137919 */ /* 0x000e240000002100 */
[----:B0-----:R-:W-:-:S04]  /*37b80*/  LOP3.LUT R19, R19, 0x1ff, RZ, 0xc0, !PT ;  /* 0x000001ff13137812 */ /* 0x001fc800078ec0ff */
[----:B------:R-:W-:-:S06]  /*37b90*/  LEA R19, R19, UR7, 0x4 ;  /* 0x0000000713137c11 */ /* 0x000fcc000f8e20ff */
[----:B------:R-:W0:Y:S04]  /*37ba0*/  LDS.128 R16, [R19] ;  /* 0x0000000013107984 */ /* 0x000e280000000c00 */
[----:B--2---:R1:W-:Y:S04]  /*37bb0*/  STG.E.U16 desc[UR10][R26.64], R3 ;  /* 0x000000031a007986 */ /* 0x0043e8000c10150a */
[----:B-1----:R-:W2:Y:S04]  /*37bc0*/  LDL.LU R26, [R1+0x1fc] ;  /* 0x0001fc00011a7983 */ /* 0x002ea80000300800 */
[----:B------:R-:W2:Y:S04]  /*37bd0*/  LDL.LU R27, [R1+0x208] ;  /* 0x00020800011b7983 */ /* 0x000ea80000300800 */
[----:B------:R1:W-:Y:S04]  /*37be0*/  STG.E.U16 desc[UR10][R24.64], R2 ;  /* 0x0000000218007986 */ /* 0x0003e8000c10150a */
[----:B-1----:R-:W2:Y:S01]  /*37bf0*/  LDL.LU R25, [R1+0x200] ;  /* 0x0002000001197983 */ /* 0x002ea20000300800 */
[----:B------:R-:W1:Y:S03]  /*37c00*/  LDC.64 R2, c[0x0][0x3a0] ;  /* 0x0000e800ff027b82 */ /* 0x000e660000000a00 */
[----:B------:R-:W2:Y:S04]  /*37c10*/  LDL.LU R24, [R1+0x204] ;  /* 0x0002040001187983 */ /* 0x000ea80000300800 */
[----:B----4-:R4:W-:Y:S04]  /*37c20*/  STG.E.U16 desc[UR10][R22.64], R0 ;  /* 0x0000000016007986 */ /* 0x0109e8000c10150a */
[----:B0-----:R0:W-:Y:S04]  /*37c30*/  STG.E.U16 desc[UR10][R20.64], R16 ;  /* 0x0000001014007986 */ /* 0x0011e8000c10150a */
[----:B------:R5:W-:Y:S04]  /*37c40*/  STG.E.U16 desc[UR10][R14.64], R17 ;  /* 0x000000110e007986 */ /* 0x000be8000c10150a */
[----:B---3--:R3:W-:Y:S01]  /*37c50*/  STG.E.U16 desc[UR10][R12.64], R18 ;  /* 0x000000120c007986 */ /* 0x0087e2000c10150a */
[----:B----4-:R-:W-:-:S02]  /*37c60*/  PRMT R23, R18, 0x7632, R23 ;  /* 0x0000763212177816 */ /* 0x010fc40000000017 */
[----:B0-----:R-:W-:Y:S02]  /*37c70*/  PRMT R21, R17, 0x7632, R21 ;  /* 0x0000763211157816 */ /* 0x001fe40000000015 */
[----:B-----5:R-:W-:Y:S01]  /*37c80*/  PRMT R15, R16, 0x7632, R15 ;  /* 0x00007632100f7816 */ /* 0x020fe2000000000f */
[----:B------:R-:W-:Y:S01]  /*37c90*/  STG.E.U16 desc[UR10][R6.64], R19 ;  /* 0x0000001306007986 */ /* 0x000fe2000c10150a */
[----:B---3--:R-:W-:-:S03]  /*37ca0*/  PRMT R13, R19, 0x7632, R13 ;  /* 0x00007632130d7816 */ /* 0x008fc6000000000d */
[----:B------:R0:W-:Y:S04]  /*37cb0*/  STG.E.U16 desc[UR10][R4.64], R15 ;  /* 0x0000000f04007986 */ /* 0x0001e8000c10150a */
[----:B------:R3:W-:Y:S04]  /*37cc0*/  STG.E.U16 desc[UR10][R10.64], R21 ;  /* 0x000000150a007986 */ /* 0x0007e8000c10150a */
[----:B------:R3:W-:Y:S04]  /*37cd0*/  STG.E.U16 desc[UR10][R8.64], R23 ;  /* 0x0000001708007986 */ /* 0x0007e8000c10150a */
[----:B------:R3:W-:Y:S01]  /*37ce0*/  STG.E.U16 desc[UR10][R28.64], R13 ;  /* 0x0000000d1c007986 */ /* 0x0007e2000c10150a */
[----:B------:R-:W-:-:S04]  /*37cf0*/  UIMAD UR4, UR6, UR4, URZ ;  /* 0x00000004060472a4 */ /* 0x000fc8000f8e02ff */
[----:B------:R-:W-:Y:S02]  /*37d00*/  USHF.L.U32 UR6, UR4, 0x2, URZ ;  /* 0x0000000204067899 */ /* 0x000fe400080006ff */
[----:B------:R-:W-:Y:S01]  /*37d10*/  UIMAD.WIDE UR4, UR4, 0x4, URZ ;  /* 0x00000004040478a5 */ /* 0x000fe2000f8e02ff */
[----:B------:R-:W-:Y:S01]  /*37d20*/  BAR.SYNC.DEFER_BLOCKING 0x0 ;  /* 0x0000000000007b1d */ /* 0x000fe20000010000 */
[----:B--2---:R-:W-:-:S05]  /*37d30*/  FSEL R14, R26, -INF , P1 ;  /* 0xff8000001a0e7808 */ /* 0x004fca0000800000 */
[----:B------:R-:W2:Y:S01]  /*37d40*/  S2R R26, SR_TID.X ;  /* 0x00000000001a7919 */ /* 0x000ea20000002100 */
[----:B------:R-:W-:Y:S02]  /*37d50*/  FSEL R0, R25, -INF , P0 ;  /* 0xff80000019007808 */ /* 0x000fe40000000000 */
[----:B------:R-:W4:Y:S03]  /*37d60*/  S2R R25, SR_CTAID.X ;  /* 0x0000000000197919 */ /* 0x000f260000002500 */
[----:B------:R-:W-:Y:S02]  /*37d70*/  FFMA R16, R0, 0.69314718246459960938, R27 ;  /* 0x3f31721800107823 */ /* 0x000fe4000000001b */
[----:B------:R-:W4:Y:S01]  /*37d80*/  S2R R27, SR_TID.X ;  /* 0x00000000001b7919 */ /* 0x000f220000002100 */
[----:B------:R-:W-:Y:S01]  /*37d90*/  FFMA R17, R14, 0.69314718246459960938, R24 ;  /* 0x3f3172180e117823 */ /* 0x000fe20000000018 */
[----:B--2---:R-:W-:-:S05]  /*37da0*/  IMAD.SHL.U32 R0, R26, 0x2, RZ ;  /* 0x000000021a007824 */ /* 0x004fca00078e00ff */
[----:B0-----:R-:W-:-:S05]  /*37db0*/  LOP3.LUT R4, R0, 0x3f8, RZ, 0xc0, !PT ;  /* 0x000003f800047812 */ /* 0x001fca00078ec0ff */
[----:B------:R3:W-:Y:S01]  /*37dc0*/  STS.64 [R4+UR7], R16 ;  /* 0x0000001004007988 */ /* 0x0007e20008000a07 */
[----:B------:R-:W-:Y:S01]  /*37dd0*/  BAR.SYNC.DEFER_BLOCKING 0x0 ;  /* 0x0000000000007b1d */ /* 0x000fe20000010000 */
[----:B------:R-:W-:Y:S02]  /*37de0*/  LOP3.LUT P0, RZ, R26, 0x100, RZ, 0xc0, !PT ;  /* 0x000001001aff7812 */ /* 0x000fe4000780c0ff */
[----:B----4-:R-:W-:-:S04]  /*37df0*/  PRMT R27, R27, 0x6540, R25 ;  /* 0x000065401b1b7816 */ /* 0x010fc80000000019 */
[C---:B------:R-:W-:Y:S01]  /*37e00*/  SHF.L.U32 R5, R27.reuse, 0x2, RZ ;  /* 0x000000021b057819 */ /* 0x040fe200000006ff */
[----:B------:R-:W-:-:S03]  /*37e10*/  IMAD.HI R0, R27, 0x4, RZ ;  /* 0x000000041b007827 */ /* 0x000fc600078e02ff */
[----:B-1----:R-:W-:-:S04]  /*37e20*/  IADD3 R2, P1, P2, R5, UR6, R2 ;  /* 0x0000000605027c10 */ /* 0x002fc8000fa3e002 */
[----:B------:R-:W-:Y:S01]  /*37e30*/  IADD3.X R3, PT, PT, R0, UR5, R3, P1, P2 ;  /* 0x0000000500037c10 */ /* 0x000fe20008fe4403 */
[----:B---3--:R-:W-:Y:S08]  /*37e40*/  @P0 EXIT ;  /* 0x000000000000094d */ /* 0x008ff00003800000 */
[----:B------:R-:W2:Y:S04]  /*37e50*/  LDL.LU R27, [R1+0x20c] ;  /* 0x00020c00011b7983 */ /* 0x000ea80000300800 */
[----:B--2---:R-:W0:Y:S04]  /*37e60*/  LDS R5, [R27] ;  /* 0x000000001b057984 */ /* 0x004e280000000800 */
[----:B0-----:R-:W-:Y:S01]  /*37e70*/  STG.E desc[UR10][R2.64], R5 ;  /* 0x0000000502007986 */ /* 0x001fe2000c10190a */
[----:B------:R-:W-:Y:S05]  /*37e80*/  EXIT ;  /* 0x000000000000794d */ /* 0x000fea0003800000 */
.L_x_2:
[----:B------:R-:W-:-:S00]  /*37e90*/  BRA `(.L_x_2) ;  /* 0xfffffffc00fc7947 */ /* 0x000fc0000383ffff */
[----:B------:R-:W-:-:S00]  /*37ea0*/  NOP ;  /* 0x0000000000007918 */ /* 0x000fc00000000000 */
        /* <DEDUP_REMOVED lines=13> */
.L_x_3:


//--------------------- .nv.global.init           --------------------------
	.section	.nv.global.init,"aw",@progbits
.nv.global.init:
	.type		_$_str,@object
	.size		_$_str,(.L_0 - _$_str)
_$_str:
        /*0000*/ 	.byte	0x5f, 0x5f, 0x43, 0x55, 0x44, 0x41, 0x5f, 0x46, 0x54, 0x5a, 0x00
.L_0:


//--------------------- .nv.shared.attn_fwd       --------------------------
	.section	.nv.shared.attn_fwd,"aw",@nobits
	.sectionflags	@""
	.align	16
	.zero		1024


//--------------------- .nv.shared.reserved.0     --------------------------
	.section	.nv.shared.reserved.0,"aw",@nobits
	.weak		__nv_reservedSMEM_offset_0_alias
	.size		__nv_reservedSMEM_offset_0_alias, 0, 64
	.other		__nv_reservedSMEM_offset_0_alias,@"STO_CUDA_RESERVED_SHARED STV_DEFAULT"
__nv_reservedSMEM_offset_0_alias:
	.zero		0
	.zero		64


//--------------------- .nv.constant0.attn_fwd    --------------------------
	.section	.nv.constant0.attn_fwd,"a",@progbits
	.sectionflags	@""
	.align	4
.nv.constant0.attn_fwd:
	.zero		1032


//--------------------- SYMBOLS --------------------------

	.type		.nv.reservedSmem.offset0,@object
	.size		.nv.reservedSmem.offset0,0x4
	.type		.nv.reservedSmem.cap,@object
	.size		.nv.reservedSmem.cap,0x4
